//
// Generated by NVIDIA NVVM Compiler
//
// Compiler Build ID: CL-36424714
// Cuda compilation tools, release 13.0, V13.0.88
// Based on NVVM 20.0.0
//

.version 9.0
.target sm_100
.address_size 64

	// .globl	_Z30orig_fused_gate_up_swiglu_fp32ILi256EEvPKfS1_S1_Pfii
// _ZZ30orig_fused_gate_up_swiglu_fp32ILi256EEvPKfS1_S1_PfiiE4ts_g has been demoted
// _ZZ30orig_fused_gate_up_swiglu_fp32ILi256EEvPKfS1_S1_PfiiE4ts_u has been demoted
// _ZZ29opt_fused_gate_up_swiglu_fp32ILi256EEvPKfS1_S1_PfiiE4ts_g has been demoted
// _ZZ29opt_fused_gate_up_swiglu_fp32ILi256EEvPKfS1_S1_PfiiE4ts_u has been demoted
// _ZZ31orig_fused_gate_up_swiglu_mixedILi256EEvPKfPK6__halfS4_PfiiE4ts_g has been demoted
// _ZZ31orig_fused_gate_up_swiglu_mixedILi256EEvPKfPK6__halfS4_PfiiE4ts_u has been demoted
// _ZZ30opt_fused_gate_up_swiglu_mixedILi256EEvPKfPK6__halfS4_PfiiE4ts_g has been demoted
// _ZZ30opt_fused_gate_up_swiglu_mixedILi256EEvPKfPK6__halfS4_PfiiE4ts_u has been demoted
.global .align 1 .b8 _ZN34_INTERNAL_7806c851_4_k_cu_f762d8284cuda3std3__45__cpo5beginE[1];
.global .align 1 .b8 _ZN34_INTERNAL_7806c851_4_k_cu_f762d8284cuda3std3__45__cpo3endE[1];
.global .align 1 .b8 _ZN34_INTERNAL_7806c851_4_k_cu_f762d8284cuda3std3__45__cpo6cbeginE[1];
.global .align 1 .b8 _ZN34_INTERNAL_7806c851_4_k_cu_f762d8284cuda3std3__45__cpo4cendE[1];
.global .align 1 .b8 _ZN34_INTERNAL_7806c851_4_k_cu_f762d8284cuda3std3__45__cpo6rbeginE[1];
.global .align 1 .b8 _ZN34_INTERNAL_7806c851_4_k_cu_f762d8284cuda3std3__45__cpo4rendE[1];
.global .align 1 .b8 _ZN34_INTERNAL_7806c851_4_k_cu_f762d8284cuda3std3__45__cpo7crbeginE[1];
.global .align 1 .b8 _ZN34_INTERNAL_7806c851_4_k_cu_f762d8284cuda3std3__45__cpo5crendE[1];
.global .align 1 .b8 _ZN34_INTERNAL_7806c851_4_k_cu_f762d8284cuda3std3__436_GLOBAL__N__7806c851_4_k_cu_f762d8286ignoreE[1];
.global .align 1 .b8 _ZN34_INTERNAL_7806c851_4_k_cu_f762d8284cuda3std3__419piecewise_constructE[1];
.global .align 1 .b8 _ZN34_INTERNAL_7806c851_4_k_cu_f762d8284cuda3std3__48in_placeE[1];
.global .align 1 .b8 _ZN34_INTERNAL_7806c851_4_k_cu_f762d8284cuda3std3__420unreachable_sentinelE[1];
.global .align 1 .b8 _ZN34_INTERNAL_7806c851_4_k_cu_f762d8284cuda3std6ranges3__45__cpo4swapE[1];
.global .align 1 .b8 _ZN34_INTERNAL_7806c851_4_k_cu_f762d8284cuda3std6ranges3__45__cpo9iter_moveE[1];
.global .align 1 .b8 _ZN34_INTERNAL_7806c851_4_k_cu_f762d8284cuda3std6ranges3__45__cpo5beginE[1];
.global .align 1 .b8 _ZN34_INTERNAL_7806c851_4_k_cu_f762d8284cuda3std6ranges3__45__cpo3endE[1];
.global .align 1 .b8 _ZN34_INTERNAL_7806c851_4_k_cu_f762d8284cuda3std6ranges3__45__cpo6cbeginE[1];
.global .align 1 .b8 _ZN34_INTERNAL_7806c851_4_k_cu_f762d8284cuda3std6ranges3__45__cpo4cendE[1];
.global .align 1 .b8 _ZN34_INTERNAL_7806c851_4_k_cu_f762d8284cuda3std6ranges3__45__cpo7advanceE[1];
.global .align 1 .b8 _ZN34_INTERNAL_7806c851_4_k_cu_f762d8284cuda3std6ranges3__45__cpo9iter_swapE[1];
.global .align 1 .b8 _ZN34_INTERNAL_7806c851_4_k_cu_f762d8284cuda3std6ranges3__45__cpo4nextE[1];
.global .align 1 .b8 _ZN34_INTERNAL_7806c851_4_k_cu_f762d8284cuda3std6ranges3__45__cpo4prevE[1];
.global .align 1 .b8 _ZN34_INTERNAL_7806c851_4_k_cu_f762d8284cuda3std6ranges3__45__cpo4dataE[1];
.global .align 1 .b8 _ZN34_INTERNAL_7806c851_4_k_cu_f762d8284cuda3std6ranges3__45__cpo5cdataE[1];
.global .align 1 .b8 _ZN34_INTERNAL_7806c851_4_k_cu_f762d8284cuda3std6ranges3__45__cpo4sizeE[1];
.global .align 1 .b8 _ZN34_INTERNAL_7806c851_4_k_cu_f762d8284cuda3std6ranges3__45__cpo5ssizeE[1];
.global .align 1 .b8 _ZN34_INTERNAL_7806c851_4_k_cu_f762d8284cuda3std6ranges3__45__cpo8distanceE[1];
.global .align 1 .b8 _ZN34_INTERNAL_7806c851_4_k_cu_f762d8286thrust24THRUST_300001_SM_1000_NS6system6detail10sequential3seqE[1];

.visible .entry _Z30orig_fused_gate_up_swiglu_fp32ILi256EEvPKfS1_S1_Pfii(
	.param .u64 .ptr .align 1 _Z30orig_fused_gate_up_swiglu_fp32ILi256EEvPKfS1_S1_Pfii_param_0,
	.param .u64 .ptr .align 1 _Z30orig_fused_gate_up_swiglu_fp32ILi256EEvPKfS1_S1_Pfii_param_1,
	.param .u64 .ptr .align 1 _Z30orig_fused_gate_up_swiglu_fp32ILi256EEvPKfS1_S1_Pfii_param_2,
	.param .u64 .ptr .align 1 _Z30orig_fused_gate_up_swiglu_fp32ILi256EEvPKfS1_S1_Pfii_param_3,
	.param .u32 _Z30orig_fused_gate_up_swiglu_fp32ILi256EEvPKfS1_S1_Pfii_param_4,
	.param .u32 _Z30orig_fused_gate_up_swiglu_fp32ILi256EEvPKfS1_S1_Pfii_param_5
)
{
	.reg .pred 	%p<19>;
	.reg .b32 	%r<101>;
	.reg .b32 	%f<321>;
	.reg .b64 	%rd<72>;
	// demoted variable
	.shared .align 4 .b8 _ZZ30orig_fused_gate_up_swiglu_fp32ILi256EEvPKfS1_S1_PfiiE4ts_g[44];
	// demoted variable
	.shared .align 4 .b8 _ZZ30orig_fused_gate_up_swiglu_fp32ILi256EEvPKfS1_S1_PfiiE4ts_u[44];
	ld.param.u64 	%rd29, [_Z30orig_fused_gate_up_swiglu_fp32ILi256EEvPKfS1_S1_Pfii_param_0];
	ld.param.u64 	%rd27, [_Z30orig_fused_gate_up_swiglu_fp32ILi256EEvPKfS1_S1_Pfii_param_2];
	ld.param.u32 	%r31, [_Z30orig_fused_gate_up_swiglu_fp32ILi256EEvPKfS1_S1_Pfii_param_5];
	cvta.to.global.u64 	%rd1, %rd29;
	mov.u32 	%r1, %ctaid.x;
	mov.u32 	%r2, %tid.x;
	setp.ge.s32 	%p1, %r1, %r31;
	@%p1 bra 	$L__BB0_28;
	ld.param.u32 	%r89, [_Z30orig_fused_gate_up_swiglu_fp32ILi256EEvPKfS1_S1_Pfii_param_4];
	ld.param.u64 	%rd62, [_Z30orig_fused_gate_up_swiglu_fp32ILi256EEvPKfS1_S1_Pfii_param_1];
	cvta.to.global.u64 	%rd2, %rd62;
	cvta.to.global.u64 	%rd3, %rd27;
	mul.lo.s32 	%r3, %r89, %r1;
	shr.s32 	%r32, %r89, 31;
	shr.u32 	%r33, %r32, 30;
	add.s32 	%r34, %r89, %r33;
	shr.s32 	%r4, %r34, 2;
	setp.ge.s32 	%p2, %r2, %r4;
	mov.f32 	%f318, 0f00000000;
	mov.f32 	%f319, %f318;
	@%p2 bra 	$L__BB0_8;
	not.b32 	%r35, %r2;
	add.s32 	%r5, %r4, %r35;
	and.b32  	%r36, %r5, 768;
	setp.eq.s32 	%p3, %r36, 768;
	mov.f32 	%f319, 0f00000000;
	mov.u32 	%r94, %r2;
	mov.f32 	%f318, %f319;
	@%p3 bra 	$L__BB0_5;
	mul.wide.u32 	%rd30, %r2, 16;
	mul.wide.s32 	%rd31, %r3, 4;
	add.s64 	%rd32, %rd30, %rd31;
	add.s64 	%rd68, %rd3, %rd32;
	add.s64 	%rd67, %rd2, %rd32;
	add.s64 	%rd66, %rd1, %rd30;
	shr.u32 	%r37, %r5, 8;
	add.s32 	%r38, %r37, 1;
	and.b32  	%r39, %r38, 3;
	neg.s32 	%r92, %r39;
	mov.f32 	%f319, 0f00000000;
	mov.u32 	%r94, %r2;
$L__BB0_4:
	.pragma "nounroll";
	ld.global.nc.v4.f32 	{%f47, %f48, %f49, %f50}, [%rd66];
	ld.global.nc.v4.f32 	{%f51, %f52, %f53, %f54}, [%rd67];
	ld.global.nc.v4.f32 	{%f55, %f56, %f57, %f58}, [%rd68];
	mul.f32 	%f59, %f48, %f52;
	fma.rn.f32 	%f60, %f47, %f51, %f59;
	fma.rn.f32 	%f61, %f49, %f53, %f60;
	fma.rn.f32 	%f62, %f50, %f54, %f61;
	add.f32 	%f318, %f318, %f62;
	mul.f32 	%f63, %f48, %f56;
	fma.rn.f32 	%f64, %f47, %f55, %f63;
	fma.rn.f32 	%f65, %f49, %f57, %f64;
	fma.rn.f32 	%f66, %f50, %f58, %f65;
	add.f32 	%f319, %f319, %f66;
	add.s32 	%r94, %r94, 256;
	add.s64 	%rd68, %rd68, 4096;
	add.s64 	%rd67, %rd67, 4096;
	add.s64 	%rd66, %rd66, 4096;
	add.s32 	%r92, %r92, 1;
	setp.ne.s32 	%p4, %r92, 0;
	@%p4 bra 	$L__BB0_4;
$L__BB0_5:
	setp.lt.u32 	%p5, %r5, 768;
	@%p5 bra 	$L__BB0_8;
	ld.param.u64 	%rd63, [_Z30orig_fused_gate_up_swiglu_fp32ILi256EEvPKfS1_S1_Pfii_param_1];
	mul.wide.u32 	%rd33, %r94, 16;
	add.s64 	%rd34, %rd33, 8192;
	add.s64 	%rd71, %rd1, %rd34;
	mul.wide.s32 	%rd35, %r3, 4;
	add.s64 	%rd36, %rd34, %rd35;
	cvta.to.global.u64 	%rd37, %rd63;
	add.s64 	%rd70, %rd37, %rd36;
	add.s64 	%rd69, %rd3, %rd36;
$L__BB0_7:
	.pragma "nounroll";
	ld.global.nc.v4.f32 	{%f67, %f68, %f69, %f70}, [%rd71+-8192];
	ld.global.nc.v4.f32 	{%f71, %f72, %f73, %f74}, [%rd70+-8192];
	ld.global.nc.v4.f32 	{%f75, %f76, %f77, %f78}, [%rd69+-8192];
	mul.f32 	%f79, %f68, %f72;
	fma.rn.f32 	%f80, %f67, %f71, %f79;
	fma.rn.f32 	%f81, %f69, %f73, %f80;
	fma.rn.f32 	%f82, %f70, %f74, %f81;
	add.f32 	%f83, %f318, %f82;
	mul.f32 	%f84, %f68, %f76;
	fma.rn.f32 	%f85, %f67, %f75, %f84;
	fma.rn.f32 	%f86, %f69, %f77, %f85;
	fma.rn.f32 	%f87, %f70, %f78, %f86;
	add.f32 	%f88, %f319, %f87;
	ld.global.nc.v4.f32 	{%f89, %f90, %f91, %f92}, [%rd71+-4096];
	ld.global.nc.v4.f32 	{%f93, %f94, %f95, %f96}, [%rd70+-4096];
	ld.global.nc.v4.f32 	{%f97, %f98, %f99, %f100}, [%rd69+-4096];
	mul.f32 	%f101, %f90, %f94;
	fma.rn.f32 	%f102, %f89, %f93, %f101;
	fma.rn.f32 	%f103, %f91, %f95, %f102;
	fma.rn.f32 	%f104, %f92, %f96, %f103;
	add.f32 	%f105, %f83, %f104;
	mul.f32 	%f106, %f90, %f98;
	fma.rn.f32 	%f107, %f89, %f97, %f106;
	fma.rn.f32 	%f108, %f91, %f99, %f107;
	fma.rn.f32 	%f109, %f92, %f100, %f108;
	add.f32 	%f110, %f88, %f109;
	ld.global.nc.v4.f32 	{%f111, %f112, %f113, %f114}, [%rd71];
	ld.global.nc.v4.f32 	{%f115, %f116, %f117, %f118}, [%rd70];
	ld.global.nc.v4.f32 	{%f119, %f120, %f121, %f122}, [%rd69];
	mul.f32 	%f123, %f112, %f116;
	fma.rn.f32 	%f124, %f111, %f115, %f123;
	fma.rn.f32 	%f125, %f113, %f117, %f124;
	fma.rn.f32 	%f126, %f114, %f118, %f125;
	add.f32 	%f127, %f105, %f126;
	mul.f32 	%f128, %f112, %f120;
	fma.rn.f32 	%f129, %f111, %f119, %f128;
	fma.rn.f32 	%f130, %f113, %f121, %f129;
	fma.rn.f32 	%f131, %f114, %f122, %f130;
	add.f32 	%f132, %f110, %f131;
	ld.global.nc.v4.f32 	{%f133, %f134, %f135, %f136}, [%rd71+4096];
	ld.global.nc.v4.f32 	{%f137, %f138, %f139, %f140}, [%rd70+4096];
	ld.global.nc.v4.f32 	{%f141, %f142, %f143, %f144}, [%rd69+4096];
	mul.f32 	%f145, %f134, %f138;
	fma.rn.f32 	%f146, %f133, %f137, %f145;
	fma.rn.f32 	%f147, %f135, %f139, %f146;
	fma.rn.f32 	%f148, %f136, %f140, %f147;
	add.f32 	%f318, %f127, %f148;
	mul.f32 	%f149, %f134, %f142;
	fma.rn.f32 	%f150, %f133, %f141, %f149;
	fma.rn.f32 	%f151, %f135, %f143, %f150;
	fma.rn.f32 	%f152, %f136, %f144, %f151;
	add.f32 	%f319, %f132, %f152;
	add.s32 	%r94, %r94, 1024;
	add.s64 	%rd71, %rd71, 16384;
	add.s64 	%rd70, %rd70, 16384;
	add.s64 	%rd69, %rd69, 16384;
	setp.lt.s32 	%p6, %r94, %r4;
	@%p6 bra 	$L__BB0_7;
$L__BB0_8:
	ld.param.u32 	%r90, [_Z30orig_fused_gate_up_swiglu_fp32ILi256EEvPKfS1_S1_Pfii_param_4];
	shl.b32 	%r14, %r4, 2;
	add.s32 	%r98, %r14, %r2;
	setp.ge.s32 	%p7, %r98, %r90;
	@%p7 bra 	$L__BB0_20;
	ld.param.u32 	%r91, [_Z30orig_fused_gate_up_swiglu_fp32ILi256EEvPKfS1_S1_Pfii_param_4];
	ld.param.u64 	%rd64, [_Z30orig_fused_gate_up_swiglu_fp32ILi256EEvPKfS1_S1_Pfii_param_1];
	cvta.to.global.u64 	%rd22, %rd64;
	add.s32 	%r40, %r98, 256;
	max.s32 	%r41, %r91, %r40;
	not.b32 	%r42, %r2;
	add.s32 	%r43, %r41, %r42;
	sub.s32 	%r16, %r43, %r14;
	shr.u32 	%r44, %r16, 8;
	add.s32 	%r17, %r44, 1;
	setp.lt.u32 	%p8, %r16, 1792;
	@%p8 bra 	$L__BB0_12;
	and.b32  	%r45, %r17, 33554424;
	neg.s32 	%r96, %r45;
	mul.wide.s32 	%rd38, %r3, 4;
	add.s64 	%rd39, %rd38, %rd3;
	add.s64 	%rd23, %rd39, 4096;
	add.s64 	%rd43, %rd38, %rd22;
$L__BB0_11:
	.pragma "nounroll";
	mul.wide.s32 	%rd40, %r98, 4;
	add.s64 	%rd41, %rd1, %rd40;
	add.s64 	%rd44, %rd43, %rd40;
	add.s64 	%rd45, %rd23, %rd40;
	ld.global.nc.f32 	%f154, [%rd41];
	ld.global.nc.f32 	%f155, [%rd44];
	fma.rn.f32 	%f156, %f154, %f155, %f318;
	ld.global.nc.f32 	%f157, [%rd45+-4096];
	fma.rn.f32 	%f158, %f154, %f157, %f319;
	ld.global.nc.f32 	%f159, [%rd41+1024];
	ld.global.nc.f32 	%f160, [%rd44+1024];
	fma.rn.f32 	%f161, %f159, %f160, %f156;
	ld.global.nc.f32 	%f162, [%rd45+-3072];
	fma.rn.f32 	%f163, %f159, %f162, %f158;
	ld.global.nc.f32 	%f164, [%rd41+2048];
	ld.global.nc.f32 	%f165, [%rd44+2048];
	fma.rn.f32 	%f166, %f164, %f165, %f161;
	ld.global.nc.f32 	%f167, [%rd45+-2048];
	fma.rn.f32 	%f168, %f164, %f167, %f163;
	ld.global.nc.f32 	%f169, [%rd41+3072];
	ld.global.nc.f32 	%f170, [%rd44+3072];
	fma.rn.f32 	%f171, %f169, %f170, %f166;
	ld.global.nc.f32 	%f172, [%rd45+-1024];
	fma.rn.f32 	%f173, %f169, %f172, %f168;
	ld.global.nc.f32 	%f174, [%rd41+4096];
	ld.global.nc.f32 	%f175, [%rd44+4096];
	fma.rn.f32 	%f176, %f174, %f175, %f171;
	ld.global.nc.f32 	%f177, [%rd45];
	fma.rn.f32 	%f178, %f174, %f177, %f173;
	ld.global.nc.f32 	%f179, [%rd41+5120];
	ld.global.nc.f32 	%f180, [%rd44+5120];
	fma.rn.f32 	%f181, %f179, %f180, %f176;
	ld.global.nc.f32 	%f182, [%rd45+1024];
	fma.rn.f32 	%f183, %f179, %f182, %f178;
	ld.global.nc.f32 	%f184, [%rd41+6144];
	ld.global.nc.f32 	%f185, [%rd44+6144];
	fma.rn.f32 	%f186, %f184, %f185, %f181;
	ld.global.nc.f32 	%f187, [%rd45+2048];
	fma.rn.f32 	%f188, %f184, %f187, %f183;
	ld.global.nc.f32 	%f189, [%rd41+7168];
	ld.global.nc.f32 	%f190, [%rd44+7168];
	fma.rn.f32 	%f318, %f189, %f190, %f186;
	ld.global.nc.f32 	%f191, [%rd45+3072];
	fma.rn.f32 	%f319, %f189, %f191, %f188;
	add.s32 	%r98, %r98, 2048;
	add.s32 	%r96, %r96, 8;
	setp.ne.s32 	%p9, %r96, 0;
	@%p9 bra 	$L__BB0_11;
$L__BB0_12:
	and.b32  	%r24, %r17, 7;
	setp.eq.s32 	%p10, %r24, 0;
	@%p10 bra 	$L__BB0_20;
	mul.wide.s32 	%rd46, %r3, 4;
	add.s64 	%rd24, %rd22, %rd46;
	add.s64 	%rd25, %rd3, %rd46;
	setp.lt.u32 	%p11, %r24, 4;
	@%p11 bra 	$L__BB0_15;
	mul.wide.s32 	%rd47, %r98, 4;
	add.s64 	%rd48, %rd1, %rd47;
	ld.global.nc.f32 	%f193, [%rd48];
	add.s64 	%rd49, %rd24, %rd47;
	ld.global.nc.f32 	%f194, [%rd49];
	fma.rn.f32 	%f195, %f193, %f194, %f318;
	add.s64 	%rd50, %rd25, %rd47;
	ld.global.nc.f32 	%f196, [%rd50];
	fma.rn.f32 	%f197, %f193, %f196, %f319;
	ld.global.nc.f32 	%f198, [%rd48+1024];
	ld.global.nc.f32 	%f199, [%rd49+1024];
	fma.rn.f32 	%f200, %f198, %f199, %f195;
	ld.global.nc.f32 	%f201, [%rd50+1024];
	fma.rn.f32 	%f202, %f198, %f201, %f197;
	ld.global.nc.f32 	%f203, [%rd48+2048];
	ld.global.nc.f32 	%f204, [%rd49+2048];
	fma.rn.f32 	%f205, %f203, %f204, %f200;
	ld.global.nc.f32 	%f206, [%rd50+2048];
	fma.rn.f32 	%f207, %f203, %f206, %f202;
	ld.global.nc.f32 	%f208, [%rd48+3072];
	ld.global.nc.f32 	%f209, [%rd49+3072];
	fma.rn.f32 	%f318, %f208, %f209, %f205;
	ld.global.nc.f32 	%f210, [%rd50+3072];
	fma.rn.f32 	%f319, %f208, %f210, %f207;
	add.s32 	%r98, %r98, 1024;
$L__BB0_15:
	and.b32  	%r46, %r17, 3;
	setp.eq.s32 	%p12, %r46, 0;
	@%p12 bra 	$L__BB0_20;
	setp.eq.s32 	%p13, %r46, 1;
	@%p13 bra 	$L__BB0_18;
	mul.wide.s32 	%rd51, %r98, 4;
	add.s64 	%rd52, %rd1, %rd51;
	ld.global.nc.f32 	%f212, [%rd52];
	add.s64 	%rd53, %rd24, %rd51;
	ld.global.nc.f32 	%f213, [%rd53];
	fma.rn.f32 	%f214, %f212, %f213, %f318;
	add.s64 	%rd54, %rd25, %rd51;
	ld.global.nc.f32 	%f215, [%rd54];
	fma.rn.f32 	%f216, %f212, %f215, %f319;
	ld.global.nc.f32 	%f217, [%rd52+1024];
	ld.global.nc.f32 	%f218, [%rd53+1024];
	fma.rn.f32 	%f318, %f217, %f218, %f214;
	ld.global.nc.f32 	%f219, [%rd54+1024];
	fma.rn.f32 	%f319, %f217, %f219, %f216;
	add.s32 	%r98, %r98, 512;
$L__BB0_18:
	and.b32  	%r47, %r16, 256;
	setp.ne.s32 	%p14, %r47, 0;
	@%p14 bra 	$L__BB0_20;
	mul.wide.s32 	%rd55, %r98, 4;
	add.s64 	%rd56, %rd1, %rd55;
	ld.global.nc.f32 	%f220, [%rd56];
	add.s64 	%rd57, %rd24, %rd55;
	ld.global.nc.f32 	%f221, [%rd57];
	fma.rn.f32 	%f318, %f220, %f221, %f318;
	add.s64 	%rd58, %rd25, %rd55;
	ld.global.nc.f32 	%f222, [%rd58];
	fma.rn.f32 	%f319, %f220, %f222, %f319;
$L__BB0_20:
	// begin inline asm
	mov.u32 %r48, %laneid;
	// end inline asm
	mov.b32 	%r49, 1;
	mov.b32 	%r62, 31;
	mov.b32 	%r63, -1;
	// begin inline asm
	{  .reg .f32 r0;  .reg .pred p;  shfl.sync.down.b32 r0|p, %f318, %r49, %r62, %r63;  @p add.f32 r0, r0, %f318;  mov.f32 %f223, r0;}
	// end inline asm
	mov.b32 	%r52, 2;
	// begin inline asm
	{  .reg .f32 r0;  .reg .pred p;  shfl.sync.down.b32 r0|p, %f223, %r52, %r62, %r63;  @p add.f32 r0, r0, %f223;  mov.f32 %f226, r0;}
	// end inline asm
	mov.b32 	%r55, 4;
	// begin inline asm
	{  .reg .f32 r0;  .reg .pred p;  shfl.sync.down.b32 r0|p, %f226, %r55, %r62, %r63;  @p add.f32 r0, r0, %f226;  mov.f32 %f229, r0;}
	// end inline asm
	mov.b32 	%r58, 8;
	// begin inline asm
	{  .reg .f32 r0;  .reg .pred p;  shfl.sync.down.b32 r0|p, %f229, %r58, %r62, %r63;  @p add.f32 r0, r0, %f229;  mov.f32 %f232, r0;}
	// end inline asm
	mov.b32 	%r61, 16;
	// begin inline asm
	{  .reg .f32 r0;  .reg .pred p;  shfl.sync.down.b32 r0|p, %f232, %r61, %r62, %r63;  @p add.f32 r0, r0, %f232;  mov.f32 %f320, r0;}
	// end inline asm
	setp.ne.s32 	%p15, %r48, 0;
	@%p15 bra 	$L__BB0_22;
	shr.u32 	%r64, %r2, 3;
	and.b32  	%r65, %r64, 124;
	mov.u32 	%r66, _ZZ30orig_fused_gate_up_swiglu_fp32ILi256EEvPKfS1_S1_PfiiE4ts_g;
	add.s32 	%r67, %r66, %r65;
	st.shared.f32 	[%r67+8], %f320;
$L__BB0_22:
	bar.sync 	0;
	setp.ne.s32 	%p16, %r2, 0;
	@%p16 bra 	$L__BB0_24;
	ld.shared.f32 	%f238, [_ZZ30orig_fused_gate_up_swiglu_fp32ILi256EEvPKfS1_S1_PfiiE4ts_g+12];
	add.f32 	%f239, %f320, %f238;
	ld.shared.f32 	%f240, [_ZZ30orig_fused_gate_up_swiglu_fp32ILi256EEvPKfS1_S1_PfiiE4ts_g+16];
	add.f32 	%f241, %f239, %f240;
	ld.shared.f32 	%f242, [_ZZ30orig_fused_gate_up_swiglu_fp32ILi256EEvPKfS1_S1_PfiiE4ts_g+20];
	add.f32 	%f243, %f241, %f242;
	ld.shared.f32 	%f244, [_ZZ30orig_fused_gate_up_swiglu_fp32ILi256EEvPKfS1_S1_PfiiE4ts_g+24];
	add.f32 	%f245, %f243, %f244;
	ld.shared.f32 	%f246, [_ZZ30orig_fused_gate_up_swiglu_fp32ILi256EEvPKfS1_S1_PfiiE4ts_g+28];
	add.f32 	%f247, %f245, %f246;
	ld.shared.f32 	%f248, [_ZZ30orig_fused_gate_up_swiglu_fp32ILi256EEvPKfS1_S1_PfiiE4ts_g+32];
	add.f32 	%f249, %f247, %f248;
	ld.shared.f32 	%f250, [_ZZ30orig_fused_gate_up_swiglu_fp32ILi256EEvPKfS1_S1_PfiiE4ts_g+36];
	add.f32 	%f320, %f249, %f250;
$L__BB0_24:
	setp.ne.s32 	%p17, %r48, 0;
	bar.sync 	0;
	mov.b32 	%r68, 1;
	mov.b32 	%r81, 31;
	mov.b32 	%r82, -1;
	// begin inline asm
	{  .reg .f32 r0;  .reg .pred p;  shfl.sync.down.b32 r0|p, %f319, %r68, %r81, %r82;  @p add.f32 r0, r0, %f319;  mov.f32 %f251, r0;}
	// end inline asm
	mov.b32 	%r71, 2;
	// begin inline asm
	{  .reg .f32 r0;  .reg .pred p;  shfl.sync.down.b32 r0|p, %f251, %r71, %r81, %r82;  @p add.f32 r0, r0, %f251;  mov.f32 %f254, r0;}
	// end inline asm
	mov.b32 	%r74, 4;
	// begin inline asm
	{  .reg .f32 r0;  .reg .pred p;  shfl.sync.down.b32 r0|p, %f254, %r74, %r81, %r82;  @p add.f32 r0, r0, %f254;  mov.f32 %f257, r0;}
	// end inline asm
	mov.b32 	%r77, 8;
	// begin inline asm
	{  .reg .f32 r0;  .reg .pred p;  shfl.sync.down.b32 r0|p, %f257, %r77, %r81, %r82;  @p add.f32 r0, r0, %f257;  mov.f32 %f260, r0;}
	// end inline asm
	mov.b32 	%r80, 16;
	// begin inline asm
	{  .reg .f32 r0;  .reg .pred p;  shfl.sync.down.b32 r0|p, %f260, %r80, %r81, %r82;  @p add.f32 r0, r0, %f260;  mov.f32 %f263, r0;}
	// end inline asm
	@%p17 bra 	$L__BB0_26;
	shr.u32 	%r83, %r2, 3;
	and.b32  	%r84, %r83, 124;
	mov.u32 	%r85, _ZZ30orig_fused_gate_up_swiglu_fp32ILi256EEvPKfS1_S1_PfiiE4ts_u;
	add.s32 	%r86, %r85, %r84;
	st.shared.f32 	[%r86+8], %f263;
$L__BB0_26:
	setp.ne.s32 	%p18, %r2, 0;
	bar.sync 	0;
	@%p18 bra 	$L__BB0_28;
	ld.param.u64 	%rd65, [_Z30orig_fused_gate_up_swiglu_fp32ILi256EEvPKfS1_S1_Pfii_param_3];
	ld.shared.f32 	%f266, [_ZZ30orig_fused_gate_up_swiglu_fp32ILi256EEvPKfS1_S1_PfiiE4ts_u+12];
	add.f32 	%f267, %f263, %f266;
	ld.shared.f32 	%f268, [_ZZ30orig_fused_gate_up_swiglu_fp32ILi256EEvPKfS1_S1_PfiiE4ts_u+16];
	add.f32 	%f269, %f267, %f268;
	ld.shared.f32 	%f270, [_ZZ30orig_fused_gate_up_swiglu_fp32ILi256EEvPKfS1_S1_PfiiE4ts_u+20];
	add.f32 	%f271, %f269, %f270;
	ld.shared.f32 	%f272, [_ZZ30orig_fused_gate_up_swiglu_fp32ILi256EEvPKfS1_S1_PfiiE4ts_u+24];
	add.f32 	%f273, %f271, %f272;
	ld.shared.f32 	%f274, [_ZZ30orig_fused_gate_up_swiglu_fp32ILi256EEvPKfS1_S1_PfiiE4ts_u+28];
	add.f32 	%f275, %f273, %f274;
	ld.shared.f32 	%f276, [_ZZ30orig_fused_gate_up_swiglu_fp32ILi256EEvPKfS1_S1_PfiiE4ts_u+32];
	add.f32 	%f277, %f275, %f276;
	ld.shared.f32 	%f278, [_ZZ30orig_fused_gate_up_swiglu_fp32ILi256EEvPKfS1_S1_PfiiE4ts_u+36];
	add.f32 	%f279, %f277, %f278;
	fma.rn.f32 	%f280, %f320, 0fBBBB989D, 0f3F000000;
	cvt.sat.f32.f32 	%f281, %f280;
	mov.f32 	%f282, 0f4B400001;
	mov.f32 	%f283, 0f437C0000;
	fma.rm.f32 	%f284, %f281, %f283, %f282;
	add.f32 	%f285, %f284, 0fCB40007F;
	neg.f32 	%f286, %f285;
	fma.rn.f32 	%f287, %f320, 0fBFB8AA3B, %f286;
	fma.rn.f32 	%f288, %f320, 0fB2A57060, %f287;
	mov.b32 	%r87, %f284;
	shl.b32 	%r88, %r87, 23;
	mov.b32 	%f289, %r88;
	ex2.approx.ftz.f32 	%f290, %f288;
	fma.rn.f32 	%f291, %f290, %f289, 0f3F800000;
	div.rn.f32 	%f292, %f320, %f291;
	mul.f32 	%f293, %f279, %f292;
	cvta.to.global.u64 	%rd59, %rd65;
	mul.wide.u32 	%rd60, %r1, 4;
	add.s64 	%rd61, %rd59, %rd60;
	st.global.f32 	[%rd61], %f293;
$L__BB0_28:
	ret;

}
	// .globl	_Z29opt_fused_gate_up_swiglu_fp32ILi256EEvPKfS1_S1_Pfii
.visible .entry _Z29opt_fused_gate_up_swiglu_fp32ILi256EEvPKfS1_S1_Pfii(
	.param .u64 .ptr .align 1 _Z29opt_fused_gate_up_swiglu_fp32ILi256EEvPKfS1_S1_Pfii_param_0,
	.param .u64 .ptr .align 1 _Z29opt_fused_gate_up_swiglu_fp32ILi256EEvPKfS1_S1_Pfii_param_1,
	.param .u64 .ptr .align 1 _Z29opt_fused_gate_up_swiglu_fp32ILi256EEvPKfS1_S1_Pfii_param_2,
	.param .u64 .ptr .align 1 _Z29opt_fused_gate_up_swiglu_fp32ILi256EEvPKfS1_S1_Pfii_param_3,
	.param .u32 _Z29opt_fused_gate_up_swiglu_fp32ILi256EEvPKfS1_S1_Pfii_param_4,
	.param .u32 _Z29opt_fused_gate_up_swiglu_fp32ILi256EEvPKfS1_S1_Pfii_param_5
)
{
	.reg .pred 	%p<16>;
	.reg .b32 	%r<93>;
	.reg .b32 	%f<247>;
	.reg .b64 	%rd<77>;
	// demoted variable
	.shared .align 4 .b8 _ZZ29opt_fused_gate_up_swiglu_fp32ILi256EEvPKfS1_S1_PfiiE4ts_g[44];
	// demoted variable
	.shared .align 4 .b8 _ZZ29opt_fused_gate_up_swiglu_fp32ILi256EEvPKfS1_S1_PfiiE4ts_u[44];
	ld.param.u64 	%rd17, [_Z29opt_fused_gate_up_swiglu_fp32ILi256EEvPKfS1_S1_Pfii_param_0];
	ld.param.u32 	%r26, [_Z29opt_fused_gate_up_swiglu_fp32ILi256EEvPKfS1_S1_Pfii_param_4];
	ld.param.u32 	%r27, [_Z29opt_fused_gate_up_swiglu_fp32ILi256EEvPKfS1_S1_Pfii_param_5];
	mov.u32 	%r1, %ctaid.x;
	mov.u32 	%r2, %tid.x;
	setp.ge.s32 	%p1, %r1, %r27;
	@%p1 bra 	$L__BB1_23;
	mul.lo.s32 	%r3, %r26, %r1;
	shr.s32 	%r28, %r26, 31;
	shr.u32 	%r29, %r28, 30;
	add.s32 	%r30, %r26, %r29;
	shr.s32 	%r4, %r30, 2;
	setp.ge.s32 	%p2, %r2, %r4;
	mov.f32 	%f244, 0f00000000;
	mov.f32 	%f245, %f244;
	@%p2 bra 	$L__BB1_8;
	not.b32 	%r31, %r2;
	add.s32 	%r5, %r4, %r31;
	and.b32  	%r32, %r5, 768;
	setp.eq.s32 	%p3, %r32, 768;
	mov.f32 	%f245, 0f00000000;
	mov.u32 	%r87, %r2;
	mov.f32 	%f244, %f245;
	@%p3 bra 	$L__BB1_5;
	ld.param.u64 	%rd68, [_Z29opt_fused_gate_up_swiglu_fp32ILi256EEvPKfS1_S1_Pfii_param_2];
	ld.param.u64 	%rd64, [_Z29opt_fused_gate_up_swiglu_fp32ILi256EEvPKfS1_S1_Pfii_param_1];
	mul.wide.u32 	%rd21, %r2, 16;
	mul.wide.s32 	%rd22, %r3, 4;
	add.s64 	%rd23, %rd21, %rd22;
	add.s64 	%rd75, %rd68, %rd23;
	add.s64 	%rd74, %rd64, %rd23;
	add.s64 	%rd73, %rd17, %rd21;
	shr.u32 	%r33, %r5, 8;
	add.s32 	%r34, %r33, 1;
	and.b32  	%r35, %r34, 3;
	neg.s32 	%r85, %r35;
	mov.f32 	%f245, 0f00000000;
	mov.u32 	%r87, %r2;
$L__BB1_4:
	.pragma "nounroll";
	// begin inline asm
	ld.global.nc.v4.f32 {%f37,%f38,%f39,%f40}, [%rd73];
	// end inline asm
	// begin inline asm
	ld.global.nc.v4.f32 {%f41,%f42,%f43,%f44}, [%rd74];
	// end inline asm
	// begin inline asm
	ld.global.nc.v4.f32 {%f45,%f46,%f47,%f48}, [%rd75];
	// end inline asm
	fma.rn.f32 	%f49, %f44, %f40, %f244;
	fma.rn.f32 	%f50, %f43, %f39, %f49;
	fma.rn.f32 	%f51, %f42, %f38, %f50;
	fma.rn.f32 	%f244, %f41, %f37, %f51;
	fma.rn.f32 	%f52, %f48, %f40, %f245;
	fma.rn.f32 	%f53, %f47, %f39, %f52;
	fma.rn.f32 	%f54, %f46, %f38, %f53;
	fma.rn.f32 	%f245, %f45, %f37, %f54;
	add.s32 	%r87, %r87, 256;
	add.s64 	%rd75, %rd75, 4096;
	add.s64 	%rd74, %rd74, 4096;
	add.s64 	%rd73, %rd73, 4096;
	add.s32 	%r85, %r85, 1;
	setp.ne.s32 	%p4, %r85, 0;
	@%p4 bra 	$L__BB1_4;
$L__BB1_5:
	setp.lt.u32 	%p5, %r5, 768;
	@%p5 bra 	$L__BB1_8;
	mul.wide.u32 	%rd76, %r87, 16;
	mul.wide.s32 	%rd39, %r3, 4;
$L__BB1_7:
	.pragma "nounroll";
	ld.param.u64 	%rd69, [_Z29opt_fused_gate_up_swiglu_fp32ILi256EEvPKfS1_S1_Pfii_param_2];
	ld.param.u64 	%rd65, [_Z29opt_fused_gate_up_swiglu_fp32ILi256EEvPKfS1_S1_Pfii_param_1];
	add.s64 	%rd27, %rd17, %rd76;
	// begin inline asm
	ld.global.nc.v4.f32 {%f55,%f56,%f57,%f58}, [%rd27];
	// end inline asm
	add.s64 	%rd40, %rd65, %rd39;
	add.s64 	%rd28, %rd40, %rd76;
	// begin inline asm
	ld.global.nc.v4.f32 {%f59,%f60,%f61,%f62}, [%rd28];
	// end inline asm
	add.s64 	%rd41, %rd69, %rd39;
	add.s64 	%rd29, %rd41, %rd76;
	// begin inline asm
	ld.global.nc.v4.f32 {%f63,%f64,%f65,%f66}, [%rd29];
	// end inline asm
	fma.rn.f32 	%f103, %f62, %f58, %f244;
	fma.rn.f32 	%f104, %f61, %f57, %f103;
	fma.rn.f32 	%f105, %f60, %f56, %f104;
	fma.rn.f32 	%f106, %f59, %f55, %f105;
	fma.rn.f32 	%f107, %f66, %f58, %f245;
	fma.rn.f32 	%f108, %f65, %f57, %f107;
	fma.rn.f32 	%f109, %f64, %f56, %f108;
	fma.rn.f32 	%f110, %f63, %f55, %f109;
	add.s64 	%rd30, %rd27, 4096;
	// begin inline asm
	ld.global.nc.v4.f32 {%f67,%f68,%f69,%f70}, [%rd30];
	// end inline asm
	add.s64 	%rd31, %rd28, 4096;
	// begin inline asm
	ld.global.nc.v4.f32 {%f71,%f72,%f73,%f74}, [%rd31];
	// end inline asm
	add.s64 	%rd32, %rd29, 4096;
	// begin inline asm
	ld.global.nc.v4.f32 {%f75,%f76,%f77,%f78}, [%rd32];
	// end inline asm
	fma.rn.f32 	%f111, %f74, %f70, %f106;
	fma.rn.f32 	%f112, %f73, %f69, %f111;
	fma.rn.f32 	%f113, %f72, %f68, %f112;
	fma.rn.f32 	%f114, %f71, %f67, %f113;
	fma.rn.f32 	%f115, %f78, %f70, %f110;
	fma.rn.f32 	%f116, %f77, %f69, %f115;
	fma.rn.f32 	%f117, %f76, %f68, %f116;
	fma.rn.f32 	%f118, %f75, %f67, %f117;
	add.s64 	%rd33, %rd27, 8192;
	// begin inline asm
	ld.global.nc.v4.f32 {%f79,%f80,%f81,%f82}, [%rd33];
	// end inline asm
	add.s64 	%rd34, %rd28, 8192;
	// begin inline asm
	ld.global.nc.v4.f32 {%f83,%f84,%f85,%f86}, [%rd34];
	// end inline asm
	add.s64 	%rd35, %rd29, 8192;
	// begin inline asm
	ld.global.nc.v4.f32 {%f87,%f88,%f89,%f90}, [%rd35];
	// end inline asm
	fma.rn.f32 	%f119, %f86, %f82, %f114;
	fma.rn.f32 	%f120, %f85, %f81, %f119;
	fma.rn.f32 	%f121, %f84, %f80, %f120;
	fma.rn.f32 	%f122, %f83, %f79, %f121;
	fma.rn.f32 	%f123, %f90, %f82, %f118;
	fma.rn.f32 	%f124, %f89, %f81, %f123;
	fma.rn.f32 	%f125, %f88, %f80, %f124;
	fma.rn.f32 	%f126, %f87, %f79, %f125;
	add.s64 	%rd36, %rd27, 12288;
	// begin inline asm
	ld.global.nc.v4.f32 {%f91,%f92,%f93,%f94}, [%rd36];
	// end inline asm
	add.s64 	%rd37, %rd28, 12288;
	// begin inline asm
	ld.global.nc.v4.f32 {%f95,%f96,%f97,%f98}, [%rd37];
	// end inline asm
	add.s64 	%rd38, %rd29, 12288;
	// begin inline asm
	ld.global.nc.v4.f32 {%f99,%f100,%f101,%f102}, [%rd38];
	// end inline asm
	fma.rn.f32 	%f127, %f98, %f94, %f122;
	fma.rn.f32 	%f128, %f97, %f93, %f127;
	fma.rn.f32 	%f129, %f96, %f92, %f128;
	fma.rn.f32 	%f244, %f95, %f91, %f129;
	fma.rn.f32 	%f130, %f102, %f94, %f126;
	fma.rn.f32 	%f131, %f101, %f93, %f130;
	fma.rn.f32 	%f132, %f100, %f92, %f131;
	fma.rn.f32 	%f245, %f99, %f91, %f132;
	add.s32 	%r87, %r87, 1024;
	add.s64 	%rd76, %rd76, 16384;
	setp.lt.s32 	%p6, %r87, %r4;
	@%p6 bra 	$L__BB1_7;
$L__BB1_8:
	shl.b32 	%r14, %r4, 2;
	add.s32 	%r91, %r14, %r2;
	setp.ge.s32 	%p7, %r91, %r26;
	@%p7 bra 	$L__BB1_15;
	add.s32 	%r36, %r91, 256;
	max.s32 	%r37, %r26, %r36;
	not.b32 	%r38, %r2;
	add.s32 	%r39, %r37, %r38;
	sub.s32 	%r16, %r39, %r14;
	and.b32  	%r40, %r16, 768;
	setp.eq.s32 	%p8, %r40, 768;
	@%p8 bra 	$L__BB1_12;
	ld.param.u64 	%rd70, [_Z29opt_fused_gate_up_swiglu_fp32ILi256EEvPKfS1_S1_Pfii_param_2];
	ld.param.u64 	%rd66, [_Z29opt_fused_gate_up_swiglu_fp32ILi256EEvPKfS1_S1_Pfii_param_1];
	mul.wide.s32 	%rd42, %r3, 4;
	add.s64 	%rd13, %rd70, %rd42;
	add.s64 	%rd14, %rd66, %rd42;
	shr.u32 	%r41, %r16, 8;
	add.s32 	%r42, %r41, 1;
	and.b32  	%r43, %r42, 3;
	neg.s32 	%r89, %r43;
$L__BB1_11:
	.pragma "nounroll";
	mul.wide.s32 	%rd46, %r91, 4;
	add.s64 	%rd45, %rd13, %rd46;
	add.s64 	%rd44, %rd14, %rd46;
	add.s64 	%rd43, %rd17, %rd46;
	// begin inline asm
	ld.global.nc.f32 %f134, [%rd43];
	// end inline asm
	// begin inline asm
	ld.global.nc.f32 %f135, [%rd44];
	// end inline asm
	fma.rn.f32 	%f244, %f135, %f134, %f244;
	// begin inline asm
	ld.global.nc.f32 %f136, [%rd45];
	// end inline asm
	fma.rn.f32 	%f245, %f136, %f134, %f245;
	add.s32 	%r91, %r91, 256;
	add.s32 	%r89, %r89, 1;
	setp.ne.s32 	%p9, %r89, 0;
	@%p9 bra 	$L__BB1_11;
$L__BB1_12:
	setp.lt.u32 	%p10, %r16, 768;
	@%p10 bra 	$L__BB1_15;
	ld.param.u64 	%rd71, [_Z29opt_fused_gate_up_swiglu_fp32ILi256EEvPKfS1_S1_Pfii_param_2];
	ld.param.u64 	%rd67, [_Z29opt_fused_gate_up_swiglu_fp32ILi256EEvPKfS1_S1_Pfii_param_1];
	mul.wide.s32 	%rd47, %r3, 4;
	add.s64 	%rd15, %rd71, %rd47;
	add.s64 	%rd16, %rd67, %rd47;
$L__BB1_14:
	mul.wide.s32 	%rd60, %r91, 4;
	add.s64 	%rd50, %rd15, %rd60;
	add.s64 	%rd49, %rd16, %rd60;
	add.s64 	%rd48, %rd17, %rd60;
	// begin inline asm
	ld.global.nc.f32 %f137, [%rd48];
	// end inline asm
	// begin inline asm
	ld.global.nc.f32 %f138, [%rd49];
	// end inline asm
	fma.rn.f32 	%f149, %f138, %f137, %f244;
	// begin inline asm
	ld.global.nc.f32 %f139, [%rd50];
	// end inline asm
	fma.rn.f32 	%f150, %f139, %f137, %f245;
	add.s64 	%rd51, %rd48, 1024;
	// begin inline asm
	ld.global.nc.f32 %f140, [%rd51];
	// end inline asm
	add.s64 	%rd52, %rd49, 1024;
	// begin inline asm
	ld.global.nc.f32 %f141, [%rd52];
	// end inline asm
	fma.rn.f32 	%f151, %f141, %f140, %f149;
	add.s64 	%rd53, %rd50, 1024;
	// begin inline asm
	ld.global.nc.f32 %f142, [%rd53];
	// end inline asm
	fma.rn.f32 	%f152, %f142, %f140, %f150;
	add.s64 	%rd54, %rd48, 2048;
	// begin inline asm
	ld.global.nc.f32 %f143, [%rd54];
	// end inline asm
	add.s64 	%rd55, %rd49, 2048;
	// begin inline asm
	ld.global.nc.f32 %f144, [%rd55];
	// end inline asm
	fma.rn.f32 	%f153, %f144, %f143, %f151;
	add.s64 	%rd56, %rd50, 2048;
	// begin inline asm
	ld.global.nc.f32 %f145, [%rd56];
	// end inline asm
	fma.rn.f32 	%f154, %f145, %f143, %f152;
	add.s64 	%rd57, %rd48, 3072;
	// begin inline asm
	ld.global.nc.f32 %f146, [%rd57];
	// end inline asm
	add.s64 	%rd58, %rd49, 3072;
	// begin inline asm
	ld.global.nc.f32 %f147, [%rd58];
	// end inline asm
	fma.rn.f32 	%f244, %f147, %f146, %f153;
	add.s64 	%rd59, %rd50, 3072;
	// begin inline asm
	ld.global.nc.f32 %f148, [%rd59];
	// end inline asm
	fma.rn.f32 	%f245, %f148, %f146, %f154;
	add.s32 	%r91, %r91, 1024;
	setp.lt.s32 	%p11, %r91, %r26;
	@%p11 bra 	$L__BB1_14;
$L__BB1_15:
	// begin inline asm
	mov.u32 %r44, %laneid;
	// end inline asm
	mov.b32 	%r45, 1;
	mov.b32 	%r58, 31;
	mov.b32 	%r59, -1;
	// begin inline asm
	{  .reg .f32 r0;  .reg .pred p;  shfl.sync.down.b32 r0|p, %f244, %r45, %r58, %r59;  @p add.f32 r0, r0, %f244;  mov.f32 %f155, r0;}
	// end inline asm
	mov.b32 	%r48, 2;
	// begin inline asm
	{  .reg .f32 r0;  .reg .pred p;  shfl.sync.down.b32 r0|p, %f155, %r48, %r58, %r59;  @p add.f32 r0, r0, %f155;  mov.f32 %f158, r0;}
	// end inline asm
	mov.b32 	%r51, 4;
	// begin inline asm
	{  .reg .f32 r0;  .reg .pred p;  shfl.sync.down.b32 r0|p, %f158, %r51, %r58, %r59;  @p add.f32 r0, r0, %f158;  mov.f32 %f161, r0;}
	// end inline asm
	mov.b32 	%r54, 8;
	// begin inline asm
	{  .reg .f32 r0;  .reg .pred p;  shfl.sync.down.b32 r0|p, %f161, %r54, %r58, %r59;  @p add.f32 r0, r0, %f161;  mov.f32 %f164, r0;}
	// end inline asm
	mov.b32 	%r57, 16;
	// begin inline asm
	{  .reg .f32 r0;  .reg .pred p;  shfl.sync.down.b32 r0|p, %f164, %r57, %r58, %r59;  @p add.f32 r0, r0, %f164;  mov.f32 %f246, r0;}
	// end inline asm
	setp.ne.s32 	%p12, %r44, 0;
	@%p12 bra 	$L__BB1_17;
	shr.u32 	%r60, %r2, 3;
	and.b32  	%r61, %r60, 124;
	mov.u32 	%r62, _ZZ29opt_fused_gate_up_swiglu_fp32ILi256EEvPKfS1_S1_PfiiE4ts_g;
	add.s32 	%r63, %r62, %r61;
	st.shared.f32 	[%r63+8], %f246;
$L__BB1_17:
	bar.sync 	0;
	setp.ne.s32 	%p13, %r2, 0;
	@%p13 bra 	$L__BB1_19;
	ld.shared.f32 	%f170, [_ZZ29opt_fused_gate_up_swiglu_fp32ILi256EEvPKfS1_S1_PfiiE4ts_g+12];
	add.f32 	%f171, %f246, %f170;
	ld.shared.f32 	%f172, [_ZZ29opt_fused_gate_up_swiglu_fp32ILi256EEvPKfS1_S1_PfiiE4ts_g+16];
	add.f32 	%f173, %f171, %f172;
	ld.shared.f32 	%f174, [_ZZ29opt_fused_gate_up_swiglu_fp32ILi256EEvPKfS1_S1_PfiiE4ts_g+20];
	add.f32 	%f175, %f173, %f174;
	ld.shared.f32 	%f176, [_ZZ29opt_fused_gate_up_swiglu_fp32ILi256EEvPKfS1_S1_PfiiE4ts_g+24];
	add.f32 	%f177, %f175, %f176;
	ld.shared.f32 	%f178, [_ZZ29opt_fused_gate_up_swiglu_fp32ILi256EEvPKfS1_S1_PfiiE4ts_g+28];
	add.f32 	%f179, %f177, %f178;
	ld.shared.f32 	%f180, [_ZZ29opt_fused_gate_up_swiglu_fp32ILi256EEvPKfS1_S1_PfiiE4ts_g+32];
	add.f32 	%f181, %f179, %f180;
	ld.shared.f32 	%f182, [_ZZ29opt_fused_gate_up_swiglu_fp32ILi256EEvPKfS1_S1_PfiiE4ts_g+36];
	add.f32 	%f246, %f181, %f182;
$L__BB1_19:
	setp.ne.s32 	%p14, %r44, 0;
	bar.sync 	0;
	mov.b32 	%r64, 1;
	mov.b32 	%r77, 31;
	mov.b32 	%r78, -1;
	// begin inline asm
	{  .reg .f32 r0;  .reg .pred p;  shfl.sync.down.b32 r0|p, %f245, %r64, %r77, %r78;  @p add.f32 r0, r0, %f245;  mov.f32 %f183, r0;}
	// end inline asm
	mov.b32 	%r67, 2;
	// begin inline asm
	{  .reg .f32 r0;  .reg .pred p;  shfl.sync.down.b32 r0|p, %f183, %r67, %r77, %r78;  @p add.f32 r0, r0, %f183;  mov.f32 %f186, r0;}
	// end inline asm
	mov.b32 	%r70, 4;
	// begin inline asm
	{  .reg .f32 r0;  .reg .pred p;  shfl.sync.down.b32 r0|p, %f186, %r70, %r77, %r78;  @p add.f32 r0, r0, %f186;  mov.f32 %f189, r0;}
	// end inline asm
	mov.b32 	%r73, 8;
	// begin inline asm
	{  .reg .f32 r0;  .reg .pred p;  shfl.sync.down.b32 r0|p, %f189, %r73, %r77, %r78;  @p add.f32 r0, r0, %f189;  mov.f32 %f192, r0;}
	// end inline asm
	mov.b32 	%r76, 16;
	// begin inline asm
	{  .reg .f32 r0;  .reg .pred p;  shfl.sync.down.b32 r0|p, %f192, %r76, %r77, %r78;  @p add.f32 r0, r0, %f192;  mov.f32 %f195, r0;}
	// end inline asm
	@%p14 bra 	$L__BB1_21;
	shr.u32 	%r79, %r2, 3;
	and.b32  	%r80, %r79, 124;
	mov.u32 	%r81, _ZZ29opt_fused_gate_up_swiglu_fp32ILi256EEvPKfS1_S1_PfiiE4ts_u;
	add.s32 	%r82, %r81, %r80;
	st.shared.f32 	[%r82+8], %f195;
$L__BB1_21:
	setp.ne.s32 	%p15, %r2, 0;
	bar.sync 	0;
	@%p15 bra 	$L__BB1_23;
	ld.param.u64 	%rd72, [_Z29opt_fused_gate_up_swiglu_fp32ILi256EEvPKfS1_S1_Pfii_param_3];
	ld.shared.f32 	%f198, [_ZZ29opt_fused_gate_up_swiglu_fp32ILi256EEvPKfS1_S1_PfiiE4ts_u+12];
	add.f32 	%f199, %f195, %f198;
	ld.shared.f32 	%f200, [_ZZ29opt_fused_gate_up_swiglu_fp32ILi256EEvPKfS1_S1_PfiiE4ts_u+16];
	add.f32 	%f201, %f199, %f200;
	ld.shared.f32 	%f202, [_ZZ29opt_fused_gate_up_swiglu_fp32ILi256EEvPKfS1_S1_PfiiE4ts_u+20];
	add.f32 	%f203, %f201, %f202;
	ld.shared.f32 	%f204, [_ZZ29opt_fused_gate_up_swiglu_fp32ILi256EEvPKfS1_S1_PfiiE4ts_u+24];
	add.f32 	%f205, %f203, %f204;
	ld.shared.f32 	%f206, [_ZZ29opt_fused_gate_up_swiglu_fp32ILi256EEvPKfS1_S1_PfiiE4ts_u+28];
	add.f32 	%f207, %f205, %f206;
	ld.shared.f32 	%f208, [_ZZ29opt_fused_gate_up_swiglu_fp32ILi256EEvPKfS1_S1_PfiiE4ts_u+32];
	add.f32 	%f209, %f207, %f208;
	ld.shared.f32 	%f210, [_ZZ29opt_fused_gate_up_swiglu_fp32ILi256EEvPKfS1_S1_PfiiE4ts_u+36];
	add.f32 	%f211, %f209, %f210;
	fma.rn.f32 	%f212, %f246, 0fBBBB989D, 0f3F000000;
	cvt.sat.f32.f32 	%f213, %f212;
	mov.f32 	%f214, 0f4B400001;
	mov.f32 	%f215, 0f437C0000;
	fma.rm.f32 	%f216, %f213, %f215, %f214;
	add.f32 	%f217, %f216, 0fCB40007F;
	neg.f32 	%f218, %f217;
	fma.rn.f32 	%f219, %f246, 0fBFB8AA3B, %f218;
	fma.rn.f32 	%f220, %f246, 0fB2A57060, %f219;
	mov.b32 	%r83, %f216;
	shl.b32 	%r84, %r83, 23;
	mov.b32 	%f221, %r84;
	ex2.approx.ftz.f32 	%f222, %f220;
	fma.rn.f32 	%f223, %f222, %f221, 0f3F800000;
	div.rn.f32 	%f224, %f246, %f223;
	mul.f32 	%f225, %f211, %f224;
	cvta.to.global.u64 	%rd61, %rd72;
	mul.wide.u32 	%rd62, %r1, 4;
	add.s64 	%rd63, %rd61, %rd62;
	st.global.f32 	[%rd63], %f225;
$L__BB1_23:
	ret;

}
	// .globl	_Z31orig_fused_gate_up_swiglu_mixedILi256EEvPKfPK6__halfS4_Pfii
.visible .entry _Z31orig_fused_gate_up_swiglu_mixedILi256EEvPKfPK6__halfS4_Pfii(
	.param .u64 .ptr .align 1 _Z31orig_fused_gate_up_swiglu_mixedILi256EEvPKfPK6__halfS4_Pfii_param_0,
	.param .u64 .ptr .align 1 _Z31orig_fused_gate_up_swiglu_mixedILi256EEvPKfPK6__halfS4_Pfii_param_1,
	.param .u64 .ptr .align 1 _Z31orig_fused_gate_up_swiglu_mixedILi256EEvPKfPK6__halfS4_Pfii_param_2,
	.param .u64 .ptr .align 1 _Z31orig_fused_gate_up_swiglu_mixedILi256EEvPKfPK6__halfS4_Pfii_param_3,
	.param .u32 _Z31orig_fused_gate_up_swiglu_mixedILi256EEvPKfPK6__halfS4_Pfii_param_4,
	.param .u32 _Z31orig_fused_gate_up_swiglu_mixedILi256EEvPKfPK6__halfS4_Pfii_param_5
)
{
	.reg .pred 	%p<19>;
	.reg .b16 	%rs<71>;
	.reg .b32 	%r<131>;
	.reg .b32 	%f<321>;
	.reg .b64 	%rd<83>;
	// demoted variable
	.shared .align 4 .b8 _ZZ31orig_fused_gate_up_swiglu_mixedILi256EEvPKfPK6__halfS4_PfiiE4ts_g[44];
	// demoted variable
	.shared .align 4 .b8 _ZZ31orig_fused_gate_up_swiglu_mixedILi256EEvPKfPK6__halfS4_PfiiE4ts_u[44];
	ld.param.u64 	%rd18, [_Z31orig_fused_gate_up_swiglu_mixedILi256EEvPKfPK6__halfS4_Pfii_param_0];
	ld.param.u32 	%r34, [_Z31orig_fused_gate_up_swiglu_mixedILi256EEvPKfPK6__halfS4_Pfii_param_5];
	cvta.to.global.u64 	%rd1, %rd18;
	mov.u32 	%r1, %ctaid.x;
	mov.u32 	%r2, %tid.x;
	setp.ge.s32 	%p1, %r1, %r34;
	@%p1 bra 	$L__BB2_28;
	ld.param.u32 	%r117, [_Z31orig_fused_gate_up_swiglu_mixedILi256EEvPKfPK6__halfS4_Pfii_param_4];
	ld.param.u64 	%rd77, [_Z31orig_fused_gate_up_swiglu_mixedILi256EEvPKfPK6__halfS4_Pfii_param_2];
	ld.param.u64 	%rd75, [_Z31orig_fused_gate_up_swiglu_mixedILi256EEvPKfPK6__halfS4_Pfii_param_1];
	cvta.to.global.u64 	%rd2, %rd75;
	cvta.to.global.u64 	%rd3, %rd77;
	mul.lo.s32 	%r3, %r117, %r1;
	shr.s32 	%r35, %r117, 31;
	shr.u32 	%r36, %r35, 30;
	add.s32 	%r37, %r117, %r36;
	shr.s32 	%r4, %r37, 2;
	setp.ge.s32 	%p2, %r2, %r4;
	mov.f32 	%f318, 0f00000000;
	mov.f32 	%f319, %f318;
	@%p2 bra 	$L__BB2_8;
	not.b32 	%r38, %r2;
	add.s32 	%r5, %r4, %r38;
	and.b32  	%r39, %r5, 768;
	setp.eq.s32 	%p3, %r39, 768;
	mov.f32 	%f319, 0f00000000;
	mov.u32 	%r123, %r2;
	mov.f32 	%f318, %f319;
	@%p3 bra 	$L__BB2_5;
	shr.u32 	%r40, %r5, 8;
	add.s32 	%r41, %r40, 1;
	and.b32  	%r42, %r41, 3;
	neg.s32 	%r121, %r42;
	mul.wide.u32 	%rd22, %r2, 8;
	mul.wide.s32 	%rd23, %r3, 2;
	add.s64 	%rd24, %rd22, %rd23;
	add.s64 	%rd25, %rd24, 4;
	add.s64 	%rd82, %rd3, %rd25;
	mul.wide.u32 	%rd26, %r2, 16;
	add.s64 	%rd81, %rd1, %rd26;
	add.s64 	%rd80, %rd2, %rd25;
	mov.f32 	%f319, 0f00000000;
	mov.u32 	%r123, %r2;
$L__BB2_4:
	.pragma "nounroll";
	ld.global.nc.v4.f32 	{%f55, %f56, %f57, %f58}, [%rd81];
	ld.global.nc.u32 	%r43, [%rd80+-4];
	mov.b32 	{%rs1, %rs2}, %r43;
	ld.global.nc.u32 	%r44, [%rd80];
	mov.b32 	{%rs3, %rs4}, %r44;
	ld.global.nc.u32 	%r45, [%rd82+-4];
	mov.b32 	{%rs5, %rs6}, %r45;
	ld.global.nc.u32 	%r46, [%rd82];
	mov.b32 	{%rs7, %rs8}, %r46;
	// begin inline asm
	{  cvt.f32.f16 %f47, %rs1;}

	// end inline asm
	// begin inline asm
	{  cvt.f32.f16 %f48, %rs2;}

	// end inline asm
	mul.f32 	%f59, %f56, %f48;
	fma.rn.f32 	%f60, %f55, %f47, %f59;
	// begin inline asm
	{  cvt.f32.f16 %f49, %rs3;}

	// end inline asm
	fma.rn.f32 	%f61, %f57, %f49, %f60;
	// begin inline asm
	{  cvt.f32.f16 %f50, %rs4;}

	// end inline asm
	fma.rn.f32 	%f62, %f58, %f50, %f61;
	add.f32 	%f318, %f318, %f62;
	// begin inline asm
	{  cvt.f32.f16 %f51, %rs5;}

	// end inline asm
	// begin inline asm
	{  cvt.f32.f16 %f52, %rs6;}

	// end inline asm
	mul.f32 	%f63, %f56, %f52;
	fma.rn.f32 	%f64, %f55, %f51, %f63;
	// begin inline asm
	{  cvt.f32.f16 %f53, %rs7;}

	// end inline asm
	fma.rn.f32 	%f65, %f57, %f53, %f64;
	// begin inline asm
	{  cvt.f32.f16 %f54, %rs8;}

	// end inline asm
	fma.rn.f32 	%f66, %f58, %f54, %f65;
	add.f32 	%f319, %f319, %f66;
	add.s32 	%r123, %r123, 256;
	add.s32 	%r121, %r121, 1;
	setp.ne.s32 	%p4, %r121, 0;
	add.s64 	%rd82, %rd82, 2048;
	add.s64 	%rd81, %rd81, 4096;
	add.s64 	%rd80, %rd80, 2048;
	@%p4 bra 	$L__BB2_4;
$L__BB2_5:
	setp.lt.u32 	%p5, %r5, 768;
	@%p5 bra 	$L__BB2_8;
	shl.b32 	%r47, %r123, 1;
	add.s32 	%r124, %r47, 1024;
	mul.wide.s32 	%rd30, %r3, 2;
	add.s64 	%rd31, %rd2, %rd30;
	add.s64 	%rd34, %rd3, %rd30;
$L__BB2_7:
	.pragma "nounroll";
	ld.param.u64 	%rd73, [_Z31orig_fused_gate_up_swiglu_mixedILi256EEvPKfPK6__halfS4_Pfii_param_0];
	cvta.to.global.u64 	%rd27, %rd73;
	mul.wide.u32 	%rd28, %r123, 16;
	add.s64 	%rd29, %rd27, %rd28;
	ld.global.nc.v4.f32 	{%f99, %f100, %f101, %f102}, [%rd29];
	add.s32 	%r48, %r124, -1024;
	mul.wide.u32 	%rd32, %r48, 4;
	add.s64 	%rd33, %rd31, %rd32;
	ld.global.nc.u32 	%r49, [%rd33];
	mov.b32 	{%rs9, %rs10}, %r49;
	ld.global.nc.u32 	%r50, [%rd33+4];
	mov.b32 	{%rs11, %rs12}, %r50;
	add.s64 	%rd35, %rd34, %rd32;
	ld.global.nc.u32 	%r51, [%rd35];
	mov.b32 	{%rs13, %rs14}, %r51;
	ld.global.nc.u32 	%r52, [%rd35+4];
	mov.b32 	{%rs15, %rs16}, %r52;
	// begin inline asm
	{  cvt.f32.f16 %f67, %rs9;}

	// end inline asm
	// begin inline asm
	{  cvt.f32.f16 %f68, %rs10;}

	// end inline asm
	mul.f32 	%f103, %f100, %f68;
	fma.rn.f32 	%f104, %f99, %f67, %f103;
	// begin inline asm
	{  cvt.f32.f16 %f69, %rs11;}

	// end inline asm
	fma.rn.f32 	%f105, %f101, %f69, %f104;
	// begin inline asm
	{  cvt.f32.f16 %f70, %rs12;}

	// end inline asm
	fma.rn.f32 	%f106, %f102, %f70, %f105;
	add.f32 	%f107, %f318, %f106;
	// begin inline asm
	{  cvt.f32.f16 %f71, %rs13;}

	// end inline asm
	// begin inline asm
	{  cvt.f32.f16 %f72, %rs14;}

	// end inline asm
	mul.f32 	%f108, %f100, %f72;
	fma.rn.f32 	%f109, %f99, %f71, %f108;
	// begin inline asm
	{  cvt.f32.f16 %f73, %rs15;}

	// end inline asm
	fma.rn.f32 	%f110, %f101, %f73, %f109;
	// begin inline asm
	{  cvt.f32.f16 %f74, %rs16;}

	// end inline asm
	fma.rn.f32 	%f111, %f102, %f74, %f110;
	add.f32 	%f112, %f319, %f111;
	ld.global.nc.v4.f32 	{%f113, %f114, %f115, %f116}, [%rd29+4096];
	add.s32 	%r53, %r124, -512;
	mul.wide.u32 	%rd36, %r53, 4;
	add.s64 	%rd37, %rd31, %rd36;
	ld.global.nc.u32 	%r54, [%rd37];
	mov.b32 	{%rs17, %rs18}, %r54;
	ld.global.nc.u32 	%r55, [%rd37+4];
	mov.b32 	{%rs19, %rs20}, %r55;
	add.s64 	%rd38, %rd34, %rd36;
	ld.global.nc.u32 	%r56, [%rd38];
	mov.b32 	{%rs21, %rs22}, %r56;
	ld.global.nc.u32 	%r57, [%rd38+4];
	mov.b32 	{%rs23, %rs24}, %r57;
	// begin inline asm
	{  cvt.f32.f16 %f75, %rs17;}

	// end inline asm
	// begin inline asm
	{  cvt.f32.f16 %f76, %rs18;}

	// end inline asm
	mul.f32 	%f117, %f114, %f76;
	fma.rn.f32 	%f118, %f113, %f75, %f117;
	// begin inline asm
	{  cvt.f32.f16 %f77, %rs19;}

	// end inline asm
	fma.rn.f32 	%f119, %f115, %f77, %f118;
	// begin inline asm
	{  cvt.f32.f16 %f78, %rs20;}

	// end inline asm
	fma.rn.f32 	%f120, %f116, %f78, %f119;
	add.f32 	%f121, %f107, %f120;
	// begin inline asm
	{  cvt.f32.f16 %f79, %rs21;}

	// end inline asm
	// begin inline asm
	{  cvt.f32.f16 %f80, %rs22;}

	// end inline asm
	mul.f32 	%f122, %f114, %f80;
	fma.rn.f32 	%f123, %f113, %f79, %f122;
	// begin inline asm
	{  cvt.f32.f16 %f81, %rs23;}

	// end inline asm
	fma.rn.f32 	%f124, %f115, %f81, %f123;
	// begin inline asm
	{  cvt.f32.f16 %f82, %rs24;}

	// end inline asm
	fma.rn.f32 	%f125, %f116, %f82, %f124;
	add.f32 	%f126, %f112, %f125;
	ld.global.nc.v4.f32 	{%f127, %f128, %f129, %f130}, [%rd29+8192];
	add.s32 	%r58, %r124, 512;
	mul.wide.u32 	%rd39, %r124, 4;
	add.s64 	%rd40, %rd31, %rd39;
	ld.global.nc.u32 	%r59, [%rd40];
	mov.b32 	{%rs25, %rs26}, %r59;
	ld.global.nc.u32 	%r60, [%rd40+4];
	mov.b32 	{%rs27, %rs28}, %r60;
	add.s64 	%rd41, %rd34, %rd39;
	ld.global.nc.u32 	%r61, [%rd41];
	mov.b32 	{%rs29, %rs30}, %r61;
	ld.global.nc.u32 	%r62, [%rd41+4];
	mov.b32 	{%rs31, %rs32}, %r62;
	// begin inline asm
	{  cvt.f32.f16 %f83, %rs25;}

	// end inline asm
	// begin inline asm
	{  cvt.f32.f16 %f84, %rs26;}

	// end inline asm
	mul.f32 	%f131, %f128, %f84;
	fma.rn.f32 	%f132, %f127, %f83, %f131;
	// begin inline asm
	{  cvt.f32.f16 %f85, %rs27;}

	// end inline asm
	fma.rn.f32 	%f133, %f129, %f85, %f132;
	// begin inline asm
	{  cvt.f32.f16 %f86, %rs28;}

	// end inline asm
	fma.rn.f32 	%f134, %f130, %f86, %f133;
	add.f32 	%f135, %f121, %f134;
	// begin inline asm
	{  cvt.f32.f16 %f87, %rs29;}

	// end inline asm
	// begin inline asm
	{  cvt.f32.f16 %f88, %rs30;}

	// end inline asm
	mul.f32 	%f136, %f128, %f88;
	fma.rn.f32 	%f137, %f127, %f87, %f136;
	// begin inline asm
	{  cvt.f32.f16 %f89, %rs31;}

	// end inline asm
	fma.rn.f32 	%f138, %f129, %f89, %f137;
	// begin inline asm
	{  cvt.f32.f16 %f90, %rs32;}

	// end inline asm
	fma.rn.f32 	%f139, %f130, %f90, %f138;
	add.f32 	%f140, %f126, %f139;
	ld.global.nc.v4.f32 	{%f141, %f142, %f143, %f144}, [%rd29+12288];
	mul.wide.u32 	%rd42, %r58, 4;
	add.s64 	%rd43, %rd31, %rd42;
	ld.global.nc.u32 	%r63, [%rd43];
	mov.b32 	{%rs33, %rs34}, %r63;
	ld.global.nc.u32 	%r64, [%rd43+4];
	mov.b32 	{%rs35, %rs36}, %r64;
	add.s64 	%rd44, %rd34, %rd42;
	ld.global.nc.u32 	%r65, [%rd44];
	mov.b32 	{%rs37, %rs38}, %r65;
	ld.global.nc.u32 	%r66, [%rd44+4];
	mov.b32 	{%rs39, %rs40}, %r66;
	// begin inline asm
	{  cvt.f32.f16 %f91, %rs33;}

	// end inline asm
	// begin inline asm
	{  cvt.f32.f16 %f92, %rs34;}

	// end inline asm
	mul.f32 	%f145, %f142, %f92;
	fma.rn.f32 	%f146, %f141, %f91, %f145;
	// begin inline asm
	{  cvt.f32.f16 %f93, %rs35;}

	// end inline asm
	fma.rn.f32 	%f147, %f143, %f93, %f146;
	// begin inline asm
	{  cvt.f32.f16 %f94, %rs36;}

	// end inline asm
	fma.rn.f32 	%f148, %f144, %f94, %f147;
	add.f32 	%f318, %f135, %f148;
	// begin inline asm
	{  cvt.f32.f16 %f95, %rs37;}

	// end inline asm
	// begin inline asm
	{  cvt.f32.f16 %f96, %rs38;}

	// end inline asm
	mul.f32 	%f149, %f142, %f96;
	fma.rn.f32 	%f150, %f141, %f95, %f149;
	// begin inline asm
	{  cvt.f32.f16 %f97, %rs39;}

	// end inline asm
	fma.rn.f32 	%f151, %f143, %f97, %f150;
	// begin inline asm
	{  cvt.f32.f16 %f98, %rs40;}

	// end inline asm
	fma.rn.f32 	%f152, %f144, %f98, %f151;
	add.f32 	%f319, %f140, %f152;
	add.s32 	%r123, %r123, 1024;
	add.s32 	%r124, %r124, 2048;
	setp.lt.s32 	%p6, %r123, %r4;
	@%p6 bra 	$L__BB2_7;
$L__BB2_8:
	ld.param.u32 	%r118, [_Z31orig_fused_gate_up_swiglu_mixedILi256EEvPKfPK6__halfS4_Pfii_param_4];
	shl.b32 	%r17, %r4, 2;
	add.s32 	%r128, %r17, %r2;
	setp.ge.s32 	%p7, %r128, %r118;
	@%p7 bra 	$L__BB2_20;
	ld.param.u32 	%r119, [_Z31orig_fused_gate_up_swiglu_mixedILi256EEvPKfPK6__halfS4_Pfii_param_4];
	ld.param.u64 	%rd74, [_Z31orig_fused_gate_up_swiglu_mixedILi256EEvPKfPK6__halfS4_Pfii_param_0];
	cvta.to.global.u64 	%rd13, %rd74;
	add.s32 	%r67, %r128, 256;
	max.s32 	%r68, %r119, %r67;
	not.b32 	%r69, %r2;
	add.s32 	%r70, %r68, %r69;
	sub.s32 	%r19, %r70, %r17;
	shr.u32 	%r71, %r19, 8;
	add.s32 	%r20, %r71, 1;
	setp.lt.u32 	%p8, %r19, 1792;
	@%p8 bra 	$L__BB2_12;
	and.b32  	%r72, %r20, 33554424;
	neg.s32 	%r126, %r72;
	mul.wide.s32 	%rd45, %r3, 2;
	add.s64 	%rd46, %rd45, 2048;
	add.s64 	%rd14, %rd2, %rd46;
	add.s64 	%rd15, %rd3, %rd46;
$L__BB2_11:
	.pragma "nounroll";
	mul.wide.s32 	%rd47, %r128, 4;
	add.s64 	%rd48, %rd13, %rd47;
	mul.wide.s32 	%rd49, %r128, 2;
	add.s64 	%rd50, %rd14, %rd49;
	add.s64 	%rd51, %rd15, %rd49;
	ld.global.nc.f32 	%f170, [%rd48];
	ld.global.nc.u16 	%rs41, [%rd50+-2048];
	// begin inline asm
	{  cvt.f32.f16 %f154, %rs41;}

	// end inline asm
	fma.rn.f32 	%f171, %f170, %f154, %f318;
	ld.global.nc.u16 	%rs42, [%rd51+-2048];
	// begin inline asm
	{  cvt.f32.f16 %f155, %rs42;}

	// end inline asm
	fma.rn.f32 	%f172, %f170, %f155, %f319;
	ld.global.nc.f32 	%f173, [%rd48+1024];
	ld.global.nc.u16 	%rs43, [%rd50+-1536];
	// begin inline asm
	{  cvt.f32.f16 %f156, %rs43;}

	// end inline asm
	fma.rn.f32 	%f174, %f173, %f156, %f171;
	ld.global.nc.u16 	%rs44, [%rd51+-1536];
	// begin inline asm
	{  cvt.f32.f16 %f157, %rs44;}

	// end inline asm
	fma.rn.f32 	%f175, %f173, %f157, %f172;
	ld.global.nc.f32 	%f176, [%rd48+2048];
	ld.global.nc.u16 	%rs45, [%rd50+-1024];
	// begin inline asm
	{  cvt.f32.f16 %f158, %rs45;}

	// end inline asm
	fma.rn.f32 	%f177, %f176, %f158, %f174;
	ld.global.nc.u16 	%rs46, [%rd51+-1024];
	// begin inline asm
	{  cvt.f32.f16 %f159, %rs46;}

	// end inline asm
	fma.rn.f32 	%f178, %f176, %f159, %f175;
	ld.global.nc.f32 	%f179, [%rd48+3072];
	ld.global.nc.u16 	%rs47, [%rd50+-512];
	// begin inline asm
	{  cvt.f32.f16 %f160, %rs47;}

	// end inline asm
	fma.rn.f32 	%f180, %f179, %f160, %f177;
	ld.global.nc.u16 	%rs48, [%rd51+-512];
	// begin inline asm
	{  cvt.f32.f16 %f161, %rs48;}

	// end inline asm
	fma.rn.f32 	%f181, %f179, %f161, %f178;
	ld.global.nc.f32 	%f182, [%rd48+4096];
	ld.global.nc.u16 	%rs49, [%rd50];
	// begin inline asm
	{  cvt.f32.f16 %f162, %rs49;}

	// end inline asm
	fma.rn.f32 	%f183, %f182, %f162, %f180;
	ld.global.nc.u16 	%rs50, [%rd51];
	// begin inline asm
	{  cvt.f32.f16 %f163, %rs50;}

	// end inline asm
	fma.rn.f32 	%f184, %f182, %f163, %f181;
	ld.global.nc.f32 	%f185, [%rd48+5120];
	ld.global.nc.u16 	%rs51, [%rd50+512];
	// begin inline asm
	{  cvt.f32.f16 %f164, %rs51;}

	// end inline asm
	fma.rn.f32 	%f186, %f185, %f164, %f183;
	ld.global.nc.u16 	%rs52, [%rd51+512];
	// begin inline asm
	{  cvt.f32.f16 %f165, %rs52;}

	// end inline asm
	fma.rn.f32 	%f187, %f185, %f165, %f184;
	ld.global.nc.f32 	%f188, [%rd48+6144];
	ld.global.nc.u16 	%rs53, [%rd50+1024];
	// begin inline asm
	{  cvt.f32.f16 %f166, %rs53;}

	// end inline asm
	fma.rn.f32 	%f189, %f188, %f166, %f186;
	ld.global.nc.u16 	%rs54, [%rd51+1024];
	// begin inline asm
	{  cvt.f32.f16 %f167, %rs54;}

	// end inline asm
	fma.rn.f32 	%f190, %f188, %f167, %f187;
	ld.global.nc.f32 	%f191, [%rd48+7168];
	ld.global.nc.u16 	%rs55, [%rd50+1536];
	// begin inline asm
	{  cvt.f32.f16 %f168, %rs55;}

	// end inline asm
	fma.rn.f32 	%f318, %f191, %f168, %f189;
	ld.global.nc.u16 	%rs56, [%rd51+1536];
	// begin inline asm
	{  cvt.f32.f16 %f169, %rs56;}

	// end inline asm
	fma.rn.f32 	%f319, %f191, %f169, %f190;
	add.s32 	%r128, %r128, 2048;
	add.s32 	%r126, %r126, 8;
	setp.ne.s32 	%p9, %r126, 0;
	@%p9 bra 	$L__BB2_11;
$L__BB2_12:
	and.b32  	%r27, %r20, 7;
	setp.eq.s32 	%p10, %r27, 0;
	@%p10 bra 	$L__BB2_20;
	ld.param.u32 	%r120, [_Z31orig_fused_gate_up_swiglu_mixedILi256EEvPKfPK6__halfS4_Pfii_param_4];
	ld.param.u64 	%rd78, [_Z31orig_fused_gate_up_swiglu_mixedILi256EEvPKfPK6__halfS4_Pfii_param_2];
	ld.param.u64 	%rd76, [_Z31orig_fused_gate_up_swiglu_mixedILi256EEvPKfPK6__halfS4_Pfii_param_1];
	cvta.to.global.u64 	%rd52, %rd78;
	mul.lo.s32 	%r73, %r120, %r1;
	mul.wide.s32 	%rd53, %r73, 2;
	add.s64 	%rd16, %rd52, %rd53;
	cvta.to.global.u64 	%rd54, %rd76;
	add.s64 	%rd17, %rd54, %rd53;
	setp.lt.u32 	%p11, %r27, 4;
	@%p11 bra 	$L__BB2_15;
	mul.wide.s32 	%rd55, %r128, 4;
	add.s64 	%rd56, %rd13, %rd55;
	ld.global.nc.f32 	%f201, [%rd56];
	mul.wide.s32 	%rd57, %r128, 2;
	add.s64 	%rd58, %rd17, %rd57;
	ld.global.nc.u16 	%rs57, [%rd58];
	// begin inline asm
	{  cvt.f32.f16 %f193, %rs57;}

	// end inline asm
	fma.rn.f32 	%f202, %f201, %f193, %f318;
	add.s64 	%rd59, %rd16, %rd57;
	ld.global.nc.u16 	%rs58, [%rd59];
	// begin inline asm
	{  cvt.f32.f16 %f194, %rs58;}

	// end inline asm
	fma.rn.f32 	%f203, %f201, %f194, %f319;
	ld.global.nc.f32 	%f204, [%rd56+1024];
	ld.global.nc.u16 	%rs59, [%rd58+512];
	// begin inline asm
	{  cvt.f32.f16 %f195, %rs59;}

	// end inline asm
	fma.rn.f32 	%f205, %f204, %f195, %f202;
	ld.global.nc.u16 	%rs60, [%rd59+512];
	// begin inline asm
	{  cvt.f32.f16 %f196, %rs60;}

	// end inline asm
	fma.rn.f32 	%f206, %f204, %f196, %f203;
	ld.global.nc.f32 	%f207, [%rd56+2048];
	ld.global.nc.u16 	%rs61, [%rd58+1024];
	// begin inline asm
	{  cvt.f32.f16 %f197, %rs61;}

	// end inline asm
	fma.rn.f32 	%f208, %f207, %f197, %f205;
	ld.global.nc.u16 	%rs62, [%rd59+1024];
	// begin inline asm
	{  cvt.f32.f16 %f198, %rs62;}

	// end inline asm
	fma.rn.f32 	%f209, %f207, %f198, %f206;
	ld.global.nc.f32 	%f210, [%rd56+3072];
	ld.global.nc.u16 	%rs63, [%rd58+1536];
	// begin inline asm
	{  cvt.f32.f16 %f199, %rs63;}

	// end inline asm
	fma.rn.f32 	%f318, %f210, %f199, %f208;
	ld.global.nc.u16 	%rs64, [%rd59+1536];
	// begin inline asm
	{  cvt.f32.f16 %f200, %rs64;}

	// end inline asm
	fma.rn.f32 	%f319, %f210, %f200, %f209;
	add.s32 	%r128, %r128, 1024;
$L__BB2_15:
	and.b32  	%r74, %r20, 3;
	setp.eq.s32 	%p12, %r74, 0;
	@%p12 bra 	$L__BB2_20;
	setp.eq.s32 	%p13, %r74, 1;
	@%p13 bra 	$L__BB2_18;
	mul.wide.s32 	%rd60, %r128, 4;
	add.s64 	%rd61, %rd13, %rd60;
	ld.global.nc.f32 	%f216, [%rd61];
	mul.wide.s32 	%rd62, %r128, 2;
	add.s64 	%rd63, %rd17, %rd62;
	ld.global.nc.u16 	%rs65, [%rd63];
	// begin inline asm
	{  cvt.f32.f16 %f212, %rs65;}

	// end inline asm
	fma.rn.f32 	%f217, %f216, %f212, %f318;
	add.s64 	%rd64, %rd16, %rd62;
	ld.global.nc.u16 	%rs66, [%rd64];
	// begin inline asm
	{  cvt.f32.f16 %f213, %rs66;}

	// end inline asm
	fma.rn.f32 	%f218, %f216, %f213, %f319;
	ld.global.nc.f32 	%f219, [%rd61+1024];
	ld.global.nc.u16 	%rs67, [%rd63+512];
	// begin inline asm
	{  cvt.f32.f16 %f214, %rs67;}

	// end inline asm
	fma.rn.f32 	%f318, %f219, %f214, %f217;
	ld.global.nc.u16 	%rs68, [%rd64+512];
	// begin inline asm
	{  cvt.f32.f16 %f215, %rs68;}

	// end inline asm
	fma.rn.f32 	%f319, %f219, %f215, %f218;
	add.s32 	%r128, %r128, 512;
$L__BB2_18:
	and.b32  	%r75, %r19, 256;
	setp.ne.s32 	%p14, %r75, 0;
	@%p14 bra 	$L__BB2_20;
	mul.wide.s32 	%rd65, %r128, 4;
	add.s64 	%rd66, %rd13, %rd65;
	ld.global.nc.f32 	%f222, [%rd66];
	mul.wide.s32 	%rd67, %r128, 2;
	add.s64 	%rd68, %rd17, %rd67;
	ld.global.nc.u16 	%rs69, [%rd68];
	// begin inline asm
	{  cvt.f32.f16 %f220, %rs69;}

	// end inline asm
	fma.rn.f32 	%f318, %f222, %f220, %f318;
	add.s64 	%rd69, %rd16, %rd67;
	ld.global.nc.u16 	%rs70, [%rd69];
	// begin inline asm
	{  cvt.f32.f16 %f221, %rs70;}

	// end inline asm
	fma.rn.f32 	%f319, %f222, %f221, %f319;
$L__BB2_20:
	// begin inline asm
	mov.u32 %r76, %laneid;
	// end inline asm
	mov.b32 	%r77, 1;
	mov.b32 	%r90, 31;
	mov.b32 	%r91, -1;
	// begin inline asm
	{  .reg .f32 r0;  .reg .pred p;  shfl.sync.down.b32 r0|p, %f318, %r77, %r90, %r91;  @p add.f32 r0, r0, %f318;  mov.f32 %f223, r0;}
	// end inline asm
	mov.b32 	%r80, 2;
	// begin inline asm
	{  .reg .f32 r0;  .reg .pred p;  shfl.sync.down.b32 r0|p, %f223, %r80, %r90, %r91;  @p add.f32 r0, r0, %f223;  mov.f32 %f226, r0;}
	// end inline asm
	mov.b32 	%r83, 4;
	// begin inline asm
	{  .reg .f32 r0;  .reg .pred p;  shfl.sync.down.b32 r0|p, %f226, %r83, %r90, %r91;  @p add.f32 r0, r0, %f226;  mov.f32 %f229, r0;}
	// end inline asm
	mov.b32 	%r86, 8;
	// begin inline asm
	{  .reg .f32 r0;  .reg .pred p;  shfl.sync.down.b32 r0|p, %f229, %r86, %r90, %r91;  @p add.f32 r0, r0, %f229;  mov.f32 %f232, r0;}
	// end inline asm
	mov.b32 	%r89, 16;
	// begin inline asm
	{  .reg .f32 r0;  .reg .pred p;  shfl.sync.down.b32 r0|p, %f232, %r89, %r90, %r91;  @p add.f32 r0, r0, %f232;  mov.f32 %f320, r0;}
	// end inline asm
	setp.ne.s32 	%p15, %r76, 0;
	@%p15 bra 	$L__BB2_22;
	shr.u32 	%r92, %r2, 3;
	and.b32  	%r93, %r92, 124;
	mov.u32 	%r94, _ZZ31orig_fused_gate_up_swiglu_mixedILi256EEvPKfPK6__halfS4_PfiiE4ts_g;
	add.s32 	%r95, %r94, %r93;
	st.shared.f32 	[%r95+8], %f320;
$L__BB2_22:
	bar.sync 	0;
	setp.ne.s32 	%p16, %r2, 0;
	@%p16 bra 	$L__BB2_24;
	ld.shared.f32 	%f238, [_ZZ31orig_fused_gate_up_swiglu_mixedILi256EEvPKfPK6__halfS4_PfiiE4ts_g+12];
	add.f32 	%f239, %f320, %f238;
	ld.shared.f32 	%f240, [_ZZ31orig_fused_gate_up_swiglu_mixedILi256EEvPKfPK6__halfS4_PfiiE4ts_g+16];
	add.f32 	%f241, %f239, %f240;
	ld.shared.f32 	%f242, [_ZZ31orig_fused_gate_up_swiglu_mixedILi256EEvPKfPK6__halfS4_PfiiE4ts_g+20];
	add.f32 	%f243, %f241, %f242;
	ld.shared.f32 	%f244, [_ZZ31orig_fused_gate_up_swiglu_mixedILi256EEvPKfPK6__halfS4_PfiiE4ts_g+24];
	add.f32 	%f245, %f243, %f244;
	ld.shared.f32 	%f246, [_ZZ31orig_fused_gate_up_swiglu_mixedILi256EEvPKfPK6__halfS4_PfiiE4ts_g+28];
	add.f32 	%f247, %f245, %f246;
	ld.shared.f32 	%f248, [_ZZ31orig_fused_gate_up_swiglu_mixedILi256EEvPKfPK6__halfS4_PfiiE4ts_g+32];
	add.f32 	%f249, %f247, %f248;
	ld.shared.f32 	%f250, [_ZZ31orig_fused_gate_up_swiglu_mixedILi256EEvPKfPK6__halfS4_PfiiE4ts_g+36];
	add.f32 	%f320, %f249, %f250;
$L__BB2_24:
	setp.ne.s32 	%p17, %r76, 0;
	bar.sync 	0;
	mov.b32 	%r96, 1;
	mov.b32 	%r109, 31;
	mov.b32 	%r110, -1;
	// begin inline asm
	{  .reg .f32 r0;  .reg .pred p;  shfl.sync.down.b32 r0|p, %f319, %r96, %r109, %r110;  @p add.f32 r0, r0, %f319;  mov.f32 %f251, r0;}
	// end inline asm
	mov.b32 	%r99, 2;
	// begin inline asm
	{  .reg .f32 r0;  .reg .pred p;  shfl.sync.down.b32 r0|p, %f251, %r99, %r109, %r110;  @p add.f32 r0, r0, %f251;  mov.f32 %f254, r0;}
	// end inline asm
	mov.b32 	%r102, 4;
	// begin inline asm
	{  .reg .f32 r0;  .reg .pred p;  shfl.sync.down.b32 r0|p, %f254, %r102, %r109, %r110;  @p add.f32 r0, r0, %f254;  mov.f32 %f257, r0;}
	// end inline asm
	mov.b32 	%r105, 8;
	// begin inline asm
	{  .reg .f32 r0;  .reg .pred p;  shfl.sync.down.b32 r0|p, %f257, %r105, %r109, %r110;  @p add.f32 r0, r0, %f257;  mov.f32 %f260, r0;}
	// end inline asm
	mov.b32 	%r108, 16;
	// begin inline asm
	{  .reg .f32 r0;  .reg .pred p;  shfl.sync.down.b32 r0|p, %f260, %r108, %r109, %r110;  @p add.f32 r0, r0, %f260;  mov.f32 %f263, r0;}
	// end inline asm
	@%p17 bra 	$L__BB2_26;
	shr.u32 	%r111, %r2, 3;
	and.b32  	%r112, %r111, 124;
	mov.u32 	%r113, _ZZ31orig_fused_gate_up_swiglu_mixedILi256EEvPKfPK6__halfS4_PfiiE4ts_u;
	add.s32 	%r114, %r113, %r112;
	st.shared.f32 	[%r114+8], %f263;
$L__BB2_26:
	setp.ne.s32 	%p18, %r2, 0;
	bar.sync 	0;
	@%p18 bra 	$L__BB2_28;
	ld.param.u64 	%rd79, [_Z31orig_fused_gate_up_swiglu_mixedILi256EEvPKfPK6__halfS4_Pfii_param_3];
	ld.shared.f32 	%f266, [_ZZ31orig_fused_gate_up_swiglu_mixedILi256EEvPKfPK6__halfS4_PfiiE4ts_u+12];
	add.f32 	%f267, %f263, %f266;
	ld.shared.f32 	%f268, [_ZZ31orig_fused_gate_up_swiglu_mixedILi256EEvPKfPK6__halfS4_PfiiE4ts_u+16];
	add.f32 	%f269, %f267, %f268;
	ld.shared.f32 	%f270, [_ZZ31orig_fused_gate_up_swiglu_mixedILi256EEvPKfPK6__halfS4_PfiiE4ts_u+20];
	add.f32 	%f271, %f269, %f270;
	ld.shared.f32 	%f272, [_ZZ31orig_fused_gate_up_swiglu_mixedILi256EEvPKfPK6__halfS4_PfiiE4ts_u+24];
	add.f32 	%f273, %f271, %f272;
	ld.shared.f32 	%f274, [_ZZ31orig_fused_gate_up_swiglu_mixedILi256EEvPKfPK6__halfS4_PfiiE4ts_u+28];
	add.f32 	%f275, %f273, %f274;
	ld.shared.f32 	%f276, [_ZZ31orig_fused_gate_up_swiglu_mixedILi256EEvPKfPK6__halfS4_PfiiE4ts_u+32];
	add.f32 	%f277, %f275, %f276;
	ld.shared.f32 	%f278, [_ZZ31orig_fused_gate_up_swiglu_mixedILi256EEvPKfPK6__halfS4_PfiiE4ts_u+36];
	add.f32 	%f279, %f277, %f278;
	fma.rn.f32 	%f280, %f320, 0fBBBB989D, 0f3F000000;
	cvt.sat.f32.f32 	%f281, %f280;
	mov.f32 	%f282, 0f4B400001;
	mov.f32 	%f283, 0f437C0000;
	fma.rm.f32 	%f284, %f281, %f283, %f282;
	add.f32 	%f285, %f284, 0fCB40007F;
	neg.f32 	%f286, %f285;
	fma.rn.f32 	%f287, %f320, 0fBFB8AA3B, %f286;
	fma.rn.f32 	%f288, %f320, 0fB2A57060, %f287;
	mov.b32 	%r115, %f284;
	shl.b32 	%r116, %r115, 23;
	mov.b32 	%f289, %r116;
	ex2.approx.ftz.f32 	%f290, %f288;
	fma.rn.f32 	%f291, %f290, %f289, 0f3F800000;
	div.rn.f32 	%f292, %f320, %f291;
	mul.f32 	%f293, %f279, %f292;
	cvta.to.global.u64 	%rd70, %rd79;
	mul.wide.u32 	%rd71, %r1, 4;
	add.s64 	%rd72, %rd70, %rd71;
	st.global.f32 	[%rd72], %f293;
$L__BB2_28:
	ret;

}
	// .globl	_Z30opt_fused_gate_up_swiglu_mixedILi256EEvPKfPK6__halfS4_Pfii
.visible .entry _Z30opt_fused_gate_up_swiglu_mixedILi256EEvPKfPK6__halfS4_Pfii(
	.param .u64 .ptr .align 1 _Z30opt_fused_gate_up_swiglu_mixedILi256EEvPKfPK6__halfS4_Pfii_param_0,
	.param .u64 .ptr .align 1 _Z30opt_fused_gate_up_swiglu_mixedILi256EEvPKfPK6__halfS4_Pfii_param_1,
	.param .u64 .ptr .align 1 _Z30opt_fused_gate_up_swiglu_mixedILi256EEvPKfPK6__halfS4_Pfii_param_2,
	.param .u64 .ptr .align 1 _Z30opt_fused_gate_up_swiglu_mixedILi256EEvPKfPK6__halfS4_Pfii_param_3,
	.param .u32 _Z30opt_fused_gate_up_swiglu_mixedILi256EEvPKfPK6__halfS4_Pfii_param_4,
	.param .u32 _Z30opt_fused_gate_up_swiglu_mixedILi256EEvPKfPK6__halfS4_Pfii_param_5
)
{
	.reg .pred 	%p<16>;
	.reg .b16 	%rs<101>;
	.reg .b32 	%r<141>;
	.reg .b32 	%f<387>;
	.reg .b64 	%rd<86>;
	// demoted variable
	.shared .align 4 .b8 _ZZ30opt_fused_gate_up_swiglu_mixedILi256EEvPKfPK6__halfS4_PfiiE4ts_g[44];
	// demoted variable
	.shared .align 4 .b8 _ZZ30opt_fused_gate_up_swiglu_mixedILi256EEvPKfPK6__halfS4_PfiiE4ts_u[44];
	ld.param.u64 	%rd14, [_Z30opt_fused_gate_up_swiglu_mixedILi256EEvPKfPK6__halfS4_Pfii_param_0];
	ld.param.u32 	%r29, [_Z30opt_fused_gate_up_swiglu_mixedILi256EEvPKfPK6__halfS4_Pfii_param_4];
	ld.param.u32 	%r30, [_Z30opt_fused_gate_up_swiglu_mixedILi256EEvPKfPK6__halfS4_Pfii_param_5];
	mov.u32 	%r1, %ctaid.x;
	mov.u32 	%r2, %tid.x;
	setp.ge.s32 	%p1, %r1, %r30;
	@%p1 bra 	$L__BB3_23;
	mul.lo.s32 	%r3, %r29, %r1;
	shr.s32 	%r31, %r29, 31;
	shr.u32 	%r32, %r31, 29;
	add.s32 	%r33, %r29, %r32;
	shr.s32 	%r4, %r33, 3;
	setp.ge.s32 	%p2, %r2, %r4;
	mov.f32 	%f384, 0f00000000;
	mov.f32 	%f385, %f384;
	@%p2 bra 	$L__BB3_8;
	not.b32 	%r34, %r2;
	add.s32 	%r5, %r4, %r34;
	and.b32  	%r35, %r5, 768;
	setp.eq.s32 	%p3, %r35, 768;
	mov.f32 	%f385, 0f00000000;
	mov.u32 	%r134, %r2;
	mov.f32 	%f384, %f385;
	@%p3 bra 	$L__BB3_5;
	ld.param.u64 	%rd78, [_Z30opt_fused_gate_up_swiglu_mixedILi256EEvPKfPK6__halfS4_Pfii_param_2];
	ld.param.u64 	%rd74, [_Z30opt_fused_gate_up_swiglu_mixedILi256EEvPKfPK6__halfS4_Pfii_param_1];
	mul.wide.u32 	%rd18, %r2, 16;
	mul.wide.s32 	%rd19, %r3, 2;
	add.s64 	%rd20, %rd18, %rd19;
	add.s64 	%rd85, %rd78, %rd20;
	add.s64 	%rd84, %rd74, %rd20;
	mul.wide.u32 	%rd21, %r2, 32;
	add.s64 	%rd83, %rd14, %rd21;
	shr.u32 	%r36, %r5, 8;
	add.s32 	%r37, %r36, 1;
	and.b32  	%r38, %r37, 3;
	neg.s32 	%r132, %r38;
	mov.f32 	%f385, 0f00000000;
	mov.u32 	%r134, %r2;
$L__BB3_4:
	.pragma "nounroll";
	// begin inline asm
	ld.global.nc.v4.f32 {%f37,%f38,%f39,%f40}, [%rd83];
	// end inline asm
	add.s64 	%rd23, %rd83, 16;
	// begin inline asm
	ld.global.nc.v4.f32 {%f41,%f42,%f43,%f44}, [%rd23];
	// end inline asm
	// begin inline asm
	ld.global.nc.v4.f32 {%f45,%f46,%f47,%f48}, [%rd84];
	// end inline asm
	// begin inline asm
	ld.global.nc.v4.f32 {%f49,%f50,%f51,%f52}, [%rd85];
	// end inline asm
	mov.b32 	%r39, %f45;
	mov.b32 	{%rs1, %rs2}, %r39;
	// begin inline asm
	{  cvt.f32.f16 %f53, %rs1;}

	// end inline asm
	// begin inline asm
	{  cvt.f32.f16 %f54, %rs2;}

	// end inline asm
	mov.b32 	%r40, %f46;
	mov.b32 	{%rs3, %rs4}, %r40;
	// begin inline asm
	{  cvt.f32.f16 %f55, %rs3;}

	// end inline asm
	// begin inline asm
	{  cvt.f32.f16 %f56, %rs4;}

	// end inline asm
	mov.b32 	%r41, %f47;
	mov.b32 	{%rs5, %rs6}, %r41;
	// begin inline asm
	{  cvt.f32.f16 %f57, %rs5;}

	// end inline asm
	// begin inline asm
	{  cvt.f32.f16 %f58, %rs6;}

	// end inline asm
	mov.b32 	%r42, %f48;
	mov.b32 	{%rs7, %rs8}, %r42;
	// begin inline asm
	{  cvt.f32.f16 %f59, %rs7;}

	// end inline asm
	// begin inline asm
	{  cvt.f32.f16 %f60, %rs8;}

	// end inline asm
	fma.rn.f32 	%f69, %f60, %f44, %f384;
	fma.rn.f32 	%f70, %f59, %f43, %f69;
	fma.rn.f32 	%f71, %f58, %f42, %f70;
	fma.rn.f32 	%f72, %f57, %f41, %f71;
	fma.rn.f32 	%f73, %f56, %f40, %f72;
	fma.rn.f32 	%f74, %f55, %f39, %f73;
	fma.rn.f32 	%f75, %f54, %f38, %f74;
	fma.rn.f32 	%f384, %f53, %f37, %f75;
	mov.b32 	%r43, %f49;
	mov.b32 	{%rs9, %rs10}, %r43;
	// begin inline asm
	{  cvt.f32.f16 %f61, %rs9;}

	// end inline asm
	// begin inline asm
	{  cvt.f32.f16 %f62, %rs10;}

	// end inline asm
	mov.b32 	%r44, %f50;
	mov.b32 	{%rs11, %rs12}, %r44;
	// begin inline asm
	{  cvt.f32.f16 %f63, %rs11;}

	// end inline asm
	// begin inline asm
	{  cvt.f32.f16 %f64, %rs12;}

	// end inline asm
	mov.b32 	%r45, %f51;
	mov.b32 	{%rs13, %rs14}, %r45;
	// begin inline asm
	{  cvt.f32.f16 %f65, %rs13;}

	// end inline asm
	// begin inline asm
	{  cvt.f32.f16 %f66, %rs14;}

	// end inline asm
	mov.b32 	%r46, %f52;
	mov.b32 	{%rs15, %rs16}, %r46;
	// begin inline asm
	{  cvt.f32.f16 %f67, %rs15;}

	// end inline asm
	// begin inline asm
	{  cvt.f32.f16 %f68, %rs16;}

	// end inline asm
	fma.rn.f32 	%f76, %f68, %f44, %f385;
	fma.rn.f32 	%f77, %f67, %f43, %f76;
	fma.rn.f32 	%f78, %f66, %f42, %f77;
	fma.rn.f32 	%f79, %f65, %f41, %f78;
	fma.rn.f32 	%f80, %f64, %f40, %f79;
	fma.rn.f32 	%f81, %f63, %f39, %f80;
	fma.rn.f32 	%f82, %f62, %f38, %f81;
	fma.rn.f32 	%f385, %f61, %f37, %f82;
	add.s32 	%r134, %r134, 256;
	add.s64 	%rd85, %rd85, 4096;
	add.s64 	%rd84, %rd84, 4096;
	add.s64 	%rd83, %rd83, 8192;
	add.s32 	%r132, %r132, 1;
	setp.ne.s32 	%p4, %r132, 0;
	@%p4 bra 	$L__BB3_4;
$L__BB3_5:
	setp.lt.u32 	%p5, %r5, 768;
	@%p5 bra 	$L__BB3_8;
	shl.b32 	%r47, %r134, 1;
	add.s32 	%r135, %r47, 1024;
	mul.wide.s32 	%rd43, %r3, 2;
$L__BB3_7:
	.pragma "nounroll";
	ld.param.u64 	%rd79, [_Z30opt_fused_gate_up_swiglu_mixedILi256EEvPKfPK6__halfS4_Pfii_param_2];
	ld.param.u64 	%rd75, [_Z30opt_fused_gate_up_swiglu_mixedILi256EEvPKfPK6__halfS4_Pfii_param_1];
	add.s32 	%r48, %r135, -1024;
	mul.wide.u32 	%rd42, %r48, 16;
	add.s64 	%rd26, %rd14, %rd42;
	// begin inline asm
	ld.global.nc.v4.f32 {%f83,%f84,%f85,%f86}, [%rd26];
	// end inline asm
	add.s64 	%rd27, %rd26, 16;
	// begin inline asm
	ld.global.nc.v4.f32 {%f87,%f88,%f89,%f90}, [%rd27];
	// end inline asm
	add.s64 	%rd44, %rd75, %rd43;
	mul.wide.u32 	%rd45, %r134, 16;
	add.s64 	%rd28, %rd44, %rd45;
	// begin inline asm
	ld.global.nc.v4.f32 {%f91,%f92,%f93,%f94}, [%rd28];
	// end inline asm
	add.s64 	%rd46, %rd79, %rd43;
	add.s64 	%rd29, %rd46, %rd45;
	// begin inline asm
	ld.global.nc.v4.f32 {%f95,%f96,%f97,%f98}, [%rd29];
	// end inline asm
	mov.b32 	%r49, %f91;
	mov.b32 	{%rs17, %rs18}, %r49;
	// begin inline asm
	{  cvt.f32.f16 %f99, %rs17;}

	// end inline asm
	// begin inline asm
	{  cvt.f32.f16 %f100, %rs18;}

	// end inline asm
	mov.b32 	%r50, %f92;
	mov.b32 	{%rs19, %rs20}, %r50;
	// begin inline asm
	{  cvt.f32.f16 %f101, %rs19;}

	// end inline asm
	// begin inline asm
	{  cvt.f32.f16 %f102, %rs20;}

	// end inline asm
	mov.b32 	%r51, %f93;
	mov.b32 	{%rs21, %rs22}, %r51;
	// begin inline asm
	{  cvt.f32.f16 %f103, %rs21;}

	// end inline asm
	// begin inline asm
	{  cvt.f32.f16 %f104, %rs22;}

	// end inline asm
	mov.b32 	%r52, %f94;
	mov.b32 	{%rs23, %rs24}, %r52;
	// begin inline asm
	{  cvt.f32.f16 %f105, %rs23;}

	// end inline asm
	// begin inline asm
	{  cvt.f32.f16 %f106, %rs24;}

	// end inline asm
	fma.rn.f32 	%f211, %f106, %f90, %f384;
	fma.rn.f32 	%f212, %f105, %f89, %f211;
	fma.rn.f32 	%f213, %f104, %f88, %f212;
	fma.rn.f32 	%f214, %f103, %f87, %f213;
	fma.rn.f32 	%f215, %f102, %f86, %f214;
	fma.rn.f32 	%f216, %f101, %f85, %f215;
	fma.rn.f32 	%f217, %f100, %f84, %f216;
	fma.rn.f32 	%f218, %f99, %f83, %f217;
	mov.b32 	%r53, %f95;
	mov.b32 	{%rs25, %rs26}, %r53;
	// begin inline asm
	{  cvt.f32.f16 %f107, %rs25;}

	// end inline asm
	// begin inline asm
	{  cvt.f32.f16 %f108, %rs26;}

	// end inline asm
	mov.b32 	%r54, %f96;
	mov.b32 	{%rs27, %rs28}, %r54;
	// begin inline asm
	{  cvt.f32.f16 %f109, %rs27;}

	// end inline asm
	// begin inline asm
	{  cvt.f32.f16 %f110, %rs28;}

	// end inline asm
	mov.b32 	%r55, %f97;
	mov.b32 	{%rs29, %rs30}, %r55;
	// begin inline asm
	{  cvt.f32.f16 %f111, %rs29;}

	// end inline asm
	// begin inline asm
	{  cvt.f32.f16 %f112, %rs30;}

	// end inline asm
	mov.b32 	%r56, %f98;
	mov.b32 	{%rs31, %rs32}, %r56;
	// begin inline asm
	{  cvt.f32.f16 %f113, %rs31;}

	// end inline asm
	// begin inline asm
	{  cvt.f32.f16 %f114, %rs32;}

	// end inline asm
	fma.rn.f32 	%f219, %f114, %f90, %f385;
	fma.rn.f32 	%f220, %f113, %f89, %f219;
	fma.rn.f32 	%f221, %f112, %f88, %f220;
	fma.rn.f32 	%f222, %f111, %f87, %f221;
	fma.rn.f32 	%f223, %f110, %f86, %f222;
	fma.rn.f32 	%f224, %f109, %f85, %f223;
	fma.rn.f32 	%f225, %f108, %f84, %f224;
	fma.rn.f32 	%f226, %f107, %f83, %f225;
	add.s32 	%r57, %r135, -512;
	mul.wide.u32 	%rd47, %r57, 16;
	add.s64 	%rd30, %rd14, %rd47;
	// begin inline asm
	ld.global.nc.v4.f32 {%f115,%f116,%f117,%f118}, [%rd30];
	// end inline asm
	add.s64 	%rd31, %rd30, 16;
	// begin inline asm
	ld.global.nc.v4.f32 {%f119,%f120,%f121,%f122}, [%rd31];
	// end inline asm
	add.s64 	%rd32, %rd28, 4096;
	// begin inline asm
	ld.global.nc.v4.f32 {%f123,%f124,%f125,%f126}, [%rd32];
	// end inline asm
	add.s64 	%rd33, %rd29, 4096;
	// begin inline asm
	ld.global.nc.v4.f32 {%f127,%f128,%f129,%f130}, [%rd33];
	// end inline asm
	mov.b32 	%r58, %f123;
	mov.b32 	{%rs33, %rs34}, %r58;
	// begin inline asm
	{  cvt.f32.f16 %f131, %rs33;}

	// end inline asm
	// begin inline asm
	{  cvt.f32.f16 %f132, %rs34;}

	// end inline asm
	mov.b32 	%r59, %f124;
	mov.b32 	{%rs35, %rs36}, %r59;
	// begin inline asm
	{  cvt.f32.f16 %f133, %rs35;}

	// end inline asm
	// begin inline asm
	{  cvt.f32.f16 %f134, %rs36;}

	// end inline asm
	mov.b32 	%r60, %f125;
	mov.b32 	{%rs37, %rs38}, %r60;
	// begin inline asm
	{  cvt.f32.f16 %f135, %rs37;}

	// end inline asm
	// begin inline asm
	{  cvt.f32.f16 %f136, %rs38;}

	// end inline asm
	mov.b32 	%r61, %f126;
	mov.b32 	{%rs39, %rs40}, %r61;
	// begin inline asm
	{  cvt.f32.f16 %f137, %rs39;}

	// end inline asm
	// begin inline asm
	{  cvt.f32.f16 %f138, %rs40;}

	// end inline asm
	fma.rn.f32 	%f227, %f138, %f122, %f218;
	fma.rn.f32 	%f228, %f137, %f121, %f227;
	fma.rn.f32 	%f229, %f136, %f120, %f228;
	fma.rn.f32 	%f230, %f135, %f119, %f229;
	fma.rn.f32 	%f231, %f134, %f118, %f230;
	fma.rn.f32 	%f232, %f133, %f117, %f231;
	fma.rn.f32 	%f233, %f132, %f116, %f232;
	fma.rn.f32 	%f234, %f131, %f115, %f233;
	mov.b32 	%r62, %f127;
	mov.b32 	{%rs41, %rs42}, %r62;
	// begin inline asm
	{  cvt.f32.f16 %f139, %rs41;}

	// end inline asm
	// begin inline asm
	{  cvt.f32.f16 %f140, %rs42;}

	// end inline asm
	mov.b32 	%r63, %f128;
	mov.b32 	{%rs43, %rs44}, %r63;
	// begin inline asm
	{  cvt.f32.f16 %f141, %rs43;}

	// end inline asm
	// begin inline asm
	{  cvt.f32.f16 %f142, %rs44;}

	// end inline asm
	mov.b32 	%r64, %f129;
	mov.b32 	{%rs45, %rs46}, %r64;
	// begin inline asm
	{  cvt.f32.f16 %f143, %rs45;}

	// end inline asm
	// begin inline asm
	{  cvt.f32.f16 %f144, %rs46;}

	// end inline asm
	mov.b32 	%r65, %f130;
	mov.b32 	{%rs47, %rs48}, %r65;
	// begin inline asm
	{  cvt.f32.f16 %f145, %rs47;}

	// end inline asm
	// begin inline asm
	{  cvt.f32.f16 %f146, %rs48;}

	// end inline asm
	fma.rn.f32 	%f235, %f146, %f122, %f226;
	fma.rn.f32 	%f236, %f145, %f121, %f235;
	fma.rn.f32 	%f237, %f144, %f120, %f236;
	fma.rn.f32 	%f238, %f143, %f119, %f237;
	fma.rn.f32 	%f239, %f142, %f118, %f238;
	fma.rn.f32 	%f240, %f141, %f117, %f239;
	fma.rn.f32 	%f241, %f140, %f116, %f240;
	fma.rn.f32 	%f242, %f139, %f115, %f241;
	add.s32 	%r66, %r135, 512;
	mul.wide.u32 	%rd48, %r135, 16;
	add.s64 	%rd34, %rd14, %rd48;
	// begin inline asm
	ld.global.nc.v4.f32 {%f147,%f148,%f149,%f150}, [%rd34];
	// end inline asm
	add.s64 	%rd35, %rd34, 16;
	// begin inline asm
	ld.global.nc.v4.f32 {%f151,%f152,%f153,%f154}, [%rd35];
	// end inline asm
	add.s64 	%rd36, %rd28, 8192;
	// begin inline asm
	ld.global.nc.v4.f32 {%f155,%f156,%f157,%f158}, [%rd36];
	// end inline asm
	add.s64 	%rd37, %rd29, 8192;
	// begin inline asm
	ld.global.nc.v4.f32 {%f159,%f160,%f161,%f162}, [%rd37];
	// end inline asm
	mov.b32 	%r67, %f155;
	mov.b32 	{%rs49, %rs50}, %r67;
	// begin inline asm
	{  cvt.f32.f16 %f163, %rs49;}

	// end inline asm
	// begin inline asm
	{  cvt.f32.f16 %f164, %rs50;}

	// end inline asm
	mov.b32 	%r68, %f156;
	mov.b32 	{%rs51, %rs52}, %r68;
	// begin inline asm
	{  cvt.f32.f16 %f165, %rs51;}

	// end inline asm
	// begin inline asm
	{  cvt.f32.f16 %f166, %rs52;}

	// end inline asm
	mov.b32 	%r69, %f157;
	mov.b32 	{%rs53, %rs54}, %r69;
	// begin inline asm
	{  cvt.f32.f16 %f167, %rs53;}

	// end inline asm
	// begin inline asm
	{  cvt.f32.f16 %f168, %rs54;}

	// end inline asm
	mov.b32 	%r70, %f158;
	mov.b32 	{%rs55, %rs56}, %r70;
	// begin inline asm
	{  cvt.f32.f16 %f169, %rs55;}

	// end inline asm
	// begin inline asm
	{  cvt.f32.f16 %f170, %rs56;}

	// end inline asm
	fma.rn.f32 	%f243, %f170, %f154, %f234;
	fma.rn.f32 	%f244, %f169, %f153, %f243;
	fma.rn.f32 	%f245, %f168, %f152, %f244;
	fma.rn.f32 	%f246, %f167, %f151, %f245;
	fma.rn.f32 	%f247, %f166, %f150, %f246;
	fma.rn.f32 	%f248, %f165, %f149, %f247;
	fma.rn.f32 	%f249, %f164, %f148, %f248;
	fma.rn.f32 	%f250, %f163, %f147, %f249;
	mov.b32 	%r71, %f159;
	mov.b32 	{%rs57, %rs58}, %r71;
	// begin inline asm
	{  cvt.f32.f16 %f171, %rs57;}

	// end inline asm
	// begin inline asm
	{  cvt.f32.f16 %f172, %rs58;}

	// end inline asm
	mov.b32 	%r72, %f160;
	mov.b32 	{%rs59, %rs60}, %r72;
	// begin inline asm
	{  cvt.f32.f16 %f173, %rs59;}

	// end inline asm
	// begin inline asm
	{  cvt.f32.f16 %f174, %rs60;}

	// end inline asm
	mov.b32 	%r73, %f161;
	mov.b32 	{%rs61, %rs62}, %r73;
	// begin inline asm
	{  cvt.f32.f16 %f175, %rs61;}

	// end inline asm
	// begin inline asm
	{  cvt.f32.f16 %f176, %rs62;}

	// end inline asm
	mov.b32 	%r74, %f162;
	mov.b32 	{%rs63, %rs64}, %r74;
	// begin inline asm
	{  cvt.f32.f16 %f177, %rs63;}

	// end inline asm
	// begin inline asm
	{  cvt.f32.f16 %f178, %rs64;}

	// end inline asm
	fma.rn.f32 	%f251, %f178, %f154, %f242;
	fma.rn.f32 	%f252, %f177, %f153, %f251;
	fma.rn.f32 	%f253, %f176, %f152, %f252;
	fma.rn.f32 	%f254, %f175, %f151, %f253;
	fma.rn.f32 	%f255, %f174, %f150, %f254;
	fma.rn.f32 	%f256, %f173, %f149, %f255;
	fma.rn.f32 	%f257, %f172, %f148, %f256;
	fma.rn.f32 	%f258, %f171, %f147, %f257;
	mul.wide.u32 	%rd49, %r66, 16;
	add.s64 	%rd38, %rd14, %rd49;
	// begin inline asm
	ld.global.nc.v4.f32 {%f179,%f180,%f181,%f182}, [%rd38];
	// end inline asm
	add.s64 	%rd39, %rd38, 16;
	// begin inline asm
	ld.global.nc.v4.f32 {%f183,%f184,%f185,%f186}, [%rd39];
	// end inline asm
	add.s64 	%rd40, %rd28, 12288;
	// begin inline asm
	ld.global.nc.v4.f32 {%f187,%f188,%f189,%f190}, [%rd40];
	// end inline asm
	add.s64 	%rd41, %rd29, 12288;
	// begin inline asm
	ld.global.nc.v4.f32 {%f191,%f192,%f193,%f194}, [%rd41];
	// end inline asm
	mov.b32 	%r75, %f187;
	mov.b32 	{%rs65, %rs66}, %r75;
	// begin inline asm
	{  cvt.f32.f16 %f195, %rs65;}

	// end inline asm
	// begin inline asm
	{  cvt.f32.f16 %f196, %rs66;}

	// end inline asm
	mov.b32 	%r76, %f188;
	mov.b32 	{%rs67, %rs68}, %r76;
	// begin inline asm
	{  cvt.f32.f16 %f197, %rs67;}

	// end inline asm
	// begin inline asm
	{  cvt.f32.f16 %f198, %rs68;}

	// end inline asm
	mov.b32 	%r77, %f189;
	mov.b32 	{%rs69, %rs70}, %r77;
	// begin inline asm
	{  cvt.f32.f16 %f199, %rs69;}

	// end inline asm
	// begin inline asm
	{  cvt.f32.f16 %f200, %rs70;}

	// end inline asm
	mov.b32 	%r78, %f190;
	mov.b32 	{%rs71, %rs72}, %r78;
	// begin inline asm
	{  cvt.f32.f16 %f201, %rs71;}

	// end inline asm
	// begin inline asm
	{  cvt.f32.f16 %f202, %rs72;}

	// end inline asm
	fma.rn.f32 	%f259, %f202, %f186, %f250;
	fma.rn.f32 	%f260, %f201, %f185, %f259;
	fma.rn.f32 	%f261, %f200, %f184, %f260;
	fma.rn.f32 	%f262, %f199, %f183, %f261;
	fma.rn.f32 	%f263, %f198, %f182, %f262;
	fma.rn.f32 	%f264, %f197, %f181, %f263;
	fma.rn.f32 	%f265, %f196, %f180, %f264;
	fma.rn.f32 	%f384, %f195, %f179, %f265;
	mov.b32 	%r79, %f191;
	mov.b32 	{%rs73, %rs74}, %r79;
	// begin inline asm
	{  cvt.f32.f16 %f203, %rs73;}

	// end inline asm
	// begin inline asm
	{  cvt.f32.f16 %f204, %rs74;}

	// end inline asm
	mov.b32 	%r80, %f192;
	mov.b32 	{%rs75, %rs76}, %r80;
	// begin inline asm
	{  cvt.f32.f16 %f205, %rs75;}

	// end inline asm
	// begin inline asm
	{  cvt.f32.f16 %f206, %rs76;}

	// end inline asm
	mov.b32 	%r81, %f193;
	mov.b32 	{%rs77, %rs78}, %r81;
	// begin inline asm
	{  cvt.f32.f16 %f207, %rs77;}

	// end inline asm
	// begin inline asm
	{  cvt.f32.f16 %f208, %rs78;}

	// end inline asm
	mov.b32 	%r82, %f194;
	mov.b32 	{%rs79, %rs80}, %r82;
	// begin inline asm
	{  cvt.f32.f16 %f209, %rs79;}

	// end inline asm
	// begin inline asm
	{  cvt.f32.f16 %f210, %rs80;}

	// end inline asm
	fma.rn.f32 	%f266, %f210, %f186, %f258;
	fma.rn.f32 	%f267, %f209, %f185, %f266;
	fma.rn.f32 	%f268, %f208, %f184, %f267;
	fma.rn.f32 	%f269, %f207, %f183, %f268;
	fma.rn.f32 	%f270, %f206, %f182, %f269;
	fma.rn.f32 	%f271, %f205, %f181, %f270;
	fma.rn.f32 	%f272, %f204, %f180, %f271;
	fma.rn.f32 	%f385, %f203, %f179, %f272;
	add.s32 	%r134, %r134, 1024;
	add.s32 	%r135, %r135, 2048;
	setp.lt.s32 	%p6, %r134, %r4;
	@%p6 bra 	$L__BB3_7;
$L__BB3_8:
	shl.b32 	%r17, %r4, 3;
	add.s32 	%r139, %r17, %r2;
	setp.ge.s32 	%p7, %r139, %r29;
	@%p7 bra 	$L__BB3_15;
	add.s32 	%r83, %r139, 256;
	max.s32 	%r84, %r29, %r83;
	not.b32 	%r85, %r2;
	add.s32 	%r86, %r84, %r85;
	sub.s32 	%r19, %r86, %r17;
	and.b32  	%r87, %r19, 768;
	setp.eq.s32 	%p8, %r87, 768;
	@%p8 bra 	$L__BB3_12;
	ld.param.u64 	%rd80, [_Z30opt_fused_gate_up_swiglu_mixedILi256EEvPKfPK6__halfS4_Pfii_param_2];
	ld.param.u64 	%rd76, [_Z30opt_fused_gate_up_swiglu_mixedILi256EEvPKfPK6__halfS4_Pfii_param_1];
	mul.wide.s32 	%rd50, %r3, 2;
	add.s64 	%rd10, %rd80, %rd50;
	add.s64 	%rd11, %rd76, %rd50;
	shr.u32 	%r88, %r19, 8;
	add.s32 	%r89, %r88, 1;
	and.b32  	%r90, %r89, 3;
	neg.s32 	%r137, %r90;
$L__BB3_11:
	.pragma "nounroll";
	mul.wide.s32 	%rd54, %r139, 2;
	add.s64 	%rd53, %rd10, %rd54;
	add.s64 	%rd52, %rd11, %rd54;
	mul.wide.s32 	%rd55, %r139, 4;
	add.s64 	%rd51, %rd14, %rd55;
	// begin inline asm
	ld.global.nc.f32 %f274, [%rd51];
	// end inline asm
	// begin inline asm
	ld.global.nc.b16 %rs81, [%rd52];
	// end inline asm
	// begin inline asm
	{  cvt.f32.f16 %f275, %rs81;}

	// end inline asm
	fma.rn.f32 	%f384, %f275, %f274, %f384;
	// begin inline asm
	ld.global.nc.b16 %rs83, [%rd53];
	// end inline asm
	// begin inline asm
	{  cvt.f32.f16 %f276, %rs83;}

	// end inline asm
	fma.rn.f32 	%f385, %f276, %f274, %f385;
	add.s32 	%r139, %r139, 256;
	add.s32 	%r137, %r137, 1;
	setp.ne.s32 	%p9, %r137, 0;
	@%p9 bra 	$L__BB3_11;
$L__BB3_12:
	setp.lt.u32 	%p10, %r19, 768;
	@%p10 bra 	$L__BB3_15;
	ld.param.u64 	%rd81, [_Z30opt_fused_gate_up_swiglu_mixedILi256EEvPKfPK6__halfS4_Pfii_param_2];
	ld.param.u64 	%rd77, [_Z30opt_fused_gate_up_swiglu_mixedILi256EEvPKfPK6__halfS4_Pfii_param_1];
	mul.wide.s32 	%rd56, %r3, 2;
	add.s64 	%rd12, %rd81, %rd56;
	add.s64 	%rd13, %rd77, %rd56;
$L__BB3_14:
	mul.wide.s32 	%rd69, %r139, 2;
	add.s64 	%rd59, %rd12, %rd69;
	add.s64 	%rd58, %rd13, %rd69;
	mul.wide.s32 	%rd70, %r139, 4;
	add.s64 	%rd57, %rd14, %rd70;
	// begin inline asm
	ld.global.nc.f32 %f277, [%rd57];
	// end inline asm
	// begin inline asm
	ld.global.nc.b16 %rs85, [%rd58];
	// end inline asm
	// begin inline asm
	{  cvt.f32.f16 %f278, %rs85;}

	// end inline asm
	fma.rn.f32 	%f289, %f278, %f277, %f384;
	// begin inline asm
	ld.global.nc.b16 %rs87, [%rd59];
	// end inline asm
	// begin inline asm
	{  cvt.f32.f16 %f279, %rs87;}

	// end inline asm
	fma.rn.f32 	%f290, %f279, %f277, %f385;
	add.s64 	%rd60, %rd57, 1024;
	// begin inline asm
	ld.global.nc.f32 %f280, [%rd60];
	// end inline asm
	add.s64 	%rd61, %rd58, 512;
	// begin inline asm
	ld.global.nc.b16 %rs89, [%rd61];
	// end inline asm
	// begin inline asm
	{  cvt.f32.f16 %f281, %rs89;}

	// end inline asm
	fma.rn.f32 	%f291, %f281, %f280, %f289;
	add.s64 	%rd62, %rd59, 512;
	// begin inline asm
	ld.global.nc.b16 %rs91, [%rd62];
	// end inline asm
	// begin inline asm
	{  cvt.f32.f16 %f282, %rs91;}

	// end inline asm
	fma.rn.f32 	%f292, %f282, %f280, %f290;
	add.s64 	%rd63, %rd57, 2048;
	// begin inline asm
	ld.global.nc.f32 %f283, [%rd63];
	// end inline asm
	add.s64 	%rd64, %rd58, 1024;
	// begin inline asm
	ld.global.nc.b16 %rs93, [%rd64];
	// end inline asm
	// begin inline asm
	{  cvt.f32.f16 %f284, %rs93;}

	// end inline asm
	fma.rn.f32 	%f293, %f284, %f283, %f291;
	add.s64 	%rd65, %rd59, 1024;
	// begin inline asm
	ld.global.nc.b16 %rs95, [%rd65];
	// end inline asm
	// begin inline asm
	{  cvt.f32.f16 %f285, %rs95;}

	// end inline asm
	fma.rn.f32 	%f294, %f285, %f283, %f292;
	add.s64 	%rd66, %rd57, 3072;
	// begin inline asm
	ld.global.nc.f32 %f286, [%rd66];
	// end inline asm
	add.s64 	%rd67, %rd58, 1536;
	// begin inline asm
	ld.global.nc.b16 %rs97, [%rd67];
	// end inline asm
	// begin inline asm
	{  cvt.f32.f16 %f287, %rs97;}

	// end inline asm
	fma.rn.f32 	%f384, %f287, %f286, %f293;
	add.s64 	%rd68, %rd59, 1536;
	// begin inline asm
	ld.global.nc.b16 %rs99, [%rd68];
	// end inline asm
	// begin inline asm
	{  cvt.f32.f16 %f288, %rs99;}

	// end inline asm
	fma.rn.f32 	%f385, %f288, %f286, %f294;
	add.s32 	%r139, %r139, 1024;
	setp.lt.s32 	%p11, %r139, %r29;
	@%p11 bra 	$L__BB3_14;
$L__BB3_15:
	// begin inline asm
	mov.u32 %r91, %laneid;
	// end inline asm
	mov.b32 	%r92, 1;
	mov.b32 	%r105, 31;
	mov.b32 	%r106, -1;
	// begin inline asm
	{  .reg .f32 r0;  .reg .pred p;  shfl.sync.down.b32 r0|p, %f384, %r92, %r105, %r106;  @p add.f32 r0, r0, %f384;  mov.f32 %f295, r0;}
	// end inline asm
	mov.b32 	%r95, 2;
	// begin inline asm
	{  .reg .f32 r0;  .reg .pred p;  shfl.sync.down.b32 r0|p, %f295, %r95, %r105, %r106;  @p add.f32 r0, r0, %f295;  mov.f32 %f298, r0;}
	// end inline asm
	mov.b32 	%r98, 4;
	// begin inline asm
	{  .reg .f32 r0;  .reg .pred p;  shfl.sync.down.b32 r0|p, %f298, %r98, %r105, %r106;  @p add.f32 r0, r0, %f298;  mov.f32 %f301, r0;}
	// end inline asm
	mov.b32 	%r101, 8;
	// begin inline asm
	{  .reg .f32 r0;  .reg .pred p;  shfl.sync.down.b32 r0|p, %f301, %r101, %r105, %r106;  @p add.f32 r0, r0, %f301;  mov.f32 %f304, r0;}
	// end inline asm
	mov.b32 	%r104, 16;
	// begin inline asm
	{  .reg .f32 r0;  .reg .pred p;  shfl.sync.down.b32 r0|p, %f304, %r104, %r105, %r106;  @p add.f32 r0, r0, %f304;  mov.f32 %f386, r0;}
	// end inline asm
	setp.ne.s32 	%p12, %r91, 0;
	@%p12 bra 	$L__BB3_17;
	shr.u32 	%r107, %r2, 3;
	and.b32  	%r108, %r107, 124;
	mov.u32 	%r109, _ZZ30opt_fused_gate_up_swiglu_mixedILi256EEvPKfPK6__halfS4_PfiiE4ts_g;
	add.s32 	%r110, %r109, %r108;
	st.shared.f32 	[%r110+8], %f386;
$L__BB3_17:
	bar.sync 	0;
	setp.ne.s32 	%p13, %r2, 0;
	@%p13 bra 	$L__BB3_19;
	ld.shared.f32 	%f310, [_ZZ30opt_fused_gate_up_swiglu_mixedILi256EEvPKfPK6__halfS4_PfiiE4ts_g+12];
	add.f32 	%f311, %f386, %f310;
	ld.shared.f32 	%f312, [_ZZ30opt_fused_gate_up_swiglu_mixedILi256EEvPKfPK6__halfS4_PfiiE4ts_g+16];
	add.f32 	%f313, %f311, %f312;
	ld.shared.f32 	%f314, [_ZZ30opt_fused_gate_up_swiglu_mixedILi256EEvPKfPK6__halfS4_PfiiE4ts_g+20];
	add.f32 	%f315, %f313, %f314;
	ld.shared.f32 	%f316, [_ZZ30opt_fused_gate_up_swiglu_mixedILi256EEvPKfPK6__halfS4_PfiiE4ts_g+24];
	add.f32 	%f317, %f315, %f316;
	ld.shared.f32 	%f318, [_ZZ30opt_fused_gate_up_swiglu_mixedILi256EEvPKfPK6__halfS4_PfiiE4ts_g+28];
	add.f32 	%f319, %f317, %f318;
	ld.shared.f32 	%f320, [_ZZ30opt_fused_gate_up_swiglu_mixedILi256EEvPKfPK6__halfS4_PfiiE4ts_g+32];
	add.f32 	%f321, %f319, %f320;
	ld.shared.f32 	%f322, [_ZZ30opt_fused_gate_up_swiglu_mixedILi256EEvPKfPK6__halfS4_PfiiE4ts_g+36];
	add.f32 	%f386, %f321, %f322;
$L__BB3_19:
	setp.ne.s32 	%p14, %r91, 0;
	bar.sync 	0;
	mov.b32 	%r111, 1;
	mov.b32 	%r124, 31;
	mov.b32 	%r125, -1;
	// begin inline asm
	{  .reg .f32 r0;  .reg .pred p;  shfl.sync.down.b32 r0|p, %f385, %r111, %r124, %r125;  @p add.f32 r0, r0, %f385;  mov.f32 %f323, r0;}
	// end inline asm
	mov.b32 	%r114, 2;
	// begin inline asm
	{  .reg .f32 r0;  .reg .pred p;  shfl.sync.down.b32 r0|p, %f323, %r114, %r124, %r125;  @p add.f32 r0, r0, %f323;  mov.f32 %f326, r0;}
	// end inline asm
	mov.b32 	%r117, 4;
	// begin inline asm
	{  .reg .f32 r0;  .reg .pred p;  shfl.sync.down.b32 r0|p, %f326, %r117, %r124, %r125;  @p add.f32 r0, r0, %f326;  mov.f32 %f329, r0;}
	// end inline asm
	mov.b32 	%r120, 8;
	// begin inline asm
	{  .reg .f32 r0;  .reg .pred p;  shfl.sync.down.b32 r0|p, %f329, %r120, %r124, %r125;  @p add.f32 r0, r0, %f329;  mov.f32 %f332, r0;}
	// end inline asm
	mov.b32 	%r123, 16;
	// begin inline asm
	{  .reg .f32 r0;  .reg .pred p;  shfl.sync.down.b32 r0|p, %f332, %r123, %r124, %r125;  @p add.f32 r0, r0, %f332;  mov.f32 %f335, r0;}
	// end inline asm
	@%p14 bra 	$L__BB3_21;
	shr.u32 	%r126, %r2, 3;
	and.b32  	%r127, %r126, 124;
	mov.u32 	%r128, _ZZ30opt_fused_gate_up_swiglu_mixedILi256EEvPKfPK6__halfS4_PfiiE4ts_u;
	add.s32 	%r129, %r128, %r127;
	st.shared.f32 	[%r129+8], %f335;
$L__BB3_21:
	setp.ne.s32 	%p15, %r2, 0;
	bar.sync 	0;
	@%p15 bra 	$L__BB3_23;
	ld.param.u64 	%rd82, [_Z30opt_fused_gate_up_swiglu_mixedILi256EEvPKfPK6__halfS4_Pfii_param_3];
	ld.shared.f32 	%f338, [_ZZ30opt_fused_gate_up_swiglu_mixedILi256EEvPKfPK6__halfS4_PfiiE4ts_u+12];
	add.f32 	%f339, %f335, %f338;
	ld.shared.f32 	%f340, [_ZZ30opt_fused_gate_up_swiglu_mixedILi256EEvPKfPK6__halfS4_PfiiE4ts_u+16];
	add.f32 	%f341, %f339, %f340;
	ld.shared.f32 	%f342, [_ZZ30opt_fused_gate_up_swiglu_mixedILi256EEvPKfPK6__halfS4_PfiiE4ts_u+20];
	add.f32 	%f343, %f341, %f342;
	ld.shared.f32 	%f344, [_ZZ30opt_fused_gate_up_swiglu_mixedILi256EEvPKfPK6__halfS4_PfiiE4ts_u+24];
	add.f32 	%f345, %f343, %f344;
	ld.shared.f32 	%f346, [_ZZ30opt_fused_gate_up_swiglu_mixedILi256EEvPKfPK6__halfS4_PfiiE4ts_u+28];
	add.f32 	%f347, %f345, %f346;
	ld.shared.f32 	%f348, [_ZZ30opt_fused_gate_up_swiglu_mixedILi256EEvPKfPK6__halfS4_PfiiE4ts_u+32];
	add.f32 	%f349, %f347, %f348;
	ld.shared.f32 	%f350, [_ZZ30opt_fused_gate_up_swiglu_mixedILi256EEvPKfPK6__halfS4_PfiiE4ts_u+36];
	add.f32 	%f351, %f349, %f350;
	fma.rn.f32 	%f352, %f386, 0fBBBB989D, 0f3F000000;
	cvt.sat.f32.f32 	%f353, %f352;
	mov.f32 	%f354, 0f4B400001;
	mov.f32 	%f355, 0f437C0000;
	fma.rm.f32 	%f356, %f353, %f355, %f354;
	add.f32 	%f357, %f356, 0fCB40007F;
	neg.f32 	%f358, %f357;
	fma.rn.f32 	%f359, %f386, 0fBFB8AA3B, %f358;
	fma.rn.f32 	%f360, %f386, 0fB2A57060, %f359;
	mov.b32 	%r130, %f356;
	shl.b32 	%r131, %r130, 23;
	mov.b32 	%f361, %r131;
	ex2.approx.ftz.f32 	%f362, %f360;
	fma.rn.f32 	%f363, %f362, %f361, 0f3F800000;
	div.rn.f32 	%f364, %f386, %f363;
	mul.f32 	%f365, %f351, %f364;
	cvta.to.global.u64 	%rd71, %rd82;
	mul.wide.u32 	%rd72, %r1, 4;
	add.s64 	%rd73, %rd71, %rd72;
	st.global.f32 	[%rd73], %f365;
$L__BB3_23:
	ret;

}
	// .globl	_Z33orig_fused_gate_up_swiglu_fp16_v2ILi32ELi8EEvPK6__halfS2_S2_PS0_ii
.visible .entry _Z33orig_fused_gate_up_swiglu_fp16_v2ILi32ELi8EEvPK6__halfS2_S2_PS0_ii(
	.param .u64 .ptr .align 1 _Z33orig_fused_gate_up_swiglu_fp16_v2ILi32ELi8EEvPK6__halfS2_S2_PS0_ii_param_0,
	.param .u64 .ptr .align 1 _Z33orig_fused_gate_up_swiglu_fp16_v2ILi32ELi8EEvPK6__halfS2_S2_PS0_ii_param_1,
	.param .u64 .ptr .align 1 _Z33orig_fused_gate_up_swiglu_fp16_v2ILi32ELi8EEvPK6__halfS2_S2_PS0_ii_param_2,
	.param .u64 .ptr .align 1 _Z33orig_fused_gate_up_swiglu_fp16_v2ILi32ELi8EEvPK6__halfS2_S2_PS0_ii_param_3,
	.param .u32 _Z33orig_fused_gate_up_swiglu_fp16_v2ILi32ELi8EEvPK6__halfS2_S2_PS0_ii_param_4,
	.param .u32 _Z33orig_fused_gate_up_swiglu_fp16_v2ILi32ELi8EEvPK6__halfS2_S2_PS0_ii_param_5
)
{
	.reg .pred 	%p<26>;
	.reg .b16 	%rs<47>;
	.reg .b32 	%r<205>;
	.reg .b32 	%f<479>;
	.reg .b64 	%rd<78>;

	ld.param.u64 	%rd33, [_Z33orig_fused_gate_up_swiglu_fp16_v2ILi32ELi8EEvPK6__halfS2_S2_PS0_ii_param_0];
	ld.param.u32 	%r30, [_Z33orig_fused_gate_up_swiglu_fp16_v2ILi32ELi8EEvPK6__halfS2_S2_PS0_ii_param_5];
	cvta.to.global.u64 	%rd1, %rd33;
	mov.u32 	%r1, %tid.x;
	shr.u32 	%r31, %r1, 5;
	and.b32  	%r2, %r1, 31;
	mov.u32 	%r32, %ctaid.x;
	shl.b32 	%r33, %r32, 3;
	add.s32 	%r3, %r33, %r31;
	setp.ge.s32 	%p1, %r3, %r30;
	@%p1 bra 	$L__BB4_23;
	ld.param.u32 	%r193, [_Z33orig_fused_gate_up_swiglu_fp16_v2ILi32ELi8EEvPK6__halfS2_S2_PS0_ii_param_4];
	ld.param.u64 	%rd68, [_Z33orig_fused_gate_up_swiglu_fp16_v2ILi32ELi8EEvPK6__halfS2_S2_PS0_ii_param_2];
	ld.param.u64 	%rd65, [_Z33orig_fused_gate_up_swiglu_fp16_v2ILi32ELi8EEvPK6__halfS2_S2_PS0_ii_param_1];
	cvta.to.global.u64 	%rd2, %rd65;
	cvta.to.global.u64 	%rd3, %rd68;
	mul.wide.s32 	%rd4, %r193, %r3;
	shr.s32 	%r34, %r193, 31;
	shr.u32 	%r35, %r34, 29;
	add.s32 	%r36, %r193, %r35;
	shr.s32 	%r4, %r36, 3;
	setp.ge.s32 	%p2, %r2, %r4;
	mov.f32 	%f477, 0f00000000;
	mov.f32 	%f478, %f477;
	@%p2 bra 	$L__BB4_9;
	not.b32 	%r37, %r2;
	add.s32 	%r5, %r4, %r37;
	and.b32  	%r38, %r5, 96;
	setp.eq.s32 	%p3, %r38, 96;
	mov.f32 	%f460, 0f00000000;
	mov.u32 	%r198, %r2;
	mov.f32 	%f459, %f460;
	mov.f32 	%f458, %f460;
	mov.f32 	%f457, %f460;
	mov.f32 	%f456, %f460;
	mov.f32 	%f455, %f460;
	mov.f32 	%f454, %f460;
	mov.f32 	%f453, %f460;
	@%p3 bra 	$L__BB4_5;
	shl.b64 	%rd34, %rd4, 1;
	and.b32  	%r39, %r1, 31;
	mul.wide.u32 	%rd35, %r39, 16;
	add.s64 	%rd36, %rd34, %rd35;
	add.s64 	%rd74, %rd3, %rd36;
	add.s64 	%rd73, %rd2, %rd36;
	add.s64 	%rd72, %rd1, %rd35;
	shr.u32 	%r40, %r5, 5;
	add.s32 	%r41, %r40, 1;
	and.b32  	%r42, %r41, 3;
	neg.s32 	%r196, %r42;
	mov.f32 	%f460, 0f00000000;
	mov.u32 	%r198, %r2;
$L__BB4_4:
	.pragma "nounroll";
	ld.global.nc.v4.u32 	{%r44, %r50, %r56, %r62}, [%rd72];
	ld.global.nc.v4.u32 	{%r46, %r52, %r58, %r64}, [%rd73];
	ld.global.nc.v4.u32 	{%r48, %r54, %r60, %r66}, [%rd74];
	// begin inline asm
	{.reg .f16 low,high;
  mov.b32 {low,high},%r44;
  cvt.f32.f16 %f91, low;}

	// end inline asm
	// begin inline asm
	{.reg .f16 low,high;
  mov.b32 {low,high},%r44;
  cvt.f32.f16 %f92, high;}

	// end inline asm
	// begin inline asm
	{.reg .f16 low,high;
  mov.b32 {low,high},%r46;
  cvt.f32.f16 %f93, low;}

	// end inline asm
	// begin inline asm
	{.reg .f16 low,high;
  mov.b32 {low,high},%r46;
  cvt.f32.f16 %f94, high;}

	// end inline asm
	// begin inline asm
	{.reg .f16 low,high;
  mov.b32 {low,high},%r48;
  cvt.f32.f16 %f95, low;}

	// end inline asm
	// begin inline asm
	{.reg .f16 low,high;
  mov.b32 {low,high},%r48;
  cvt.f32.f16 %f96, high;}

	// end inline asm
	mul.f32 	%f115, %f92, %f94;
	fma.rn.f32 	%f116, %f91, %f93, %f115;
	add.f32 	%f455, %f455, %f116;
	mul.f32 	%f117, %f92, %f96;
	fma.rn.f32 	%f118, %f91, %f95, %f117;
	add.f32 	%f457, %f457, %f118;
	// begin inline asm
	{.reg .f16 low,high;
  mov.b32 {low,high},%r50;
  cvt.f32.f16 %f97, low;}

	// end inline asm
	// begin inline asm
	{.reg .f16 low,high;
  mov.b32 {low,high},%r50;
  cvt.f32.f16 %f98, high;}

	// end inline asm
	// begin inline asm
	{.reg .f16 low,high;
  mov.b32 {low,high},%r52;
  cvt.f32.f16 %f99, low;}

	// end inline asm
	// begin inline asm
	{.reg .f16 low,high;
  mov.b32 {low,high},%r52;
  cvt.f32.f16 %f100, high;}

	// end inline asm
	// begin inline asm
	{.reg .f16 low,high;
  mov.b32 {low,high},%r54;
  cvt.f32.f16 %f101, low;}

	// end inline asm
	// begin inline asm
	{.reg .f16 low,high;
  mov.b32 {low,high},%r54;
  cvt.f32.f16 %f102, high;}

	// end inline asm
	mul.f32 	%f119, %f98, %f100;
	fma.rn.f32 	%f120, %f97, %f99, %f119;
	add.f32 	%f454, %f454, %f120;
	mul.f32 	%f121, %f98, %f102;
	fma.rn.f32 	%f122, %f97, %f101, %f121;
	add.f32 	%f458, %f458, %f122;
	// begin inline asm
	{.reg .f16 low,high;
  mov.b32 {low,high},%r56;
  cvt.f32.f16 %f103, low;}

	// end inline asm
	// begin inline asm
	{.reg .f16 low,high;
  mov.b32 {low,high},%r56;
  cvt.f32.f16 %f104, high;}

	// end inline asm
	// begin inline asm
	{.reg .f16 low,high;
  mov.b32 {low,high},%r58;
  cvt.f32.f16 %f105, low;}

	// end inline asm
	// begin inline asm
	{.reg .f16 low,high;
  mov.b32 {low,high},%r58;
  cvt.f32.f16 %f106, high;}

	// end inline asm
	// begin inline asm
	{.reg .f16 low,high;
  mov.b32 {low,high},%r60;
  cvt.f32.f16 %f107, low;}

	// end inline asm
	// begin inline asm
	{.reg .f16 low,high;
  mov.b32 {low,high},%r60;
  cvt.f32.f16 %f108, high;}

	// end inline asm
	mul.f32 	%f123, %f104, %f106;
	fma.rn.f32 	%f124, %f103, %f105, %f123;
	add.f32 	%f453, %f453, %f124;
	mul.f32 	%f125, %f104, %f108;
	fma.rn.f32 	%f126, %f103, %f107, %f125;
	add.f32 	%f459, %f459, %f126;
	// begin inline asm
	{.reg .f16 low,high;
  mov.b32 {low,high},%r62;
  cvt.f32.f16 %f109, low;}

	// end inline asm
	// begin inline asm
	{.reg .f16 low,high;
  mov.b32 {low,high},%r62;
  cvt.f32.f16 %f110, high;}

	// end inline asm
	// begin inline asm
	{.reg .f16 low,high;
  mov.b32 {low,high},%r64;
  cvt.f32.f16 %f111, low;}

	// end inline asm
	// begin inline asm
	{.reg .f16 low,high;
  mov.b32 {low,high},%r64;
  cvt.f32.f16 %f112, high;}

	// end inline asm
	// begin inline asm
	{.reg .f16 low,high;
  mov.b32 {low,high},%r66;
  cvt.f32.f16 %f113, low;}

	// end inline asm
	// begin inline asm
	{.reg .f16 low,high;
  mov.b32 {low,high},%r66;
  cvt.f32.f16 %f114, high;}

	// end inline asm
	mul.f32 	%f127, %f110, %f112;
	fma.rn.f32 	%f128, %f109, %f111, %f127;
	add.f32 	%f456, %f456, %f128;
	mul.f32 	%f129, %f110, %f114;
	fma.rn.f32 	%f130, %f109, %f113, %f129;
	add.f32 	%f460, %f460, %f130;
	add.s32 	%r198, %r198, 32;
	add.s64 	%rd74, %rd74, 512;
	add.s64 	%rd73, %rd73, 512;
	add.s64 	%rd72, %rd72, 512;
	add.s32 	%r196, %r196, 1;
	setp.ne.s32 	%p4, %r196, 0;
	@%p4 bra 	$L__BB4_4;
$L__BB4_5:
	setp.lt.u32 	%p5, %r5, 96;
	@%p5 bra 	$L__BB4_8;
	ld.param.u64 	%rd69, [_Z33orig_fused_gate_up_swiglu_fp16_v2ILi32ELi8EEvPK6__halfS2_S2_PS0_ii_param_2];
	ld.param.u64 	%rd66, [_Z33orig_fused_gate_up_swiglu_fp16_v2ILi32ELi8EEvPK6__halfS2_S2_PS0_ii_param_1];
	mul.wide.u32 	%rd37, %r198, 16;
	add.s64 	%rd38, %rd37, 1024;
	add.s64 	%rd77, %rd1, %rd38;
	shl.b64 	%rd39, %rd4, 1;
	add.s64 	%rd40, %rd38, %rd39;
	cvta.to.global.u64 	%rd41, %rd66;
	add.s64 	%rd76, %rd41, %rd40;
	cvta.to.global.u64 	%rd42, %rd69;
	add.s64 	%rd75, %rd42, %rd40;
$L__BB4_7:
	.pragma "nounroll";
	ld.global.nc.v4.u32 	{%r68, %r74, %r80, %r86}, [%rd77+-1024];
	ld.global.nc.v4.u32 	{%r70, %r76, %r82, %r88}, [%rd76+-1024];
	ld.global.nc.v4.u32 	{%r72, %r78, %r84, %r90}, [%rd75+-1024];
	// begin inline asm
	{.reg .f16 low,high;
  mov.b32 {low,high},%r68;
  cvt.f32.f16 %f131, low;}

	// end inline asm
	// begin inline asm
	{.reg .f16 low,high;
  mov.b32 {low,high},%r68;
  cvt.f32.f16 %f132, high;}

	// end inline asm
	// begin inline asm
	{.reg .f16 low,high;
  mov.b32 {low,high},%r70;
  cvt.f32.f16 %f133, low;}

	// end inline asm
	// begin inline asm
	{.reg .f16 low,high;
  mov.b32 {low,high},%r70;
  cvt.f32.f16 %f134, high;}

	// end inline asm
	// begin inline asm
	{.reg .f16 low,high;
  mov.b32 {low,high},%r72;
  cvt.f32.f16 %f135, low;}

	// end inline asm
	// begin inline asm
	{.reg .f16 low,high;
  mov.b32 {low,high},%r72;
  cvt.f32.f16 %f136, high;}

	// end inline asm
	mul.f32 	%f227, %f132, %f134;
	fma.rn.f32 	%f228, %f131, %f133, %f227;
	add.f32 	%f229, %f455, %f228;
	mul.f32 	%f230, %f132, %f136;
	fma.rn.f32 	%f231, %f131, %f135, %f230;
	add.f32 	%f232, %f457, %f231;
	// begin inline asm
	{.reg .f16 low,high;
  mov.b32 {low,high},%r74;
  cvt.f32.f16 %f137, low;}

	// end inline asm
	// begin inline asm
	{.reg .f16 low,high;
  mov.b32 {low,high},%r74;
  cvt.f32.f16 %f138, high;}

	// end inline asm
	// begin inline asm
	{.reg .f16 low,high;
  mov.b32 {low,high},%r76;
  cvt.f32.f16 %f139, low;}

	// end inline asm
	// begin inline asm
	{.reg .f16 low,high;
  mov.b32 {low,high},%r76;
  cvt.f32.f16 %f140, high;}

	// end inline asm
	// begin inline asm
	{.reg .f16 low,high;
  mov.b32 {low,high},%r78;
  cvt.f32.f16 %f141, low;}

	// end inline asm
	// begin inline asm
	{.reg .f16 low,high;
  mov.b32 {low,high},%r78;
  cvt.f32.f16 %f142, high;}

	// end inline asm
	mul.f32 	%f233, %f138, %f140;
	fma.rn.f32 	%f234, %f137, %f139, %f233;
	add.f32 	%f235, %f454, %f234;
	mul.f32 	%f236, %f138, %f142;
	fma.rn.f32 	%f237, %f137, %f141, %f236;
	add.f32 	%f238, %f458, %f237;
	// begin inline asm
	{.reg .f16 low,high;
  mov.b32 {low,high},%r80;
  cvt.f32.f16 %f143, low;}

	// end inline asm
	// begin inline asm
	{.reg .f16 low,high;
  mov.b32 {low,high},%r80;
  cvt.f32.f16 %f144, high;}

	// end inline asm
	// begin inline asm
	{.reg .f16 low,high;
  mov.b32 {low,high},%r82;
  cvt.f32.f16 %f145, low;}

	// end inline asm
	// begin inline asm
	{.reg .f16 low,high;
  mov.b32 {low,high},%r82;
  cvt.f32.f16 %f146, high;}

	// end inline asm
	// begin inline asm
	{.reg .f16 low,high;
  mov.b32 {low,high},%r84;
  cvt.f32.f16 %f147, low;}

	// end inline asm
	// begin inline asm
	{.reg .f16 low,high;
  mov.b32 {low,high},%r84;
  cvt.f32.f16 %f148, high;}

	// end inline asm
	mul.f32 	%f239, %f144, %f146;
	fma.rn.f32 	%f240, %f143, %f145, %f239;
	add.f32 	%f241, %f453, %f240;
	mul.f32 	%f242, %f144, %f148;
	fma.rn.f32 	%f243, %f143, %f147, %f242;
	add.f32 	%f244, %f459, %f243;
	// begin inline asm
	{.reg .f16 low,high;
  mov.b32 {low,high},%r86;
  cvt.f32.f16 %f149, low;}

	// end inline asm
	// begin inline asm
	{.reg .f16 low,high;
  mov.b32 {low,high},%r86;
  cvt.f32.f16 %f150, high;}

	// end inline asm
	// begin inline asm
	{.reg .f16 low,high;
  mov.b32 {low,high},%r88;
  cvt.f32.f16 %f151, low;}

	// end inline asm
	// begin inline asm
	{.reg .f16 low,high;
  mov.b32 {low,high},%r88;
  cvt.f32.f16 %f152, high;}

	// end inline asm
	// begin inline asm
	{.reg .f16 low,high;
  mov.b32 {low,high},%r90;
  cvt.f32.f16 %f153, low;}

	// end inline asm
	// begin inline asm
	{.reg .f16 low,high;
  mov.b32 {low,high},%r90;
  cvt.f32.f16 %f154, high;}

	// end inline asm
	mul.f32 	%f245, %f150, %f152;
	fma.rn.f32 	%f246, %f149, %f151, %f245;
	add.f32 	%f247, %f456, %f246;
	mul.f32 	%f248, %f150, %f154;
	fma.rn.f32 	%f249, %f149, %f153, %f248;
	add.f32 	%f250, %f460, %f249;
	ld.global.nc.v4.u32 	{%r92, %r98, %r104, %r110}, [%rd77+-512];
	ld.global.nc.v4.u32 	{%r94, %r100, %r106, %r112}, [%rd76+-512];
	ld.global.nc.v4.u32 	{%r96, %r102, %r108, %r114}, [%rd75+-512];
	// begin inline asm
	{.reg .f16 low,high;
  mov.b32 {low,high},%r92;
  cvt.f32.f16 %f155, low;}

	// end inline asm
	// begin inline asm
	{.reg .f16 low,high;
  mov.b32 {low,high},%r92;
  cvt.f32.f16 %f156, high;}

	// end inline asm
	// begin inline asm
	{.reg .f16 low,high;
  mov.b32 {low,high},%r94;
  cvt.f32.f16 %f157, low;}

	// end inline asm
	// begin inline asm
	{.reg .f16 low,high;
  mov.b32 {low,high},%r94;
  cvt.f32.f16 %f158, high;}

	// end inline asm
	// begin inline asm
	{.reg .f16 low,high;
  mov.b32 {low,high},%r96;
  cvt.f32.f16 %f159, low;}

	// end inline asm
	// begin inline asm
	{.reg .f16 low,high;
  mov.b32 {low,high},%r96;
  cvt.f32.f16 %f160, high;}

	// end inline asm
	mul.f32 	%f251, %f156, %f158;
	fma.rn.f32 	%f252, %f155, %f157, %f251;
	add.f32 	%f253, %f229, %f252;
	mul.f32 	%f254, %f156, %f160;
	fma.rn.f32 	%f255, %f155, %f159, %f254;
	add.f32 	%f256, %f232, %f255;
	// begin inline asm
	{.reg .f16 low,high;
  mov.b32 {low,high},%r98;
  cvt.f32.f16 %f161, low;}

	// end inline asm
	// begin inline asm
	{.reg .f16 low,high;
  mov.b32 {low,high},%r98;
  cvt.f32.f16 %f162, high;}

	// end inline asm
	// begin inline asm
	{.reg .f16 low,high;
  mov.b32 {low,high},%r100;
  cvt.f32.f16 %f163, low;}

	// end inline asm
	// begin inline asm
	{.reg .f16 low,high;
  mov.b32 {low,high},%r100;
  cvt.f32.f16 %f164, high;}

	// end inline asm
	// begin inline asm
	{.reg .f16 low,high;
  mov.b32 {low,high},%r102;
  cvt.f32.f16 %f165, low;}

	// end inline asm
	// begin inline asm
	{.reg .f16 low,high;
  mov.b32 {low,high},%r102;
  cvt.f32.f16 %f166, high;}

	// end inline asm
	mul.f32 	%f257, %f162, %f164;
	fma.rn.f32 	%f258, %f161, %f163, %f257;
	add.f32 	%f259, %f235, %f258;
	mul.f32 	%f260, %f162, %f166;
	fma.rn.f32 	%f261, %f161, %f165, %f260;
	add.f32 	%f262, %f238, %f261;
	// begin inline asm
	{.reg .f16 low,high;
  mov.b32 {low,high},%r104;
  cvt.f32.f16 %f167, low;}

	// end inline asm
	// begin inline asm
	{.reg .f16 low,high;
  mov.b32 {low,high},%r104;
  cvt.f32.f16 %f168, high;}

	// end inline asm
	// begin inline asm
	{.reg .f16 low,high;
  mov.b32 {low,high},%r106;
  cvt.f32.f16 %f169, low;}

	// end inline asm
	// begin inline asm
	{.reg .f16 low,high;
  mov.b32 {low,high},%r106;
  cvt.f32.f16 %f170, high;}

	// end inline asm
	// begin inline asm
	{.reg .f16 low,high;
  mov.b32 {low,high},%r108;
  cvt.f32.f16 %f171, low;}

	// end inline asm
	// begin inline asm
	{.reg .f16 low,high;
  mov.b32 {low,high},%r108;
  cvt.f32.f16 %f172, high;}

	// end inline asm
	mul.f32 	%f263, %f168, %f170;
	fma.rn.f32 	%f264, %f167, %f169, %f263;
	add.f32 	%f265, %f241, %f264;
	mul.f32 	%f266, %f168, %f172;
	fma.rn.f32 	%f267, %f167, %f171, %f266;
	add.f32 	%f268, %f244, %f267;
	// begin inline asm
	{.reg .f16 low,high;
  mov.b32 {low,high},%r110;
  cvt.f32.f16 %f173, low;}

	// end inline asm
	// begin inline asm
	{.reg .f16 low,high;
  mov.b32 {low,high},%r110;
  cvt.f32.f16 %f174, high;}

	// end inline asm
	// begin inline asm
	{.reg .f16 low,high;
  mov.b32 {low,high},%r112;
  cvt.f32.f16 %f175, low;}

	// end inline asm
	// begin inline asm
	{.reg .f16 low,high;
  mov.b32 {low,high},%r112;
  cvt.f32.f16 %f176, high;}

	// end inline asm
	// begin inline asm
	{.reg .f16 low,high;
  mov.b32 {low,high},%r114;
  cvt.f32.f16 %f177, low;}

	// end inline asm
	// begin inline asm
	{.reg .f16 low,high;
  mov.b32 {low,high},%r114;
  cvt.f32.f16 %f178, high;}

	// end inline asm
	mul.f32 	%f269, %f174, %f176;
	fma.rn.f32 	%f270, %f173, %f175, %f269;
	add.f32 	%f271, %f247, %f270;
	mul.f32 	%f272, %f174, %f178;
	fma.rn.f32 	%f273, %f173, %f177, %f272;
	add.f32 	%f274, %f250, %f273;
	ld.global.nc.v4.u32 	{%r116, %r122, %r128, %r134}, [%rd77];
	ld.global.nc.v4.u32 	{%r118, %r124, %r130, %r136}, [%rd76];
	ld.global.nc.v4.u32 	{%r120, %r126, %r132, %r138}, [%rd75];
	// begin inline asm
	{.reg .f16 low,high;
  mov.b32 {low,high},%r116;
  cvt.f32.f16 %f179, low;}

	// end inline asm
	// begin inline asm
	{.reg .f16 low,high;
  mov.b32 {low,high},%r116;
  cvt.f32.f16 %f180, high;}

	// end inline asm
	// begin inline asm
	{.reg .f16 low,high;
  mov.b32 {low,high},%r118;
  cvt.f32.f16 %f181, low;}

	// end inline asm
	// begin inline asm
	{.reg .f16 low,high;
  mov.b32 {low,high},%r118;
  cvt.f32.f16 %f182, high;}

	// end inline asm
	// begin inline asm
	{.reg .f16 low,high;
  mov.b32 {low,high},%r120;
  cvt.f32.f16 %f183, low;}

	// end inline asm
	// begin inline asm
	{.reg .f16 low,high;
  mov.b32 {low,high},%r120;
  cvt.f32.f16 %f184, high;}

	// end inline asm
	mul.f32 	%f275, %f180, %f182;
	fma.rn.f32 	%f276, %f179, %f181, %f275;
	add.f32 	%f277, %f253, %f276;
	mul.f32 	%f278, %f180, %f184;
	fma.rn.f32 	%f279, %f179, %f183, %f278;
	add.f32 	%f280, %f256, %f279;
	// begin inline asm
	{.reg .f16 low,high;
  mov.b32 {low,high},%r122;
  cvt.f32.f16 %f185, low;}

	// end inline asm
	// begin inline asm
	{.reg .f16 low,high;
  mov.b32 {low,high},%r122;
  cvt.f32.f16 %f186, high;}

	// end inline asm
	// begin inline asm
	{.reg .f16 low,high;
  mov.b32 {low,high},%r124;
  cvt.f32.f16 %f187, low;}

	// end inline asm
	// begin inline asm
	{.reg .f16 low,high;
  mov.b32 {low,high},%r124;
  cvt.f32.f16 %f188, high;}

	// end inline asm
	// begin inline asm
	{.reg .f16 low,high;
  mov.b32 {low,high},%r126;
  cvt.f32.f16 %f189, low;}

	// end inline asm
	// begin inline asm
	{.reg .f16 low,high;
  mov.b32 {low,high},%r126;
  cvt.f32.f16 %f190, high;}

	// end inline asm
	mul.f32 	%f281, %f186, %f188;
	fma.rn.f32 	%f282, %f185, %f187, %f281;
	add.f32 	%f283, %f259, %f282;
	mul.f32 	%f284, %f186, %f190;
	fma.rn.f32 	%f285, %f185, %f189, %f284;
	add.f32 	%f286, %f262, %f285;
	// begin inline asm
	{.reg .f16 low,high;
  mov.b32 {low,high},%r128;
  cvt.f32.f16 %f191, low;}

	// end inline asm
	// begin inline asm
	{.reg .f16 low,high;
  mov.b32 {low,high},%r128;
  cvt.f32.f16 %f192, high;}

	// end inline asm
	// begin inline asm
	{.reg .f16 low,high;
  mov.b32 {low,high},%r130;
  cvt.f32.f16 %f193, low;}

	// end inline asm
	// begin inline asm
	{.reg .f16 low,high;
  mov.b32 {low,high},%r130;
  cvt.f32.f16 %f194, high;}

	// end inline asm
	// begin inline asm
	{.reg .f16 low,high;
  mov.b32 {low,high},%r132;
  cvt.f32.f16 %f195, low;}

	// end inline asm
	// begin inline asm
	{.reg .f16 low,high;
  mov.b32 {low,high},%r132;
  cvt.f32.f16 %f196, high;}

	// end inline asm
	mul.f32 	%f287, %f192, %f194;
	fma.rn.f32 	%f288, %f191, %f193, %f287;
	add.f32 	%f289, %f265, %f288;
	mul.f32 	%f290, %f192, %f196;
	fma.rn.f32 	%f291, %f191, %f195, %f290;
	add.f32 	%f292, %f268, %f291;
	// begin inline asm
	{.reg .f16 low,high;
  mov.b32 {low,high},%r134;
  cvt.f32.f16 %f197, low;}

	// end inline asm
	// begin inline asm
	{.reg .f16 low,high;
  mov.b32 {low,high},%r134;
  cvt.f32.f16 %f198, high;}

	// end inline asm
	// begin inline asm
	{.reg .f16 low,high;
  mov.b32 {low,high},%r136;
  cvt.f32.f16 %f199, low;}

	// end inline asm
	// begin inline asm
	{.reg .f16 low,high;
  mov.b32 {low,high},%r136;
  cvt.f32.f16 %f200, high;}

	// end inline asm
	// begin inline asm
	{.reg .f16 low,high;
  mov.b32 {low,high},%r138;
  cvt.f32.f16 %f201, low;}

	// end inline asm
	// begin inline asm
	{.reg .f16 low,high;
  mov.b32 {low,high},%r138;
  cvt.f32.f16 %f202, high;}

	// end inline asm
	mul.f32 	%f293, %f198, %f200;
	fma.rn.f32 	%f294, %f197, %f199, %f293;
	add.f32 	%f295, %f271, %f294;
	mul.f32 	%f296, %f198, %f202;
	fma.rn.f32 	%f297, %f197, %f201, %f296;
	add.f32 	%f298, %f274, %f297;
	ld.global.nc.v4.u32 	{%r140, %r146, %r152, %r158}, [%rd77+512];
	ld.global.nc.v4.u32 	{%r142, %r148, %r154, %r160}, [%rd76+512];
	ld.global.nc.v4.u32 	{%r144, %r150, %r156, %r162}, [%rd75+512];
	// begin inline asm
	{.reg .f16 low,high;
  mov.b32 {low,high},%r140;
  cvt.f32.f16 %f203, low;}

	// end inline asm
	// begin inline asm
	{.reg .f16 low,high;
  mov.b32 {low,high},%r140;
  cvt.f32.f16 %f204, high;}

	// end inline asm
	// begin inline asm
	{.reg .f16 low,high;
  mov.b32 {low,high},%r142;
  cvt.f32.f16 %f205, low;}

	// end inline asm
	// begin inline asm
	{.reg .f16 low,high;
  mov.b32 {low,high},%r142;
  cvt.f32.f16 %f206, high;}

	// end inline asm
	// begin inline asm
	{.reg .f16 low,high;
  mov.b32 {low,high},%r144;
  cvt.f32.f16 %f207, low;}

	// end inline asm
	// begin inline asm
	{.reg .f16 low,high;
  mov.b32 {low,high},%r144;
  cvt.f32.f16 %f208, high;}

	// end inline asm
	mul.f32 	%f299, %f204, %f206;
	fma.rn.f32 	%f300, %f203, %f205, %f299;
	add.f32 	%f455, %f277, %f300;
	mul.f32 	%f301, %f204, %f208;
	fma.rn.f32 	%f302, %f203, %f207, %f301;
	add.f32 	%f457, %f280, %f302;
	// begin inline asm
	{.reg .f16 low,high;
  mov.b32 {low,high},%r146;
  cvt.f32.f16 %f209, low;}

	// end inline asm
	// begin inline asm
	{.reg .f16 low,high;
  mov.b32 {low,high},%r146;
  cvt.f32.f16 %f210, high;}

	// end inline asm
	// begin inline asm
	{.reg .f16 low,high;
  mov.b32 {low,high},%r148;
  cvt.f32.f16 %f211, low;}

	// end inline asm
	// begin inline asm
	{.reg .f16 low,high;
  mov.b32 {low,high},%r148;
  cvt.f32.f16 %f212, high;}

	// end inline asm
	// begin inline asm
	{.reg .f16 low,high;
  mov.b32 {low,high},%r150;
  cvt.f32.f16 %f213, low;}

	// end inline asm
	// begin inline asm
	{.reg .f16 low,high;
  mov.b32 {low,high},%r150;
  cvt.f32.f16 %f214, high;}

	// end inline asm
	mul.f32 	%f303, %f210, %f212;
	fma.rn.f32 	%f304, %f209, %f211, %f303;
	add.f32 	%f454, %f283, %f304;
	mul.f32 	%f305, %f210, %f214;
	fma.rn.f32 	%f306, %f209, %f213, %f305;
	add.f32 	%f458, %f286, %f306;
	// begin inline asm
	{.reg .f16 low,high;
  mov.b32 {low,high},%r152;
  cvt.f32.f16 %f215, low;}

	// end inline asm
	// begin inline asm
	{.reg .f16 low,high;
  mov.b32 {low,high},%r152;
  cvt.f32.f16 %f216, high;}

	// end inline asm
	// begin inline asm
	{.reg .f16 low,high;
  mov.b32 {low,high},%r154;
  cvt.f32.f16 %f217, low;}

	// end inline asm
	// begin inline asm
	{.reg .f16 low,high;
  mov.b32 {low,high},%r154;
  cvt.f32.f16 %f218, high;}

	// end inline asm
	// begin inline asm
	{.reg .f16 low,high;
  mov.b32 {low,high},%r156;
  cvt.f32.f16 %f219, low;}

	// end inline asm
	// begin inline asm
	{.reg .f16 low,high;
  mov.b32 {low,high},%r156;
  cvt.f32.f16 %f220, high;}

	// end inline asm
	mul.f32 	%f307, %f216, %f218;
	fma.rn.f32 	%f308, %f215, %f217, %f307;
	add.f32 	%f453, %f289, %f308;
	mul.f32 	%f309, %f216, %f220;
	fma.rn.f32 	%f310, %f215, %f219, %f309;
	add.f32 	%f459, %f292, %f310;
	// begin inline asm
	{.reg .f16 low,high;
  mov.b32 {low,high},%r158;
  cvt.f32.f16 %f221, low;}

	// end inline asm
	// begin inline asm
	{.reg .f16 low,high;
  mov.b32 {low,high},%r158;
  cvt.f32.f16 %f222, high;}

	// end inline asm
	// begin inline asm
	{.reg .f16 low,high;
  mov.b32 {low,high},%r160;
  cvt.f32.f16 %f223, low;}

	// end inline asm
	// begin inline asm
	{.reg .f16 low,high;
  mov.b32 {low,high},%r160;
  cvt.f32.f16 %f224, high;}

	// end inline asm
	// begin inline asm
	{.reg .f16 low,high;
  mov.b32 {low,high},%r162;
  cvt.f32.f16 %f225, low;}

	// end inline asm
	// begin inline asm
	{.reg .f16 low,high;
  mov.b32 {low,high},%r162;
  cvt.f32.f16 %f226, high;}

	// end inline asm
	mul.f32 	%f311, %f222, %f224;
	fma.rn.f32 	%f312, %f221, %f223, %f311;
	add.f32 	%f456, %f295, %f312;
	mul.f32 	%f313, %f222, %f226;
	fma.rn.f32 	%f314, %f221, %f225, %f313;
	add.f32 	%f460, %f298, %f314;
	add.s32 	%r198, %r198, 128;
	add.s64 	%rd77, %rd77, 2048;
	add.s64 	%rd76, %rd76, 2048;
	add.s64 	%rd75, %rd75, 2048;
	setp.lt.s32 	%p6, %r198, %r4;
	@%p6 bra 	$L__BB4_7;
$L__BB4_8:
	add.f32 	%f315, %f454, %f455;
	add.f32 	%f316, %f453, %f315;
	add.f32 	%f477, %f456, %f316;
	add.f32 	%f317, %f457, %f458;
	add.f32 	%f318, %f317, %f459;
	add.f32 	%f478, %f318, %f460;
$L__BB4_9:
	ld.param.u32 	%r194, [_Z33orig_fused_gate_up_swiglu_fp16_v2ILi32ELi8EEvPK6__halfS2_S2_PS0_ii_param_4];
	shl.b32 	%r14, %r4, 3;
	add.s32 	%r204, %r14, %r2;
	setp.ge.s32 	%p7, %r204, %r194;
	@%p7 bra 	$L__BB4_21;
	ld.param.u32 	%r195, [_Z33orig_fused_gate_up_swiglu_fp16_v2ILi32ELi8EEvPK6__halfS2_S2_PS0_ii_param_4];
	ld.param.u64 	%rd70, [_Z33orig_fused_gate_up_swiglu_fp16_v2ILi32ELi8EEvPK6__halfS2_S2_PS0_ii_param_2];
	ld.param.u64 	%rd67, [_Z33orig_fused_gate_up_swiglu_fp16_v2ILi32ELi8EEvPK6__halfS2_S2_PS0_ii_param_1];
	cvta.to.global.u64 	%rd23, %rd67;
	cvta.to.global.u64 	%rd24, %rd70;
	add.s32 	%r163, %r204, 32;
	max.s32 	%r164, %r195, %r163;
	not.b32 	%r165, %r2;
	add.s32 	%r166, %r164, %r165;
	sub.s32 	%r16, %r166, %r14;
	shr.u32 	%r167, %r16, 5;
	add.s32 	%r17, %r167, 1;
	and.b32  	%r18, %r17, 7;
	setp.lt.u32 	%p8, %r16, 224;
	@%p8 bra 	$L__BB4_13;
	and.b32  	%r168, %r17, 268435448;
	neg.s32 	%r203, %r168;
	add.s64 	%rd25, %rd1, 256;
	shl.b64 	%rd43, %rd4, 1;
	add.s64 	%rd44, %rd43, 256;
	add.s64 	%rd26, %rd23, %rd44;
	add.s64 	%rd27, %rd24, %rd44;
$L__BB4_12:
	.pragma "nounroll";
	mul.wide.s32 	%rd45, %r204, 2;
	add.s64 	%rd46, %rd25, %rd45;
	add.s64 	%rd47, %rd26, %rd45;
	add.s64 	%rd48, %rd27, %rd45;
	ld.global.nc.u16 	%rs1, [%rd46+-256];
	// begin inline asm
	{  cvt.f32.f16 %f320, %rs1;}

	// end inline asm
	ld.global.nc.u16 	%rs2, [%rd47+-256];
	// begin inline asm
	{  cvt.f32.f16 %f321, %rs2;}

	// end inline asm
	fma.rn.f32 	%f344, %f320, %f321, %f477;
	ld.global.nc.u16 	%rs3, [%rd48+-256];
	// begin inline asm
	{  cvt.f32.f16 %f322, %rs3;}

	// end inline asm
	fma.rn.f32 	%f345, %f320, %f322, %f478;
	ld.global.nc.u16 	%rs4, [%rd46+-192];
	// begin inline asm
	{  cvt.f32.f16 %f323, %rs4;}

	// end inline asm
	ld.global.nc.u16 	%rs5, [%rd47+-192];
	// begin inline asm
	{  cvt.f32.f16 %f324, %rs5;}

	// end inline asm
	fma.rn.f32 	%f346, %f323, %f324, %f344;
	ld.global.nc.u16 	%rs6, [%rd48+-192];
	// begin inline asm
	{  cvt.f32.f16 %f325, %rs6;}

	// end inline asm
	fma.rn.f32 	%f347, %f323, %f325, %f345;
	ld.global.nc.u16 	%rs7, [%rd46+-128];
	// begin inline asm
	{  cvt.f32.f16 %f326, %rs7;}

	// end inline asm
	ld.global.nc.u16 	%rs8, [%rd47+-128];
	// begin inline asm
	{  cvt.f32.f16 %f327, %rs8;}

	// end inline asm
	fma.rn.f32 	%f348, %f326, %f327, %f346;
	ld.global.nc.u16 	%rs9, [%rd48+-128];
	// begin inline asm
	{  cvt.f32.f16 %f328, %rs9;}

	// end inline asm
	fma.rn.f32 	%f349, %f326, %f328, %f347;
	ld.global.nc.u16 	%rs10, [%rd46+-64];
	// begin inline asm
	{  cvt.f32.f16 %f329, %rs10;}

	// end inline asm
	ld.global.nc.u16 	%rs11, [%rd47+-64];
	// begin inline asm
	{  cvt.f32.f16 %f330, %rs11;}

	// end inline asm
	fma.rn.f32 	%f350, %f329, %f330, %f348;
	ld.global.nc.u16 	%rs12, [%rd48+-64];
	// begin inline asm
	{  cvt.f32.f16 %f331, %rs12;}

	// end inline asm
	fma.rn.f32 	%f351, %f329, %f331, %f349;
	ld.global.nc.u16 	%rs13, [%rd46];
	// begin inline asm
	{  cvt.f32.f16 %f332, %rs13;}

	// end inline asm
	ld.global.nc.u16 	%rs14, [%rd47];
	// begin inline asm
	{  cvt.f32.f16 %f333, %rs14;}

	// end inline asm
	fma.rn.f32 	%f352, %f332, %f333, %f350;
	ld.global.nc.u16 	%rs15, [%rd48];
	// begin inline asm
	{  cvt.f32.f16 %f334, %rs15;}

	// end inline asm
	fma.rn.f32 	%f353, %f332, %f334, %f351;
	ld.global.nc.u16 	%rs16, [%rd46+64];
	// begin inline asm
	{  cvt.f32.f16 %f335, %rs16;}

	// end inline asm
	ld.global.nc.u16 	%rs17, [%rd47+64];
	// begin inline asm
	{  cvt.f32.f16 %f336, %rs17;}

	// end inline asm
	fma.rn.f32 	%f354, %f335, %f336, %f352;
	ld.global.nc.u16 	%rs18, [%rd48+64];
	// begin inline asm
	{  cvt.f32.f16 %f337, %rs18;}

	// end inline asm
	fma.rn.f32 	%f355, %f335, %f337, %f353;
	ld.global.nc.u16 	%rs19, [%rd46+128];
	// begin inline asm
	{  cvt.f32.f16 %f338, %rs19;}

	// end inline asm
	ld.global.nc.u16 	%rs20, [%rd47+128];
	// begin inline asm
	{  cvt.f32.f16 %f339, %rs20;}

	// end inline asm
	fma.rn.f32 	%f356, %f338, %f339, %f354;
	ld.global.nc.u16 	%rs21, [%rd48+128];
	// begin inline asm
	{  cvt.f32.f16 %f340, %rs21;}

	// end inline asm
	fma.rn.f32 	%f357, %f338, %f340, %f355;
	ld.global.nc.u16 	%rs22, [%rd46+192];
	// begin inline asm
	{  cvt.f32.f16 %f341, %rs22;}

	// end inline asm
	ld.global.nc.u16 	%rs23, [%rd47+192];
	// begin inline asm
	{  cvt.f32.f16 %f342, %rs23;}

	// end inline asm
	fma.rn.f32 	%f477, %f341, %f342, %f356;
	ld.global.nc.u16 	%rs24, [%rd48+192];
	// begin inline asm
	{  cvt.f32.f16 %f343, %rs24;}

	// end inline asm
	fma.rn.f32 	%f478, %f341, %f343, %f357;
	add.s32 	%r204, %r204, 256;
	add.s32 	%r203, %r203, 8;
	setp.eq.s32 	%p9, %r203, 0;
	@%p9 bra 	$L__BB4_13;
	bra.uni 	$L__BB4_12;
$L__BB4_13:
	setp.eq.s32 	%p10, %r18, 0;
	@%p10 bra 	$L__BB4_21;
	shl.b64 	%rd49, %rd4, 1;
	add.s64 	%rd28, %rd23, %rd49;
	add.s64 	%rd29, %rd24, %rd49;
	setp.lt.u32 	%p11, %r18, 4;
	@%p11 bra 	$L__BB4_16;
	mul.wide.s32 	%rd50, %r204, 2;
	add.s64 	%rd51, %rd1, %rd50;
	ld.global.nc.u16 	%rs25, [%rd51];
	// begin inline asm
	{  cvt.f32.f16 %f359, %rs25;}

	// end inline asm
	add.s64 	%rd52, %rd28, %rd50;
	ld.global.nc.u16 	%rs26, [%rd52];
	// begin inline asm
	{  cvt.f32.f16 %f360, %rs26;}

	// end inline asm
	fma.rn.f32 	%f371, %f359, %f360, %f477;
	add.s64 	%rd53, %rd29, %rd50;
	ld.global.nc.u16 	%rs27, [%rd53];
	// begin inline asm
	{  cvt.f32.f16 %f361, %rs27;}

	// end inline asm
	fma.rn.f32 	%f372, %f359, %f361, %f478;
	ld.global.nc.u16 	%rs28, [%rd51+64];
	// begin inline asm
	{  cvt.f32.f16 %f362, %rs28;}

	// end inline asm
	ld.global.nc.u16 	%rs29, [%rd52+64];
	// begin inline asm
	{  cvt.f32.f16 %f363, %rs29;}

	// end inline asm
	fma.rn.f32 	%f373, %f362, %f363, %f371;
	ld.global.nc.u16 	%rs30, [%rd53+64];
	// begin inline asm
	{  cvt.f32.f16 %f364, %rs30;}

	// end inline asm
	fma.rn.f32 	%f374, %f362, %f364, %f372;
	ld.global.nc.u16 	%rs31, [%rd51+128];
	// begin inline asm
	{  cvt.f32.f16 %f365, %rs31;}

	// end inline asm
	ld.global.nc.u16 	%rs32, [%rd52+128];
	// begin inline asm
	{  cvt.f32.f16 %f366, %rs32;}

	// end inline asm
	fma.rn.f32 	%f375, %f365, %f366, %f373;
	ld.global.nc.u16 	%rs33, [%rd53+128];
	// begin inline asm
	{  cvt.f32.f16 %f367, %rs33;}

	// end inline asm
	fma.rn.f32 	%f376, %f365, %f367, %f374;
	ld.global.nc.u16 	%rs34, [%rd51+192];
	// begin inline asm
	{  cvt.f32.f16 %f368, %rs34;}

	// end inline asm
	ld.global.nc.u16 	%rs35, [%rd52+192];
	// begin inline asm
	{  cvt.f32.f16 %f369, %rs35;}

	// end inline asm
	fma.rn.f32 	%f477, %f368, %f369, %f375;
	ld.global.nc.u16 	%rs36, [%rd53+192];
	// begin inline asm
	{  cvt.f32.f16 %f370, %rs36;}

	// end inline asm
	fma.rn.f32 	%f478, %f368, %f370, %f376;
	add.s32 	%r204, %r204, 128;
$L__BB4_16:
	and.b32  	%r169, %r17, 3;
	setp.eq.s32 	%p12, %r169, 0;
	@%p12 bra 	$L__BB4_21;
	setp.eq.s32 	%p13, %r169, 1;
	@%p13 bra 	$L__BB4_19;
	mul.wide.s32 	%rd54, %r204, 2;
	add.s64 	%rd55, %rd1, %rd54;
	ld.global.nc.u16 	%rs37, [%rd55];
	// begin inline asm
	{  cvt.f32.f16 %f378, %rs37;}

	// end inline asm
	add.s64 	%rd56, %rd28, %rd54;
	ld.global.nc.u16 	%rs38, [%rd56];
	// begin inline asm
	{  cvt.f32.f16 %f379, %rs38;}

	// end inline asm
	fma.rn.f32 	%f384, %f378, %f379, %f477;
	add.s64 	%rd57, %rd29, %rd54;
	ld.global.nc.u16 	%rs39, [%rd57];
	// begin inline asm
	{  cvt.f32.f16 %f380, %rs39;}

	// end inline asm
	fma.rn.f32 	%f385, %f378, %f380, %f478;
	ld.global.nc.u16 	%rs40, [%rd55+64];
	// begin inline asm
	{  cvt.f32.f16 %f381, %rs40;}

	// end inline asm
	ld.global.nc.u16 	%rs41, [%rd56+64];
	// begin inline asm
	{  cvt.f32.f16 %f382, %rs41;}

	// end inline asm
	fma.rn.f32 	%f477, %f381, %f382, %f384;
	ld.global.nc.u16 	%rs42, [%rd57+64];
	// begin inline asm
	{  cvt.f32.f16 %f383, %rs42;}

	// end inline asm
	fma.rn.f32 	%f478, %f381, %f383, %f385;
	add.s32 	%r204, %r204, 64;
$L__BB4_19:
	and.b32  	%r170, %r16, 32;
	setp.ne.s32 	%p14, %r170, 0;
	@%p14 bra 	$L__BB4_21;
	mul.wide.s32 	%rd58, %r204, 2;
	add.s64 	%rd59, %rd1, %rd58;
	ld.global.nc.u16 	%rs43, [%rd59];
	// begin inline asm
	{  cvt.f32.f16 %f386, %rs43;}

	// end inline asm
	add.s64 	%rd60, %rd28, %rd58;
	ld.global.nc.u16 	%rs44, [%rd60];
	// begin inline asm
	{  cvt.f32.f16 %f387, %rs44;}

	// end inline asm
	fma.rn.f32 	%f477, %f386, %f387, %f477;
	add.s64 	%rd61, %rd29, %rd58;
	ld.global.nc.u16 	%rs45, [%rd61];
	// begin inline asm
	{  cvt.f32.f16 %f388, %rs45;}

	// end inline asm
	fma.rn.f32 	%f478, %f386, %f388, %f478;
$L__BB4_21:
	mov.b32 	%r171, %f477;
	shfl.sync.down.b32	%r172|%p15, %r171, 16, 31, -1;
	mov.b32 	%f389, %r172;
	add.f32 	%f390, %f477, %f389;
	mov.b32 	%r173, %f478;
	shfl.sync.down.b32	%r174|%p16, %r173, 16, 31, -1;
	mov.b32 	%f391, %r174;
	add.f32 	%f392, %f478, %f391;
	mov.b32 	%r175, %f390;
	shfl.sync.down.b32	%r176|%p17, %r175, 8, 31, -1;
	mov.b32 	%f393, %r176;
	add.f32 	%f394, %f390, %f393;
	mov.b32 	%r177, %f392;
	shfl.sync.down.b32	%r178|%p18, %r177, 8, 31, -1;
	mov.b32 	%f395, %r178;
	add.f32 	%f396, %f392, %f395;
	mov.b32 	%r179, %f394;
	shfl.sync.down.b32	%r180|%p19, %r179, 4, 31, -1;
	mov.b32 	%f397, %r180;
	add.f32 	%f398, %f394, %f397;
	mov.b32 	%r181, %f396;
	shfl.sync.down.b32	%r182|%p20, %r181, 4, 31, -1;
	mov.b32 	%f399, %r182;
	add.f32 	%f400, %f396, %f399;
	mov.b32 	%r183, %f398;
	shfl.sync.down.b32	%r184|%p21, %r183, 2, 31, -1;
	mov.b32 	%f401, %r184;
	add.f32 	%f402, %f398, %f401;
	mov.b32 	%r185, %f400;
	shfl.sync.down.b32	%r186|%p22, %r185, 2, 31, -1;
	mov.b32 	%f403, %r186;
	add.f32 	%f404, %f400, %f403;
	mov.b32 	%r187, %f402;
	shfl.sync.down.b32	%r188|%p23, %r187, 1, 31, -1;
	mov.b32 	%f405, %r188;
	add.f32 	%f85, %f402, %f405;
	mov.b32 	%r189, %f404;
	shfl.sync.down.b32	%r190|%p24, %r189, 1, 31, -1;
	mov.b32 	%f406, %r190;
	add.f32 	%f86, %f404, %f406;
	setp.ne.s32 	%p25, %r2, 0;
	@%p25 bra 	$L__BB4_23;
	ld.param.u64 	%rd71, [_Z33orig_fused_gate_up_swiglu_fp16_v2ILi32ELi8EEvPK6__halfS2_S2_PS0_ii_param_3];
	fma.rn.f32 	%f408, %f85, 0fBBBB989D, 0f3F000000;
	cvt.sat.f32.f32 	%f409, %f408;
	mov.f32 	%f410, 0f4B400001;
	mov.f32 	%f411, 0f437C0000;
	fma.rm.f32 	%f412, %f409, %f411, %f410;
	add.f32 	%f413, %f412, 0fCB40007F;
	neg.f32 	%f414, %f413;
	fma.rn.f32 	%f415, %f85, 0fBFB8AA3B, %f414;
	fma.rn.f32 	%f416, %f85, 0fB2A57060, %f415;
	mov.b32 	%r191, %f412;
	shl.b32 	%r192, %r191, 23;
	mov.b32 	%f417, %r192;
	ex2.approx.ftz.f32 	%f418, %f416;
	fma.rn.f32 	%f419, %f418, %f417, 0f3F800000;
	div.rn.f32 	%f420, %f85, %f419;
	mul.f32 	%f407, %f86, %f420;
	// begin inline asm
	{  cvt.rn.f16.f32 %rs46, %f407;}

	// end inline asm
	cvta.to.global.u64 	%rd62, %rd71;
	mul.wide.s32 	%rd63, %r3, 2;
	add.s64 	%rd64, %rd62, %rd63;
	st.global.u16 	[%rd64], %rs46;
$L__BB4_23:
	ret;

}
	// .globl	_Z32opt_fused_gate_up_swiglu_fp16_v2ILi32ELi8EEvPK6__halfS2_S2_PS0_ii
.visible .entry _Z32opt_fused_gate_up_swiglu_fp16_v2ILi32ELi8EEvPK6__halfS2_S2_PS0_ii(
	.param .u64 .ptr .align 1 _Z32opt_fused_gate_up_swiglu_fp16_v2ILi32ELi8EEvPK6__halfS2_S2_PS0_ii_param_0,
	.param .u64 .ptr .align 1 _Z32opt_fused_gate_up_swiglu_fp16_v2ILi32ELi8EEvPK6__halfS2_S2_PS0_ii_param_1,
	.param .u64 .ptr .align 1 _Z32opt_fused_gate_up_swiglu_fp16_v2ILi32ELi8EEvPK6__halfS2_S2_PS0_ii_param_2,
	.param .u64 .ptr .align 1 _Z32opt_fused_gate_up_swiglu_fp16_v2ILi32ELi8EEvPK6__halfS2_S2_PS0_ii_param_3,
	.param .u32 _Z32opt_fused_gate_up_swiglu_fp16_v2ILi32ELi8EEvPK6__halfS2_S2_PS0_ii_param_4,
	.param .u32 _Z32opt_fused_gate_up_swiglu_fp16_v2ILi32ELi8EEvPK6__halfS2_S2_PS0_ii_param_5
)
{
	.reg .pred 	%p<23>;
	.reg .b16 	%rs<32>;
	.reg .b32 	%r<197>;
	.reg .b32 	%f<435>;
	.reg .b64 	%rd<71>;

	ld.param.u64 	%rd19, [_Z32opt_fused_gate_up_swiglu_fp16_v2ILi32ELi8EEvPK6__halfS2_S2_PS0_ii_param_0];
	ld.param.u64 	%rd20, [_Z32opt_fused_gate_up_swiglu_fp16_v2ILi32ELi8EEvPK6__halfS2_S2_PS0_ii_param_1];
	ld.param.u64 	%rd21, [_Z32opt_fused_gate_up_swiglu_fp16_v2ILi32ELi8EEvPK6__halfS2_S2_PS0_ii_param_2];
	ld.param.u32 	%r25, [_Z32opt_fused_gate_up_swiglu_fp16_v2ILi32ELi8EEvPK6__halfS2_S2_PS0_ii_param_4];
	ld.param.u32 	%r26, [_Z32opt_fused_gate_up_swiglu_fp16_v2ILi32ELi8EEvPK6__halfS2_S2_PS0_ii_param_5];
	mov.u32 	%r1, %tid.x;
	shr.u32 	%r27, %r1, 5;
	and.b32  	%r2, %r1, 31;
	mov.u32 	%r28, %ctaid.x;
	shl.b32 	%r29, %r28, 3;
	add.s32 	%r3, %r29, %r27;
	setp.ge.s32 	%p1, %r3, %r26;
	@%p1 bra 	$L__BB5_18;
	mul.wide.s32 	%rd1, %r25, %r3;
	shr.s32 	%r30, %r25, 31;
	shr.u32 	%r31, %r30, 29;
	add.s32 	%r32, %r25, %r31;
	shr.s32 	%r4, %r32, 3;
	setp.ge.s32 	%p2, %r2, %r4;
	mov.f32 	%f433, 0f00000000;
	mov.f32 	%f434, %f433;
	@%p2 bra 	$L__BB5_9;
	not.b32 	%r33, %r2;
	add.s32 	%r5, %r4, %r33;
	and.b32  	%r34, %r5, 96;
	setp.eq.s32 	%p3, %r34, 96;
	mov.f32 	%f422, 0f00000000;
	mov.u32 	%r191, %r2;
	mov.f32 	%f420, %f422;
	mov.f32 	%f418, %f422;
	mov.f32 	%f416, %f422;
	mov.f32 	%f421, %f422;
	mov.f32 	%f419, %f422;
	mov.f32 	%f415, %f422;
	mov.f32 	%f417, %f422;
	@%p3 bra 	$L__BB5_5;
	shl.b64 	%rd23, %rd1, 1;
	and.b32  	%r35, %r1, 31;
	mul.wide.u32 	%rd24, %r35, 16;
	add.s64 	%rd25, %rd23, %rd24;
	add.s64 	%rd69, %rd21, %rd25;
	add.s64 	%rd68, %rd20, %rd25;
	add.s64 	%rd67, %rd19, %rd24;
	shr.u32 	%r36, %r5, 5;
	add.s32 	%r37, %r36, 1;
	and.b32  	%r38, %r37, 3;
	neg.s32 	%r189, %r38;
	mov.f32 	%f422, 0f00000000;
	mov.u32 	%r191, %r2;
$L__BB5_4:
	.pragma "nounroll";
	// begin inline asm
	ld.global.nc.v4.f32 {%f81,%f82,%f83,%f84}, [%rd67];
	// end inline asm
	// begin inline asm
	ld.global.nc.v4.f32 {%f85,%f86,%f87,%f88}, [%rd68];
	// end inline asm
	// begin inline asm
	ld.global.nc.v4.f32 {%f89,%f90,%f91,%f92}, [%rd69];
	// end inline asm
	mov.b32 	%r40, %f81;
	// begin inline asm
	{.reg .f16 low,high;
  mov.b32 {low,high},%r40;
  cvt.f32.f16 %f93, low;}

	// end inline asm
	// begin inline asm
	{.reg .f16 low,high;
  mov.b32 {low,high},%r40;
  cvt.f32.f16 %f94, high;}

	// end inline asm
	mov.b32 	%r42, %f85;
	// begin inline asm
	{.reg .f16 low,high;
  mov.b32 {low,high},%r42;
  cvt.f32.f16 %f95, low;}

	// end inline asm
	// begin inline asm
	{.reg .f16 low,high;
  mov.b32 {low,high},%r42;
  cvt.f32.f16 %f96, high;}

	// end inline asm
	mov.b32 	%r44, %f89;
	// begin inline asm
	{.reg .f16 low,high;
  mov.b32 {low,high},%r44;
  cvt.f32.f16 %f97, low;}

	// end inline asm
	// begin inline asm
	{.reg .f16 low,high;
  mov.b32 {low,high},%r44;
  cvt.f32.f16 %f98, high;}

	// end inline asm
	fma.rn.f32 	%f117, %f96, %f94, %f415;
	fma.rn.f32 	%f415, %f95, %f93, %f117;
	fma.rn.f32 	%f118, %f98, %f94, %f416;
	fma.rn.f32 	%f416, %f97, %f93, %f118;
	mov.b32 	%r46, %f82;
	// begin inline asm
	{.reg .f16 low,high;
  mov.b32 {low,high},%r46;
  cvt.f32.f16 %f99, low;}

	// end inline asm
	// begin inline asm
	{.reg .f16 low,high;
  mov.b32 {low,high},%r46;
  cvt.f32.f16 %f100, high;}

	// end inline asm
	mov.b32 	%r48, %f86;
	// begin inline asm
	{.reg .f16 low,high;
  mov.b32 {low,high},%r48;
  cvt.f32.f16 %f101, low;}

	// end inline asm
	// begin inline asm
	{.reg .f16 low,high;
  mov.b32 {low,high},%r48;
  cvt.f32.f16 %f102, high;}

	// end inline asm
	mov.b32 	%r50, %f90;
	// begin inline asm
	{.reg .f16 low,high;
  mov.b32 {low,high},%r50;
  cvt.f32.f16 %f103, low;}

	// end inline asm
	// begin inline asm
	{.reg .f16 low,high;
  mov.b32 {low,high},%r50;
  cvt.f32.f16 %f104, high;}

	// end inline asm
	fma.rn.f32 	%f119, %f102, %f100, %f417;
	fma.rn.f32 	%f417, %f101, %f99, %f119;
	fma.rn.f32 	%f120, %f104, %f100, %f418;
	fma.rn.f32 	%f418, %f103, %f99, %f120;
	mov.b32 	%r52, %f83;
	// begin inline asm
	{.reg .f16 low,high;
  mov.b32 {low,high},%r52;
  cvt.f32.f16 %f105, low;}

	// end inline asm
	// begin inline asm
	{.reg .f16 low,high;
  mov.b32 {low,high},%r52;
  cvt.f32.f16 %f106, high;}

	// end inline asm
	mov.b32 	%r54, %f87;
	// begin inline asm
	{.reg .f16 low,high;
  mov.b32 {low,high},%r54;
  cvt.f32.f16 %f107, low;}

	// end inline asm
	// begin inline asm
	{.reg .f16 low,high;
  mov.b32 {low,high},%r54;
  cvt.f32.f16 %f108, high;}

	// end inline asm
	mov.b32 	%r56, %f91;
	// begin inline asm
	{.reg .f16 low,high;
  mov.b32 {low,high},%r56;
  cvt.f32.f16 %f109, low;}

	// end inline asm
	// begin inline asm
	{.reg .f16 low,high;
  mov.b32 {low,high},%r56;
  cvt.f32.f16 %f110, high;}

	// end inline asm
	fma.rn.f32 	%f121, %f108, %f106, %f419;
	fma.rn.f32 	%f419, %f107, %f105, %f121;
	fma.rn.f32 	%f122, %f110, %f106, %f420;
	fma.rn.f32 	%f420, %f109, %f105, %f122;
	mov.b32 	%r58, %f84;
	// begin inline asm
	{.reg .f16 low,high;
  mov.b32 {low,high},%r58;
  cvt.f32.f16 %f111, low;}

	// end inline asm
	// begin inline asm
	{.reg .f16 low,high;
  mov.b32 {low,high},%r58;
  cvt.f32.f16 %f112, high;}

	// end inline asm
	mov.b32 	%r60, %f88;
	// begin inline asm
	{.reg .f16 low,high;
  mov.b32 {low,high},%r60;
  cvt.f32.f16 %f113, low;}

	// end inline asm
	// begin inline asm
	{.reg .f16 low,high;
  mov.b32 {low,high},%r60;
  cvt.f32.f16 %f114, high;}

	// end inline asm
	mov.b32 	%r62, %f92;
	// begin inline asm
	{.reg .f16 low,high;
  mov.b32 {low,high},%r62;
  cvt.f32.f16 %f115, low;}

	// end inline asm
	// begin inline asm
	{.reg .f16 low,high;
  mov.b32 {low,high},%r62;
  cvt.f32.f16 %f116, high;}

	// end inline asm
	fma.rn.f32 	%f123, %f114, %f112, %f421;
	fma.rn.f32 	%f421, %f113, %f111, %f123;
	fma.rn.f32 	%f124, %f116, %f112, %f422;
	fma.rn.f32 	%f422, %f115, %f111, %f124;
	add.s32 	%r191, %r191, 32;
	add.s64 	%rd69, %rd69, 512;
	add.s64 	%rd68, %rd68, 512;
	add.s64 	%rd67, %rd67, 512;
	add.s32 	%r189, %r189, 1;
	setp.ne.s32 	%p4, %r189, 0;
	@%p4 bra 	$L__BB5_4;
$L__BB5_5:
	setp.lt.u32 	%p5, %r5, 96;
	@%p5 bra 	$L__BB5_8;
	mul.wide.u32 	%rd70, %r191, 16;
	shl.b64 	%rd29, %rd1, 1;
	add.s64 	%rd12, %rd21, %rd29;
	add.s64 	%rd43, %rd20, %rd29;
$L__BB5_7:
	.pragma "nounroll";
	add.s64 	%rd30, %rd19, %rd70;
	// begin inline asm
	ld.global.nc.v4.f32 {%f125,%f126,%f127,%f128}, [%rd30];
	// end inline asm
	add.s64 	%rd31, %rd43, %rd70;
	// begin inline asm
	ld.global.nc.v4.f32 {%f129,%f130,%f131,%f132}, [%rd31];
	// end inline asm
	add.s64 	%rd32, %rd12, %rd70;
	// begin inline asm
	ld.global.nc.v4.f32 {%f133,%f134,%f135,%f136}, [%rd32];
	// end inline asm
	mov.b32 	%r64, %f125;
	// begin inline asm
	{.reg .f16 low,high;
  mov.b32 {low,high},%r64;
  cvt.f32.f16 %f137, low;}

	// end inline asm
	// begin inline asm
	{.reg .f16 low,high;
  mov.b32 {low,high},%r64;
  cvt.f32.f16 %f138, high;}

	// end inline asm
	mov.b32 	%r66, %f129;
	// begin inline asm
	{.reg .f16 low,high;
  mov.b32 {low,high},%r66;
  cvt.f32.f16 %f139, low;}

	// end inline asm
	// begin inline asm
	{.reg .f16 low,high;
  mov.b32 {low,high},%r66;
  cvt.f32.f16 %f140, high;}

	// end inline asm
	mov.b32 	%r68, %f133;
	// begin inline asm
	{.reg .f16 low,high;
  mov.b32 {low,high},%r68;
  cvt.f32.f16 %f141, low;}

	// end inline asm
	// begin inline asm
	{.reg .f16 low,high;
  mov.b32 {low,high},%r68;
  cvt.f32.f16 %f142, high;}

	// end inline asm
	fma.rn.f32 	%f269, %f140, %f138, %f415;
	fma.rn.f32 	%f270, %f139, %f137, %f269;
	fma.rn.f32 	%f271, %f142, %f138, %f416;
	fma.rn.f32 	%f272, %f141, %f137, %f271;
	mov.b32 	%r70, %f126;
	// begin inline asm
	{.reg .f16 low,high;
  mov.b32 {low,high},%r70;
  cvt.f32.f16 %f143, low;}

	// end inline asm
	// begin inline asm
	{.reg .f16 low,high;
  mov.b32 {low,high},%r70;
  cvt.f32.f16 %f144, high;}

	// end inline asm
	mov.b32 	%r72, %f130;
	// begin inline asm
	{.reg .f16 low,high;
  mov.b32 {low,high},%r72;
  cvt.f32.f16 %f145, low;}

	// end inline asm
	// begin inline asm
	{.reg .f16 low,high;
  mov.b32 {low,high},%r72;
  cvt.f32.f16 %f146, high;}

	// end inline asm
	mov.b32 	%r74, %f134;
	// begin inline asm
	{.reg .f16 low,high;
  mov.b32 {low,high},%r74;
  cvt.f32.f16 %f147, low;}

	// end inline asm
	// begin inline asm
	{.reg .f16 low,high;
  mov.b32 {low,high},%r74;
  cvt.f32.f16 %f148, high;}

	// end inline asm
	fma.rn.f32 	%f273, %f146, %f144, %f417;
	fma.rn.f32 	%f274, %f145, %f143, %f273;
	fma.rn.f32 	%f275, %f148, %f144, %f418;
	fma.rn.f32 	%f276, %f147, %f143, %f275;
	mov.b32 	%r76, %f127;
	// begin inline asm
	{.reg .f16 low,high;
  mov.b32 {low,high},%r76;
  cvt.f32.f16 %f149, low;}

	// end inline asm
	// begin inline asm
	{.reg .f16 low,high;
  mov.b32 {low,high},%r76;
  cvt.f32.f16 %f150, high;}

	// end inline asm
	mov.b32 	%r78, %f131;
	// begin inline asm
	{.reg .f16 low,high;
  mov.b32 {low,high},%r78;
  cvt.f32.f16 %f151, low;}

	// end inline asm
	// begin inline asm
	{.reg .f16 low,high;
  mov.b32 {low,high},%r78;
  cvt.f32.f16 %f152, high;}

	// end inline asm
	mov.b32 	%r80, %f135;
	// begin inline asm
	{.reg .f16 low,high;
  mov.b32 {low,high},%r80;
  cvt.f32.f16 %f153, low;}

	// end inline asm
	// begin inline asm
	{.reg .f16 low,high;
  mov.b32 {low,high},%r80;
  cvt.f32.f16 %f154, high;}

	// end inline asm
	fma.rn.f32 	%f277, %f152, %f150, %f419;
	fma.rn.f32 	%f278, %f151, %f149, %f277;
	fma.rn.f32 	%f279, %f154, %f150, %f420;
	fma.rn.f32 	%f280, %f153, %f149, %f279;
	mov.b32 	%r82, %f128;
	// begin inline asm
	{.reg .f16 low,high;
  mov.b32 {low,high},%r82;
  cvt.f32.f16 %f155, low;}

	// end inline asm
	// begin inline asm
	{.reg .f16 low,high;
  mov.b32 {low,high},%r82;
  cvt.f32.f16 %f156, high;}

	// end inline asm
	mov.b32 	%r84, %f132;
	// begin inline asm
	{.reg .f16 low,high;
  mov.b32 {low,high},%r84;
  cvt.f32.f16 %f157, low;}

	// end inline asm
	// begin inline asm
	{.reg .f16 low,high;
  mov.b32 {low,high},%r84;
  cvt.f32.f16 %f158, high;}

	// end inline asm
	mov.b32 	%r86, %f136;
	// begin inline asm
	{.reg .f16 low,high;
  mov.b32 {low,high},%r86;
  cvt.f32.f16 %f159, low;}

	// end inline asm
	// begin inline asm
	{.reg .f16 low,high;
  mov.b32 {low,high},%r86;
  cvt.f32.f16 %f160, high;}

	// end inline asm
	fma.rn.f32 	%f281, %f158, %f156, %f421;
	fma.rn.f32 	%f282, %f157, %f155, %f281;
	fma.rn.f32 	%f283, %f160, %f156, %f422;
	fma.rn.f32 	%f284, %f159, %f155, %f283;
	add.s64 	%rd33, %rd30, 512;
	// begin inline asm
	ld.global.nc.v4.f32 {%f161,%f162,%f163,%f164}, [%rd33];
	// end inline asm
	add.s64 	%rd34, %rd31, 512;
	// begin inline asm
	ld.global.nc.v4.f32 {%f165,%f166,%f167,%f168}, [%rd34];
	// end inline asm
	add.s64 	%rd35, %rd32, 512;
	// begin inline asm
	ld.global.nc.v4.f32 {%f169,%f170,%f171,%f172}, [%rd35];
	// end inline asm
	mov.b32 	%r88, %f161;
	// begin inline asm
	{.reg .f16 low,high;
  mov.b32 {low,high},%r88;
  cvt.f32.f16 %f173, low;}

	// end inline asm
	// begin inline asm
	{.reg .f16 low,high;
  mov.b32 {low,high},%r88;
  cvt.f32.f16 %f174, high;}

	// end inline asm
	mov.b32 	%r90, %f165;
	// begin inline asm
	{.reg .f16 low,high;
  mov.b32 {low,high},%r90;
  cvt.f32.f16 %f175, low;}

	// end inline asm
	// begin inline asm
	{.reg .f16 low,high;
  mov.b32 {low,high},%r90;
  cvt.f32.f16 %f176, high;}

	// end inline asm
	mov.b32 	%r92, %f169;
	// begin inline asm
	{.reg .f16 low,high;
  mov.b32 {low,high},%r92;
  cvt.f32.f16 %f177, low;}

	// end inline asm
	// begin inline asm
	{.reg .f16 low,high;
  mov.b32 {low,high},%r92;
  cvt.f32.f16 %f178, high;}

	// end inline asm
	fma.rn.f32 	%f285, %f176, %f174, %f270;
	fma.rn.f32 	%f286, %f175, %f173, %f285;
	fma.rn.f32 	%f287, %f178, %f174, %f272;
	fma.rn.f32 	%f288, %f177, %f173, %f287;
	mov.b32 	%r94, %f162;
	// begin inline asm
	{.reg .f16 low,high;
  mov.b32 {low,high},%r94;
  cvt.f32.f16 %f179, low;}

	// end inline asm
	// begin inline asm
	{.reg .f16 low,high;
  mov.b32 {low,high},%r94;
  cvt.f32.f16 %f180, high;}

	// end inline asm
	mov.b32 	%r96, %f166;
	// begin inline asm
	{.reg .f16 low,high;
  mov.b32 {low,high},%r96;
  cvt.f32.f16 %f181, low;}

	// end inline asm
	// begin inline asm
	{.reg .f16 low,high;
  mov.b32 {low,high},%r96;
  cvt.f32.f16 %f182, high;}

	// end inline asm
	mov.b32 	%r98, %f170;
	// begin inline asm
	{.reg .f16 low,high;
  mov.b32 {low,high},%r98;
  cvt.f32.f16 %f183, low;}

	// end inline asm
	// begin inline asm
	{.reg .f16 low,high;
  mov.b32 {low,high},%r98;
  cvt.f32.f16 %f184, high;}

	// end inline asm
	fma.rn.f32 	%f289, %f182, %f180, %f274;
	fma.rn.f32 	%f290, %f181, %f179, %f289;
	fma.rn.f32 	%f291, %f184, %f180, %f276;
	fma.rn.f32 	%f292, %f183, %f179, %f291;
	mov.b32 	%r100, %f163;
	// begin inline asm
	{.reg .f16 low,high;
  mov.b32 {low,high},%r100;
  cvt.f32.f16 %f185, low;}

	// end inline asm
	// begin inline asm
	{.reg .f16 low,high;
  mov.b32 {low,high},%r100;
  cvt.f32.f16 %f186, high;}

	// end inline asm
	mov.b32 	%r102, %f167;
	// begin inline asm
	{.reg .f16 low,high;
  mov.b32 {low,high},%r102;
  cvt.f32.f16 %f187, low;}

	// end inline asm
	// begin inline asm
	{.reg .f16 low,high;
  mov.b32 {low,high},%r102;
  cvt.f32.f16 %f188, high;}

	// end inline asm
	mov.b32 	%r104, %f171;
	// begin inline asm
	{.reg .f16 low,high;
  mov.b32 {low,high},%r104;
  cvt.f32.f16 %f189, low;}

	// end inline asm
	// begin inline asm
	{.reg .f16 low,high;
  mov.b32 {low,high},%r104;
  cvt.f32.f16 %f190, high;}

	// end inline asm
	fma.rn.f32 	%f293, %f188, %f186, %f278;
	fma.rn.f32 	%f294, %f187, %f185, %f293;
	fma.rn.f32 	%f295, %f190, %f186, %f280;
	fma.rn.f32 	%f296, %f189, %f185, %f295;
	mov.b32 	%r106, %f164;
	// begin inline asm
	{.reg .f16 low,high;
  mov.b32 {low,high},%r106;
  cvt.f32.f16 %f191, low;}

	// end inline asm
	// begin inline asm
	{.reg .f16 low,high;
  mov.b32 {low,high},%r106;
  cvt.f32.f16 %f192, high;}

	// end inline asm
	mov.b32 	%r108, %f168;
	// begin inline asm
	{.reg .f16 low,high;
  mov.b32 {low,high},%r108;
  cvt.f32.f16 %f193, low;}

	// end inline asm
	// begin inline asm
	{.reg .f16 low,high;
  mov.b32 {low,high},%r108;
  cvt.f32.f16 %f194, high;}

	// end inline asm
	mov.b32 	%r110, %f172;
	// begin inline asm
	{.reg .f16 low,high;
  mov.b32 {low,high},%r110;
  cvt.f32.f16 %f195, low;}

	// end inline asm
	// begin inline asm
	{.reg .f16 low,high;
  mov.b32 {low,high},%r110;
  cvt.f32.f16 %f196, high;}

	// end inline asm
	fma.rn.f32 	%f297, %f194, %f192, %f282;
	fma.rn.f32 	%f298, %f193, %f191, %f297;
	fma.rn.f32 	%f299, %f196, %f192, %f284;
	fma.rn.f32 	%f300, %f195, %f191, %f299;
	add.s64 	%rd36, %rd30, 1024;
	// begin inline asm
	ld.global.nc.v4.f32 {%f197,%f198,%f199,%f200}, [%rd36];
	// end inline asm
	add.s64 	%rd37, %rd31, 1024;
	// begin inline asm
	ld.global.nc.v4.f32 {%f201,%f202,%f203,%f204}, [%rd37];
	// end inline asm
	add.s64 	%rd38, %rd32, 1024;
	// begin inline asm
	ld.global.nc.v4.f32 {%f205,%f206,%f207,%f208}, [%rd38];
	// end inline asm
	mov.b32 	%r112, %f197;
	// begin inline asm
	{.reg .f16 low,high;
  mov.b32 {low,high},%r112;
  cvt.f32.f16 %f209, low;}

	// end inline asm
	// begin inline asm
	{.reg .f16 low,high;
  mov.b32 {low,high},%r112;
  cvt.f32.f16 %f210, high;}

	// end inline asm
	mov.b32 	%r114, %f201;
	// begin inline asm
	{.reg .f16 low,high;
  mov.b32 {low,high},%r114;
  cvt.f32.f16 %f211, low;}

	// end inline asm
	// begin inline asm
	{.reg .f16 low,high;
  mov.b32 {low,high},%r114;
  cvt.f32.f16 %f212, high;}

	// end inline asm
	mov.b32 	%r116, %f205;
	// begin inline asm
	{.reg .f16 low,high;
  mov.b32 {low,high},%r116;
  cvt.f32.f16 %f213, low;}

	// end inline asm
	// begin inline asm
	{.reg .f16 low,high;
  mov.b32 {low,high},%r116;
  cvt.f32.f16 %f214, high;}

	// end inline asm
	fma.rn.f32 	%f301, %f212, %f210, %f286;
	fma.rn.f32 	%f302, %f211, %f209, %f301;
	fma.rn.f32 	%f303, %f214, %f210, %f288;
	fma.rn.f32 	%f304, %f213, %f209, %f303;
	mov.b32 	%r118, %f198;
	// begin inline asm
	{.reg .f16 low,high;
  mov.b32 {low,high},%r118;
  cvt.f32.f16 %f215, low;}

	// end inline asm
	// begin inline asm
	{.reg .f16 low,high;
  mov.b32 {low,high},%r118;
  cvt.f32.f16 %f216, high;}

	// end inline asm
	mov.b32 	%r120, %f202;
	// begin inline asm
	{.reg .f16 low,high;
  mov.b32 {low,high},%r120;
  cvt.f32.f16 %f217, low;}

	// end inline asm
	// begin inline asm
	{.reg .f16 low,high;
  mov.b32 {low,high},%r120;
  cvt.f32.f16 %f218, high;}

	// end inline asm
	mov.b32 	%r122, %f206;
	// begin inline asm
	{.reg .f16 low,high;
  mov.b32 {low,high},%r122;
  cvt.f32.f16 %f219, low;}

	// end inline asm
	// begin inline asm
	{.reg .f16 low,high;
  mov.b32 {low,high},%r122;
  cvt.f32.f16 %f220, high;}

	// end inline asm
	fma.rn.f32 	%f305, %f218, %f216, %f290;
	fma.rn.f32 	%f306, %f217, %f215, %f305;
	fma.rn.f32 	%f307, %f220, %f216, %f292;
	fma.rn.f32 	%f308, %f219, %f215, %f307;
	mov.b32 	%r124, %f199;
	// begin inline asm
	{.reg .f16 low,high;
  mov.b32 {low,high},%r124;
  cvt.f32.f16 %f221, low;}

	// end inline asm
	// begin inline asm
	{.reg .f16 low,high;
  mov.b32 {low,high},%r124;
  cvt.f32.f16 %f222, high;}

	// end inline asm
	mov.b32 	%r126, %f203;
	// begin inline asm
	{.reg .f16 low,high;
  mov.b32 {low,high},%r126;
  cvt.f32.f16 %f223, low;}

	// end inline asm
	// begin inline asm
	{.reg .f16 low,high;
  mov.b32 {low,high},%r126;
  cvt.f32.f16 %f224, high;}

	// end inline asm
	mov.b32 	%r128, %f207;
	// begin inline asm
	{.reg .f16 low,high;
  mov.b32 {low,high},%r128;
  cvt.f32.f16 %f225, low;}

	// end inline asm
	// begin inline asm
	{.reg .f16 low,high;
  mov.b32 {low,high},%r128;
  cvt.f32.f16 %f226, high;}

	// end inline asm
	fma.rn.f32 	%f309, %f224, %f222, %f294;
	fma.rn.f32 	%f310, %f223, %f221, %f309;
	fma.rn.f32 	%f311, %f226, %f222, %f296;
	fma.rn.f32 	%f312, %f225, %f221, %f311;
	mov.b32 	%r130, %f200;
	// begin inline asm
	{.reg .f16 low,high;
  mov.b32 {low,high},%r130;
  cvt.f32.f16 %f227, low;}

	// end inline asm
	// begin inline asm
	{.reg .f16 low,high;
  mov.b32 {low,high},%r130;
  cvt.f32.f16 %f228, high;}

	// end inline asm
	mov.b32 	%r132, %f204;
	// begin inline asm
	{.reg .f16 low,high;
  mov.b32 {low,high},%r132;
  cvt.f32.f16 %f229, low;}

	// end inline asm
	// begin inline asm
	{.reg .f16 low,high;
  mov.b32 {low,high},%r132;
  cvt.f32.f16 %f230, high;}

	// end inline asm
	mov.b32 	%r134, %f208;
	// begin inline asm
	{.reg .f16 low,high;
  mov.b32 {low,high},%r134;
  cvt.f32.f16 %f231, low;}

	// end inline asm
	// begin inline asm
	{.reg .f16 low,high;
  mov.b32 {low,high},%r134;
  cvt.f32.f16 %f232, high;}

	// end inline asm
	fma.rn.f32 	%f313, %f230, %f228, %f298;
	fma.rn.f32 	%f314, %f229, %f227, %f313;
	fma.rn.f32 	%f315, %f232, %f228, %f300;
	fma.rn.f32 	%f316, %f231, %f227, %f315;
	add.s64 	%rd39, %rd30, 1536;
	// begin inline asm
	ld.global.nc.v4.f32 {%f233,%f234,%f235,%f236}, [%rd39];
	// end inline asm
	add.s64 	%rd40, %rd31, 1536;
	// begin inline asm
	ld.global.nc.v4.f32 {%f237,%f238,%f239,%f240}, [%rd40];
	// end inline asm
	add.s64 	%rd41, %rd32, 1536;
	// begin inline asm
	ld.global.nc.v4.f32 {%f241,%f242,%f243,%f244}, [%rd41];
	// end inline asm
	mov.b32 	%r136, %f233;
	// begin inline asm
	{.reg .f16 low,high;
  mov.b32 {low,high},%r136;
  cvt.f32.f16 %f245, low;}

	// end inline asm
	// begin inline asm
	{.reg .f16 low,high;
  mov.b32 {low,high},%r136;
  cvt.f32.f16 %f246, high;}

	// end inline asm
	mov.b32 	%r138, %f237;
	// begin inline asm
	{.reg .f16 low,high;
  mov.b32 {low,high},%r138;
  cvt.f32.f16 %f247, low;}

	// end inline asm
	// begin inline asm
	{.reg .f16 low,high;
  mov.b32 {low,high},%r138;
  cvt.f32.f16 %f248, high;}

	// end inline asm
	mov.b32 	%r140, %f241;
	// begin inline asm
	{.reg .f16 low,high;
  mov.b32 {low,high},%r140;
  cvt.f32.f16 %f249, low;}

	// end inline asm
	// begin inline asm
	{.reg .f16 low,high;
  mov.b32 {low,high},%r140;
  cvt.f32.f16 %f250, high;}

	// end inline asm
	fma.rn.f32 	%f317, %f248, %f246, %f302;
	fma.rn.f32 	%f415, %f247, %f245, %f317;
	fma.rn.f32 	%f318, %f250, %f246, %f304;
	fma.rn.f32 	%f416, %f249, %f245, %f318;
	mov.b32 	%r142, %f234;
	// begin inline asm
	{.reg .f16 low,high;
  mov.b32 {low,high},%r142;
  cvt.f32.f16 %f251, low;}

	// end inline asm
	// begin inline asm
	{.reg .f16 low,high;
  mov.b32 {low,high},%r142;
  cvt.f32.f16 %f252, high;}

	// end inline asm
	mov.b32 	%r144, %f238;
	// begin inline asm
	{.reg .f16 low,high;
  mov.b32 {low,high},%r144;
  cvt.f32.f16 %f253, low;}

	// end inline asm
	// begin inline asm
	{.reg .f16 low,high;
  mov.b32 {low,high},%r144;
  cvt.f32.f16 %f254, high;}

	// end inline asm
	mov.b32 	%r146, %f242;
	// begin inline asm
	{.reg .f16 low,high;
  mov.b32 {low,high},%r146;
  cvt.f32.f16 %f255, low;}

	// end inline asm
	// begin inline asm
	{.reg .f16 low,high;
  mov.b32 {low,high},%r146;
  cvt.f32.f16 %f256, high;}

	// end inline asm
	fma.rn.f32 	%f319, %f254, %f252, %f306;
	fma.rn.f32 	%f417, %f253, %f251, %f319;
	fma.rn.f32 	%f320, %f256, %f252, %f308;
	fma.rn.f32 	%f418, %f255, %f251, %f320;
	mov.b32 	%r148, %f235;
	// begin inline asm
	{.reg .f16 low,high;
  mov.b32 {low,high},%r148;
  cvt.f32.f16 %f257, low;}

	// end inline asm
	// begin inline asm
	{.reg .f16 low,high;
  mov.b32 {low,high},%r148;
  cvt.f32.f16 %f258, high;}

	// end inline asm
	mov.b32 	%r150, %f239;
	// begin inline asm
	{.reg .f16 low,high;
  mov.b32 {low,high},%r150;
  cvt.f32.f16 %f259, low;}

	// end inline asm
	// begin inline asm
	{.reg .f16 low,high;
  mov.b32 {low,high},%r150;
  cvt.f32.f16 %f260, high;}

	// end inline asm
	mov.b32 	%r152, %f243;
	// begin inline asm
	{.reg .f16 low,high;
  mov.b32 {low,high},%r152;
  cvt.f32.f16 %f261, low;}

	// end inline asm
	// begin inline asm
	{.reg .f16 low,high;
  mov.b32 {low,high},%r152;
  cvt.f32.f16 %f262, high;}

	// end inline asm
	fma.rn.f32 	%f321, %f260, %f258, %f310;
	fma.rn.f32 	%f419, %f259, %f257, %f321;
	fma.rn.f32 	%f322, %f262, %f258, %f312;
	fma.rn.f32 	%f420, %f261, %f257, %f322;
	mov.b32 	%r154, %f236;
	// begin inline asm
	{.reg .f16 low,high;
  mov.b32 {low,high},%r154;
  cvt.f32.f16 %f263, low;}

	// end inline asm
	// begin inline asm
	{.reg .f16 low,high;
  mov.b32 {low,high},%r154;
  cvt.f32.f16 %f264, high;}

	// end inline asm
	mov.b32 	%r156, %f240;
	// begin inline asm
	{.reg .f16 low,high;
  mov.b32 {low,high},%r156;
  cvt.f32.f16 %f265, low;}

	// end inline asm
	// begin inline asm
	{.reg .f16 low,high;
  mov.b32 {low,high},%r156;
  cvt.f32.f16 %f266, high;}

	// end inline asm
	mov.b32 	%r158, %f244;
	// begin inline asm
	{.reg .f16 low,high;
  mov.b32 {low,high},%r158;
  cvt.f32.f16 %f267, low;}

	// end inline asm
	// begin inline asm
	{.reg .f16 low,high;
  mov.b32 {low,high},%r158;
  cvt.f32.f16 %f268, high;}

	// end inline asm
	fma.rn.f32 	%f323, %f266, %f264, %f314;
	fma.rn.f32 	%f421, %f265, %f263, %f323;
	fma.rn.f32 	%f324, %f268, %f264, %f316;
	fma.rn.f32 	%f422, %f267, %f263, %f324;
	add.s32 	%r191, %r191, 128;
	add.s64 	%rd70, %rd70, 2048;
	setp.lt.s32 	%p6, %r191, %r4;
	@%p6 bra 	$L__BB5_7;
$L__BB5_8:
	add.f32 	%f325, %f417, %f415;
	add.f32 	%f326, %f325, %f419;
	add.f32 	%f433, %f326, %f421;
	add.f32 	%f327, %f416, %f418;
	add.f32 	%f328, %f327, %f420;
	add.f32 	%f434, %f328, %f422;
$L__BB5_9:
	shl.b32 	%r14, %r4, 3;
	add.s32 	%r195, %r14, %r2;
	setp.ge.s32 	%p7, %r195, %r25;
	@%p7 bra 	$L__BB5_16;
	add.s32 	%r159, %r195, 32;
	max.s32 	%r160, %r25, %r159;
	not.b32 	%r161, %r2;
	add.s32 	%r162, %r160, %r161;
	sub.s32 	%r16, %r162, %r14;
	and.b32  	%r163, %r16, 96;
	setp.eq.s32 	%p8, %r163, 96;
	@%p8 bra 	$L__BB5_13;
	shl.b64 	%rd44, %rd1, 1;
	add.s64 	%rd15, %rd21, %rd44;
	add.s64 	%rd16, %rd20, %rd44;
	shr.u32 	%r164, %r16, 5;
	add.s32 	%r165, %r164, 1;
	and.b32  	%r166, %r165, 3;
	neg.s32 	%r193, %r166;
$L__BB5_12:
	.pragma "nounroll";
	mul.wide.s32 	%rd48, %r195, 2;
	add.s64 	%rd47, %rd15, %rd48;
	add.s64 	%rd46, %rd16, %rd48;
	add.s64 	%rd45, %rd19, %rd48;
	// begin inline asm
	ld.global.nc.b16 %rs1, [%rd45];
	// end inline asm
	// begin inline asm
	{  cvt.f32.f16 %f330, %rs1;}

	// end inline asm
	// begin inline asm
	ld.global.nc.b16 %rs3, [%rd46];
	// end inline asm
	// begin inline asm
	{  cvt.f32.f16 %f331, %rs3;}

	// end inline asm
	fma.rn.f32 	%f433, %f331, %f330, %f433;
	// begin inline asm
	ld.global.nc.b16 %rs5, [%rd47];
	// end inline asm
	// begin inline asm
	{  cvt.f32.f16 %f332, %rs5;}

	// end inline asm
	fma.rn.f32 	%f434, %f332, %f330, %f434;
	add.s32 	%r195, %r195, 32;
	add.s32 	%r193, %r193, 1;
	setp.ne.s32 	%p9, %r193, 0;
	@%p9 bra 	$L__BB5_12;
$L__BB5_13:
	setp.lt.u32 	%p10, %r16, 96;
	@%p10 bra 	$L__BB5_16;
	shl.b64 	%rd49, %rd1, 1;
	add.s64 	%rd17, %rd21, %rd49;
	add.s64 	%rd18, %rd20, %rd49;
$L__BB5_15:
	mul.wide.s32 	%rd62, %r195, 2;
	add.s64 	%rd52, %rd17, %rd62;
	add.s64 	%rd51, %rd18, %rd62;
	add.s64 	%rd50, %rd19, %rd62;
	// begin inline asm
	ld.global.nc.b16 %rs7, [%rd50];
	// end inline asm
	// begin inline asm
	{  cvt.f32.f16 %f333, %rs7;}

	// end inline asm
	// begin inline asm
	ld.global.nc.b16 %rs9, [%rd51];
	// end inline asm
	// begin inline asm
	{  cvt.f32.f16 %f334, %rs9;}

	// end inline asm
	fma.rn.f32 	%f345, %f334, %f333, %f433;
	// begin inline asm
	ld.global.nc.b16 %rs11, [%rd52];
	// end inline asm
	// begin inline asm
	{  cvt.f32.f16 %f335, %rs11;}

	// end inline asm
	fma.rn.f32 	%f346, %f335, %f333, %f434;
	add.s64 	%rd53, %rd50, 64;
	// begin inline asm
	ld.global.nc.b16 %rs13, [%rd53];
	// end inline asm
	// begin inline asm
	{  cvt.f32.f16 %f336, %rs13;}

	// end inline asm
	add.s64 	%rd54, %rd51, 64;
	// begin inline asm
	ld.global.nc.b16 %rs15, [%rd54];
	// end inline asm
	// begin inline asm
	{  cvt.f32.f16 %f337, %rs15;}

	// end inline asm
	fma.rn.f32 	%f347, %f337, %f336, %f345;
	add.s64 	%rd55, %rd52, 64;
	// begin inline asm
	ld.global.nc.b16 %rs17, [%rd55];
	// end inline asm
	// begin inline asm
	{  cvt.f32.f16 %f338, %rs17;}

	// end inline asm
	fma.rn.f32 	%f348, %f338, %f336, %f346;
	add.s64 	%rd56, %rd50, 128;
	// begin inline asm
	ld.global.nc.b16 %rs19, [%rd56];
	// end inline asm
	// begin inline asm
	{  cvt.f32.f16 %f339, %rs19;}

	// end inline asm
	add.s64 	%rd57, %rd51, 128;
	// begin inline asm
	ld.global.nc.b16 %rs21, [%rd57];
	// end inline asm
	// begin inline asm
	{  cvt.f32.f16 %f340, %rs21;}

	// end inline asm
	fma.rn.f32 	%f349, %f340, %f339, %f347;
	add.s64 	%rd58, %rd52, 128;
	// begin inline asm
	ld.global.nc.b16 %rs23, [%rd58];
	// end inline asm
	// begin inline asm
	{  cvt.f32.f16 %f341, %rs23;}

	// end inline asm
	fma.rn.f32 	%f350, %f341, %f339, %f348;
	add.s64 	%rd59, %rd50, 192;
	// begin inline asm
	ld.global.nc.b16 %rs25, [%rd59];
	// end inline asm
	// begin inline asm
	{  cvt.f32.f16 %f342, %rs25;}

	// end inline asm
	add.s64 	%rd60, %rd51, 192;
	// begin inline asm
	ld.global.nc.b16 %rs27, [%rd60];
	// end inline asm
	// begin inline asm
	{  cvt.f32.f16 %f343, %rs27;}

	// end inline asm
	fma.rn.f32 	%f433, %f343, %f342, %f349;
	add.s64 	%rd61, %rd52, 192;
	// begin inline asm
	ld.global.nc.b16 %rs29, [%rd61];
	// end inline asm
	// begin inline asm
	{  cvt.f32.f16 %f344, %rs29;}

	// end inline asm
	fma.rn.f32 	%f434, %f344, %f342, %f350;
	add.s32 	%r195, %r195, 128;
	setp.lt.s32 	%p11, %r195, %r25;
	@%p11 bra 	$L__BB5_15;
$L__BB5_16:
	mov.b32 	%r167, %f433;
	shfl.sync.down.b32	%r168|%p12, %r167, 16, 31, -1;
	mov.b32 	%f351, %r168;
	add.f32 	%f352, %f433, %f351;
	mov.b32 	%r169, %f434;
	shfl.sync.down.b32	%r170|%p13, %r169, 16, 31, -1;
	mov.b32 	%f353, %r170;
	add.f32 	%f354, %f434, %f353;
	mov.b32 	%r171, %f352;
	shfl.sync.down.b32	%r172|%p14, %r171, 8, 31, -1;
	mov.b32 	%f355, %r172;
	add.f32 	%f356, %f352, %f355;
	mov.b32 	%r173, %f354;
	shfl.sync.down.b32	%r174|%p15, %r173, 8, 31, -1;
	mov.b32 	%f357, %r174;
	add.f32 	%f358, %f354, %f357;
	mov.b32 	%r175, %f356;
	shfl.sync.down.b32	%r176|%p16, %r175, 4, 31, -1;
	mov.b32 	%f359, %r176;
	add.f32 	%f360, %f356, %f359;
	mov.b32 	%r177, %f358;
	shfl.sync.down.b32	%r178|%p17, %r177, 4, 31, -1;
	mov.b32 	%f361, %r178;
	add.f32 	%f362, %f358, %f361;
	mov.b32 	%r179, %f360;
	shfl.sync.down.b32	%r180|%p18, %r179, 2, 31, -1;
	mov.b32 	%f363, %r180;
	add.f32 	%f364, %f360, %f363;
	mov.b32 	%r181, %f362;
	shfl.sync.down.b32	%r182|%p19, %r181, 2, 31, -1;
	mov.b32 	%f365, %r182;
	add.f32 	%f366, %f362, %f365;
	mov.b32 	%r183, %f364;
	shfl.sync.down.b32	%r184|%p20, %r183, 1, 31, -1;
	mov.b32 	%f367, %r184;
	add.f32 	%f75, %f364, %f367;
	mov.b32 	%r185, %f366;
	shfl.sync.down.b32	%r186|%p21, %r185, 1, 31, -1;
	mov.b32 	%f368, %r186;
	add.f32 	%f76, %f366, %f368;
	setp.ne.s32 	%p22, %r2, 0;
	@%p22 bra 	$L__BB5_18;
	ld.param.u64 	%rd66, [_Z32opt_fused_gate_up_swiglu_fp16_v2ILi32ELi8EEvPK6__halfS2_S2_PS0_ii_param_3];
	fma.rn.f32 	%f370, %f75, 0fBBBB989D, 0f3F000000;
	cvt.sat.f32.f32 	%f371, %f370;
	mov.f32 	%f372, 0f4B400001;
	mov.f32 	%f373, 0f437C0000;
	fma.rm.f32 	%f374, %f371, %f373, %f372;
	add.f32 	%f375, %f374, 0fCB40007F;
	neg.f32 	%f376, %f375;
	fma.rn.f32 	%f377, %f75, 0fBFB8AA3B, %f376;
	fma.rn.f32 	%f378, %f75, 0fB2A57060, %f377;
	mov.b32 	%r187, %f374;
	shl.b32 	%r188, %r187, 23;
	mov.b32 	%f379, %r188;
	ex2.approx.ftz.f32 	%f380, %f378;
	fma.rn.f32 	%f381, %f380, %f379, 0f3F800000;
	div.rn.f32 	%f382, %f75, %f381;
	mul.f32 	%f369, %f76, %f382;
	// begin inline asm
	{  cvt.rn.f16.f32 %rs31, %f369;}

	// end inline asm
	cvta.to.global.u64 	%rd63, %rd66;
	mul.wide.s32 	%rd64, %r3, 2;
	add.s64 	%rd65, %rd63, %rd64;
	st.global.u16 	[%rd65], %rs31;
$L__BB5_18:
	ret;

}


// ===== COMPILED SASS (sm_100) =====

	.target	sm_100

	.elftype	@"ET_EXEC"


//--------------------- .note.nv.tkinfo           --------------------------
	.section	.note.nv.tkinfo,"",@"SHT_NOTE"
	.sectionflags	@"SHF_NOTE_NV_TKINFO"
	.tkinfo
        /*0018*/ 	.word	0x00000002
        /*0030*/ 	.string	""
        /*0030*/ 	.string	"ptxas"
        /*0030*/ 	.string	"Cuda compilation tools, release 13.0, V13.0.88"
        /*0030*/ 	.string	"Build cuda_13.0.r13.0/compiler.36424714_0"
        /*0030*/ 	.string	"-arch sm_100 -m 64 "



//--------------------- .note.nv.cuinfo           --------------------------
	.section	.note.nv.cuinfo,"",@"SHT_NOTE"
	.sectionflags	@"SHF_NOTE_NV_CUINFO"
        /*0018*/ 	.short	0x0002
        /*001a*/ 	.short	0x0064
        /*001c*/ 	.short	0x0082
	.zero		2


//--------------------- .nv.info                  --------------------------
	.section	.nv.info,"",@"SHT_CUDA_INFO"
	.align	4


	//----- nvinfo : EIATTR_REGCOUNT
	.align		4
        /*0000*/ 	.byte	0x04, 0x2f
        /*0002*/ 	.short	(.L_29 - .L_28)
	.align		4
.L_28:
        /*0004*/ 	.word	index@(_Z30orig_fused_gate_up_swiglu_fp32ILi256EEvPKfS1_S1_Pfii)
        /*0008*/ 	.word	0x00000024


	//----- nvinfo : EIATTR_FRAME_SIZE
	.align		4
.L_29:
        /*000c*/ 	.byte	0x04, 0x11
        /*000e*/ 	.short	(.L_31 - .L_30)
	.align		4
.L_30:
        /*0010*/ 	.word	index@($__internal_5_$__cuda_sm3x_div_rn_noftz_f32_slowpath)
        /*0014*/ 	.word	0x00000000


	//----- nvinfo : EIATTR_FRAME_SIZE
	.align		4
.L_31:
        /*0018*/ 	.byte	0x04, 0x11
        /*001a*/ 	.short	(.L_33 - .L_32)
	.align		4
.L_32:
        /*001c*/ 	.word	index@(_Z30orig_fused_gate_up_swiglu_fp32ILi256EEvPKfS1_S1_Pfii)
        /*0020*/ 	.word	0x00000000


	//----- nvinfo : EIATTR_REGCOUNT
	.align		4
.L_33:
        /*0024*/ 	.byte	0x04, 0x2f
        /*0026*/ 	.short	(.L_35 - .L_34)
	.align		4
.L_34:
        /*0028*/ 	.word	index@(_Z29opt_fused_gate_up_swiglu_fp32ILi256EEvPKfS1_S1_Pfii)
        /*002c*/ 	.word	0x00000028


	//----- nvinfo : EIATTR_FRAME_SIZE
	.align		4
.L_35:
        /*0030*/ 	.byte	0x04, 0x11
        /*0032*/ 	.short	(.L_37 - .L_36)
	.align		4
.L_36:
        /*0034*/ 	.word	index@($__internal_4_$__cuda_sm3x_div_rn_noftz_f32_slowpath)
        /*0038*/ 	.word	0x00000000


	//----- nvinfo : EIATTR_FRAME_SIZE
	.align		4
.L_37:
        /*003c*/ 	.byte	0x04, 0x11
        /*003e*/ 	.short	(.L_39 - .L_38)
	.align		4
.L_38:
        /*0040*/ 	.word	index@(_Z29opt_fused_gate_up_swiglu_fp32ILi256EEvPKfS1_S1_Pfii)
        /*0044*/ 	.word	0x00000000


	//----- nvinfo : EIATTR_REGCOUNT
	.align		4
.L_39:
        /*0048*/ 	.byte	0x04, 0x2f
        /*004a*/ 	.short	(.L_41 - .L_40)
	.align		4
.L_40:
        /*004c*/ 	.word	index@(_Z31orig_fused_gate_up_swiglu_mixedILi256EEvPKfPK6__halfS4_Pfii)
        /*0050*/ 	.word	0x00000020


	//----- nvinfo : EIATTR_FRAME_SIZE
	.align		4
.L_41:
        /*0054*/ 	.byte	0x04, 0x11
        /*0056*/ 	.short	(.L_43 - .L_42)
	.align		4
.L_42:
        /*0058*/ 	.word	index@($__internal_3_$__cuda_sm3x_div_rn_noftz_f32_slowpath)
        /*005c*/ 	.word	0x00000000


	//----- nvinfo : EIATTR_FRAME_SIZE
	.align		4
.L_43:
        /*0060*/ 	.byte	0x04, 0x11
        /*0062*/ 	.short	(.L_45 - .L_44)
	.align		4
.L_44:
        /*0064*/ 	.word	index@(_Z31orig_fused_gate_up_swiglu_mixedILi256EEvPKfPK6__halfS4_Pfii)
        /*0068*/ 	.word	0x00000000


	//----- nvinfo : EIATTR_REGCOUNT
	.align		4
.L_45:
        /*006c*/ 	.byte	0x04, 0x2f
        /*006e*/ 	.short	(.L_47 - .L_46)
	.align		4
.L_46:
        /*0070*/ 	.word	index@(_Z30opt_fused_gate_up_swiglu_mixedILi256EEvPKfPK6__halfS4_Pfii)
        /*0074*/ 	.word	0x00000028


	//----- nvinfo : EIATTR_FRAME_SIZE
	.align		4
.L_47:
        /*0078*/ 	.byte	0x04, 0x11
        /*007a*/ 	.short	(.L_49 - .L_48)
	.align		4
.L_48:
        /*007c*/ 	.word	index@($__internal_2_$__cuda_sm3x_div_rn_noftz_f32_slowpath)
        /*0080*/ 	.word	0x00000000


	//----- nvinfo : EIATTR_FRAME_SIZE
	.align		4
.L_49:
        /*0084*/ 	.byte	0x04, 0x11
        /*0086*/ 	.short	(.L_51 - .L_50)
	.align		4
.L_50:
        /*0088*/ 	.word	index@(_Z30opt_fused_gate_up_swiglu_mixedILi256EEvPKfPK6__halfS4_Pfii)
        /*008c*/ 	.word	0x00000000


	//----- nvinfo : EIATTR_REGCOUNT
	.align		4
.L_51:
        /*0090*/ 	.byte	0x04, 0x2f
        /*0092*/ 	.short	(.L_53 - .L_52)
	.align		4
.L_52:
        /*0094*/ 	.word	index@(_Z33orig_fused_gate_up_swiglu_fp16_v2ILi32ELi8EEvPK6__halfS2_S2_PS0_ii)
        /*0098*/ 	.word	0x00000028


	//----- nvinfo : EIATTR_FRAME_SIZE
	.align		4
.L_53:
        /*009c*/ 	.byte	0x04, 0x11
        /*009e*/ 	.short	(.L_55 - .L_54)
	.align		4
.L_54:
        /*00a0*/ 	.word	index@($__internal_1_$__cuda_sm3x_div_rn_noftz_f32_slowpath)
        /*00a4*/ 	.word	0x00000000


	//----- nvinfo : EIATTR_FRAME_SIZE
	.align		4
.L_55:
        /*00a8*/ 	.byte	0x04, 0x11
        /*00aa*/ 	.short	(.L_57 - .L_56)
	.align		4
.L_56:
        /*00ac*/ 	.word	index@(_Z33orig_fused_gate_up_swiglu_fp16_v2ILi32ELi8EEvPK6__halfS2_S2_PS0_ii)
        /*00b0*/ 	.word	0x00000000


	//----- nvinfo : EIATTR_REGCOUNT
	.align		4
.L_57:
        /*00b4*/ 	.byte	0x04, 0x2f
        /*00b6*/ 	.short	(.L_59 - .L_58)
	.align		4
.L_58:
        /*00b8*/ 	.word	index@(_Z32opt_fused_gate_up_swiglu_fp16_v2ILi32ELi8EEvPK6__halfS2_S2_PS0_ii)
        /*00bc*/ 	.word	0x00000028


	//----- nvinfo : EIATTR_FRAME_SIZE
	.align		4
.L_59:
        /*00c0*/ 	.byte	0x04, 0x11
        /*00c2*/ 	.short	(.L_61 - .L_60)
	.align		4
.L_60:
        /*00c4*/ 	.word	index@($__internal_0_$__cuda_sm3x_div_rn_noftz_f32_slowpath)
        /*00c8*/ 	.word	0x00000000


	//----- nvinfo : EIATTR_FRAME_SIZE
	.align		4
.L_61:
        /*00cc*/ 	.byte	0x04, 0x11
        /*00ce*/ 	.short	(.L_63 - .L_62)
	.align		4
.L_62:
        /*00d0*/ 	.word	index@(_Z32opt_fused_gate_up_swiglu_fp16_v2ILi32ELi8EEvPK6__halfS2_S2_PS0_ii)
        /*00d4*/ 	.word	0x00000000


	//----- nvinfo : EIATTR_MIN_STACK_SIZE
	.align		4
.L_63:
        /*00d8*/ 	.byte	0x04, 0x12
        /*00da*/ 	.short	(.L_65 - .L_64)
	.align		4
.L_64:
        /*00dc*/ 	.word	index@(_Z32opt_fused_gate_up_swiglu_fp16_v2ILi32ELi8EEvPK6__halfS2_S2_PS0_ii)
        /*00e0*/ 	.word	0x00000000


	//----- nvinfo : EIATTR_MIN_STACK_SIZE
	.align		4
.L_65:
        /*00e4*/ 	.byte	0x04, 0x12
        /*00e6*/ 	.short	(.L_67 - .L_66)
	.align		4
.L_66:
        /*00e8*/ 	.word	index@(_Z33orig_fused_gate_up_swiglu_fp16_v2ILi32ELi8EEvPK6__halfS2_S2_PS0_ii)
        /*00ec*/ 	.word	0x00000000


	//----- nvinfo : EIATTR_MIN_STACK_SIZE
	.align		4
.L_67:
        /*00f0*/ 	.byte	0x04, 0x12
        /*00f2*/ 	.short	(.L_69 - .L_68)
	.align		4
.L_68:
        /*00f4*/ 	.word	index@(_Z30opt_fused_gate_up_swiglu_mixedILi256EEvPKfPK6__halfS4_Pfii)
        /*00f8*/ 	.word	0x00000000


	//----- nvinfo : EIATTR_MIN_STACK_SIZE
	.align		4
.L_69:
        /*00fc*/ 	.byte	0x04, 0x12
        /*00fe*/ 	.short	(.L_71 - .L_70)
	.align		4
.L_70:
        /*0100*/ 	.word	index@(_Z31orig_fused_gate_up_swiglu_mixedILi256EEvPKfPK6__halfS4_Pfii)
        /*0104*/ 	.word	0x00000000


	//----- nvinfo : EIATTR_MIN_STACK_SIZE
	.align		4
.L_71:
        /*0108*/ 	.byte	0x04, 0x12
        /*010a*/ 	.short	(.L_73 - .L_72)
	.align		4
.L_72:
        /*010c*/ 	.word	index@(_Z29opt_fused_gate_up_swiglu_fp32ILi256EEvPKfS1_S1_Pfii)
        /*0110*/ 	.word	0x00000000


	//----- nvinfo : EIATTR_MIN_STACK_SIZE
	.align		4
.L_73:
        /*0114*/ 	.byte	0x04, 0x12
        /*0116*/ 	.short	(.L_75 - .L_74)
	.align		4
.L_74:
        /*0118*/ 	.word	index@(_Z30orig_fused_gate_up_swiglu_fp32ILi256EEvPKfS1_S1_Pfii)
        /*011c*/ 	.word	0x00000000
.L_75:


//--------------------- .nv.compat                --------------------------
	.section	.nv.compat,"",@"SHT_CUDA_COMPAT_INFO"
	.align	4
        /*0000*/ 	.byte	0x02, 0x09, 0x00, 0x00, 0x02, 0x02, 0x01, 0x00, 0x02, 0x05, 0x05, 0x00, 0x03, 0x07, 0x01, 0x01
        /*0010*/ 	.byte	0x02, 0x03, 0x00, 0x00, 0x02, 0x06, 0x01, 0x00, 0x04, 0x0b, 0x08, 0x00, 0x01, 0x00, 0x00, 0x00
        /*0020*/ 	.byte	0x00, 0x00, 0x00, 0x00


//--------------------- .nv.info._Z32opt_fused_gate_up_swiglu_fp16_v2ILi32ELi8EEvPK6__halfS2_S2_PS0_ii --------------------------
	.section	.nv.info._Z32opt_fused_gate_up_swiglu_fp16_v2ILi32ELi8EEvPK6__halfS2_S2_PS0_ii,"",@"SHT_CUDA_INFO"
	.sectionflags	@""
	.align	4


	//----- nvinfo : EIATTR_CUDA_API_VERSION
	.align		4
        /*0000*/ 	.byte	0x04, 0x37
        /*0002*/ 	.short	(.L_77 - .L_76)
.L_76:
        /*0004*/ 	.word	0x00000082


	//----- nvinfo : EIATTR_KPARAM_INFO
	.align		4
.L_77:
        /*0008*/ 	.byte	0x04, 0x17
        /*000a*/ 	.short	(.L_79 - .L_78)
.L_78:
        /*000c*/ 	.word	0x00000000
        /*0010*/ 	.short	0x0005
        /*0012*/ 	.short	0x0024
        /*0014*/ 	.byte	0x00, 0xf0, 0x11, 0x00


	//----- nvinfo : EIATTR_KPARAM_INFO
	.align		4
.L_79:
        /*0018*/ 	.byte	0x04, 0x17
        /*001a*/ 	.short	(.L_81 - .L_80)
.L_80:
        /*001c*/ 	.word	0x00000000
        /*0020*/ 	.short	0x0004
        /*0022*/ 	.short	0x0020
        /*0024*/ 	.byte	0x00, 0xf0, 0x11, 0x00


	//----- nvinfo : EIATTR_KPARAM_INFO
	.align		4
.L_81:
        /*0028*/ 	.byte	0x04, 0x17
        /*002a*/ 	.short	(.L_83 - .L_82)
.L_82:
        /*002c*/ 	.word	0x00000000
        /*0030*/ 	.short	0x0003
        /*0032*/ 	.short	0x0018
        /*0034*/ 	.byte	0x00, 0xf5, 0x21, 0x00


	//----- nvinfo : EIATTR_KPARAM_INFO
	.align		4
.L_83:
        /*0038*/ 	.byte	0x04, 0x17
        /*003a*/ 	.short	(.L_85 - .L_84)
.L_84:
        /*003c*/ 	.word	0x00000000
        /*0040*/ 	.short	0x0002
        /*0042*/ 	.short	0x0010
        /*0044*/ 	.byte	0x00, 0xf5, 0x21, 0x00


	//----- nvinfo : EIATTR_KPARAM_INFO
	.align		4
.L_85:
        /*0048*/ 	.byte	0x04, 0x17
        /*004a*/ 	.short	(.L_87 - .L_86)
.L_86:
        /*004c*/ 	.word	0x00000000
        /*0050*/ 	.short	0x0001
        /*0052*/ 	.short	0x0008
        /*0054*/ 	.byte	0x00, 0xf5, 0x21, 0x00


	//----- nvinfo : EIATTR_KPARAM_INFO
	.align		4
.L_87:
        /*0058*/ 	.byte	0x04, 0x17
        /*005a*/ 	.short	(.L_89 - .L_88)
.L_88:
        /*005c*/ 	.word	0x00000000
        /*0060*/ 	.short	0x0000
        /*0062*/ 	.short	0x0000
        /*0064*/ 	.byte	0x00, 0xf5, 0x21, 0x00


	//----- nvinfo : EIATTR_SPARSE_MMA_MASK
	.align		4
.L_89:
        /*0068*/ 	.byte	0x03, 0x50
        /*006a*/ 	.short	0x0000


	//----- nvinfo : EIATTR_MAXREG_COUNT
	.align		4
        /*006c*/ 	.byte	0x03, 0x1b
        /*006e*/ 	.short	0x00ff


	//----- nvinfo : EIATTR_MERCURY_ISA_VERSION
	.align		4
        /*0070*/ 	.byte	0x03, 0x5f
        /*0072*/ 	.short	0x0101


	//----- nvinfo : EIATTR_COOP_GROUP_MASK_REGIDS
	.align		4
        /*0074*/ 	.byte	0x04, 0x29
        /*0076*/ 	.short	(.L_91 - .L_90)


	//   ....[0]....
.L_90:
        /*0078*/ 	.word	0xffffffff


	//   ....[1]....
        /*007c*/ 	.word	0xffffffff


	//   ....[2]....
        /*0080*/ 	.word	0xffffffff


	//   ....[3]....
        /*0084*/ 	.word	0xffffffff


	//   ....[4]....
        /*0088*/ 	.word	0xffffffff


	//   ....[5]....
        /*008c*/ 	.word	0xffffffff


	//   ....[6]....
        /*0090*/ 	.word	0xffffffff


	//   ....[7]....
        /*0094*/ 	.word	0xffffffff


	//   ....[8]....
        /*0098*/ 	.word	0xffffffff


	//   ....[9]....
        /*009c*/ 	.word	0xffffffff


	//----- nvinfo : EIATTR_COOP_GROUP_INSTR_OFFSETS
	.align		4
.L_91:
        /*00a0*/ 	.byte	0x04, 0x28
        /*00a2*/ 	.short	(.L_93 - .L_92)


	//   ....[0]....
.L_92:
        /*00a4*/ 	.word	0x000028c0


	//   ....[1]....
        /*00a8*/ 	.word	0x000028e0


	//   ....[2]....
        /*00ac*/ 	.word	0x00002910


	//   ....[3]....
        /*00b0*/ 	.word	0x00002920


	//   ....[4]....
        /*00b4*/ 	.word	0x00002950


	//   ....[5]....
        /*00b8*/ 	.word	0x00002960


	//   ....[6]....
        /*00bc*/ 	.word	0x00002990


	//   ....[7]....
        /*00c0*/ 	.word	0x000029a0


	//   ....[8]....
        /*00c4*/ 	.word	0x000029d0


	//   ....[9]....
        /*00c8*/ 	.word	0x000029e0


	//----- nvinfo : EIATTR_VRC_CTA_INIT_COUNT
	.align		4
.L_93:
        /*00cc*/ 	.byte	0x02, 0x4a
	.zero		1
	.zero		1


	//----- nvinfo : EIATTR_EXIT_INSTR_OFFSETS
	.align		4
        /*00d0*/ 	.byte	0x04, 0x1c
        /*00d2*/ 	.short	(.L_95 - .L_94)


	//   ....[0]....
.L_94:
        /*00d4*/ 	.word	0x00000070


	//   ....[1]....
        /*00d8*/ 	.word	0x000029f0


	//   ....[2]....
        /*00dc*/ 	.word	0x00002bd0


	//----- nvinfo : EIATTR_CRS_STACK_SIZE
	.align		4
.L_95:
        /*00e0*/ 	.byte	0x04, 0x1e
        /*00e2*/ 	.short	(.L_97 - .L_96)
.L_96:
        /*00e4*/ 	.word	0x00000000


	//----- nvinfo : EIATTR_CBANK_PARAM_SIZE
	.align		4
.L_97:
        /*00e8*/ 	.byte	0x03, 0x19
        /*00ea*/ 	.short	0x0028


	//----- nvinfo : EIATTR_PARAM_CBANK
	.align		4
        /*00ec*/ 	.byte	0x04, 0x0a
        /*00ee*/ 	.short	(.L_99 - .L_98)
	.align		4
.L_98:
        /*00f0*/ 	.word	index@(.nv.constant0._Z32opt_fused_gate_up_swiglu_fp16_v2ILi32ELi8EEvPK6__halfS2_S2_PS0_ii)
        /*00f4*/ 	.short	0x0380
        /*00f6*/ 	.short	0x0028


	//----- nvinfo : EIATTR_SW_WAR
	.align		4
.L_99:
        /*00f8*/ 	.byte	0x04, 0x36
        /*00fa*/ 	.short	(.L_101 - .L_100)
.L_100:
        /*00fc*/ 	.word	0x00000008
.L_101:


//--------------------- .nv.info._Z33orig_fused_gate_up_swiglu_fp16_v2ILi32ELi8EEvPK6__halfS2_S2_PS0_ii --------------------------
	.section	.nv.info._Z33orig_fused_gate_up_swiglu_fp16_v2ILi32ELi8EEvPK6__halfS2_S2_PS0_ii,"",@"SHT_CUDA_INFO"
	.sectionflags	@""
	.align	4


	//----- nvinfo : EIATTR_CUDA_API_VERSION
	.align		4
        /*0000*/ 	.byte	0x04, 0x37
        /*0002*/ 	.short	(.L_103 - .L_102)
.L_102:
        /*0004*/ 	.word	0x00000082


	//----- nvinfo : EIATTR_KPARAM_INFO
	.align		4
.L_103:
        /*0008*/ 	.byte	0x04, 0x17
        /*000a*/ 	.short	(.L_105 - .L_104)
.L_104:
        /*000c*/ 	.word	0x00000000
        /*0010*/ 	.short	0x0005
        /*0012*/ 	.short	0x0024
        /*0014*/ 	.byte	0x00, 0xf0, 0x11, 0x00


	//----- nvinfo : EIATTR_KPARAM_INFO
	.align		4
.L_105:
        /*0018*/ 	.byte	0x04, 0x17
        /*001a*/ 	.short	(.L_107 - .L_106)
.L_106:
        /*001c*/ 	.word	0x00000000
        /*0020*/ 	.short	0x0004
        /*0022*/ 	.short	0x0020
        /*0024*/ 	.byte	0x00, 0xf0, 0x11, 0x00


	//----- nvinfo : EIATTR_KPARAM_INFO
	.align		4
.L_107:
        /*0028*/ 	.byte	0x04, 0x17
        /*002a*/ 	.short	(.L_109 - .L_108)
.L_108:
        /*002c*/ 	.word	0x00000000
        /*0030*/ 	.short	0x0003
        /*0032*/ 	.short	0x0018
        /*0034*/ 	.byte	0x00, 0xf5, 0x21, 0x00


	//----- nvinfo : EIATTR_KPARAM_INFO
	.align		4
.L_109:
        /*0038*/ 	.byte	0x04, 0x17
        /*003a*/ 	.short	(.L_111 - .L_110)
.L_110:
        /*003c*/ 	.word	0x00000000
        /*0040*/ 	.short	0x0002
        /*0042*/ 	.short	0x0010
        /*0044*/ 	.byte	0x00, 0xf5, 0x21, 0x00


	//----- nvinfo : EIATTR_KPARAM_INFO
	.align		4
.L_111:
        /*0048*/ 	.byte	0x04, 0x17
        /*004a*/ 	.short	(.L_113 - .L_112)
.L_112:
        /*004c*/ 	.word	0x00000000
        /*0050*/ 	.short	0x0001
        /*0052*/ 	.short	0x0008
        /*0054*/ 	.byte	0x00, 0xf5, 0x21, 0x00


	//----- nvinfo : EIATTR_KPARAM_INFO
	.align		4
.L_113:
        /*0058*/ 	.byte	0x04, 0x17
        /*005a*/ 	.short	(.L_115 - .L_114)
.L_114:
        /*005c*/ 	.word	0x00000000
        /*0060*/ 	.short	0x0000
        /*0062*/ 	.short	0x0000
        /*0064*/ 	.byte	0x00, 0xf5, 0x21, 0x00


	//----- nvinfo : EIATTR_SPARSE_MMA_MASK
	.align		4
.L_115:
        /*0068*/ 	.byte	0x03, 0x50
        /*006a*/ 	.short	0x0000


	//----- nvinfo : EIATTR_MAXREG_COUNT
	.align		4
        /*006c*/ 	.byte	0x03, 0x1b
        /*006e*/ 	.short	0x00ff


	//----- nvinfo : EIATTR_MERCURY_ISA_VERSION
	.align		4
        /*0070*/ 	.byte	0x03, 0x5f
        /*0072*/ 	.short	0x0101


	//----- nvinfo : EIATTR_COOP_GROUP_MASK_REGIDS
	.align		4
        /*0074*/ 	.byte	0x04, 0x29
        /*0076*/ 	.short	(.L_117 - .L_116)


	//   ....[0]....
.L_116:
        /*0078*/ 	.word	0xffffffff


	//   ....[1]....
        /*007c*/ 	.word	0xffffffff


	//   ....[2]....
        /*0080*/ 	.word	0xffffffff


	//   ....[3]....
        /*0084*/ 	.word	0xffffffff


	//   ....[4]....
        /*0088*/ 	.word	0xffffffff


	//   ....[5]....
        /*008c*/ 	.word	0xffffffff


	//   ....[6]....
        /*0090*/ 	.word	0xffffffff


	//   ....[7]....
        /*0094*/ 	.word	0xffffffff


	//   ....[8]....
        /*0098*/ 	.word	0xffffffff


	//   ....[9]....
        /*009c*/ 	.word	0xffffffff


	//----- nvinfo : EIATTR_COOP_GROUP_INSTR_OFFSETS
	.align		4
.L_117:
        /*00a0*/ 	.byte	0x04, 0x28
        /*00a2*/ 	.short	(.L_119 - .L_118)


	//   ....[0]....
.L_118:
        /*00a4*/ 	.word	0x000022a0


	//   ....[1]....
        /*00a8*/ 	.word	0x000022c0


	//   ....[2]....
        /*00ac*/ 	.word	0x000022f0


	//   ....[3]....
        /*00b0*/ 	.word	0x00002300


	//   ....[4]....
        /*00b4*/ 	.word	0x00002330


	//   ....[5]....
        /*00b8*/ 	.word	0x00002340


	//   ....[6]....
        /*00bc*/ 	.word	0x00002370


	//   ....[7]....
        /*00c0*/ 	.word	0x00002380


	//   ....[8]....
        /*00c4*/ 	.word	0x000023b0


	//   ....[9]....
        /*00c8*/ 	.word	0x000023c0


	//----- nvinfo : EIATTR_VRC_CTA_INIT_COUNT
	.align		4
.L_119:
        /*00cc*/ 	.byte	0x02, 0x4a
	.zero		1
	.zero		1


	//----- nvinfo : EIATTR_EXIT_INSTR_OFFSETS
	.align		4
        /*00d0*/ 	.byte	0x04, 0x1c
        /*00d2*/ 	.short	(.L_121 - .L_120)


	//   ....[0]....
.L_120:
        /*00d4*/ 	.word	0x00000070


	//   ....[1]....
        /*00d8*/ 	.word	0x000023d0


	//   ....[2]....
        /*00dc*/ 	.word	0x000025b0


	//----- nvinfo : EIATTR_CRS_STACK_SIZE
	.align		4
.L_121:
        /*00e0*/ 	.byte	0x04, 0x1e
        /*00e2*/ 	.short	(.L_123 - .L_122)
.L_122:
        /*00e4*/ 	.word	0x00000000


	//----- nvinfo : EIATTR_CBANK_PARAM_SIZE
	.align		4
.L_123:
        /*00e8*/ 	.byte	0x03, 0x19
        /*00ea*/ 	.short	0x0028


	//----- nvinfo : EIATTR_PARAM_CBANK
	.align		4
        /*00ec*/ 	.byte	0x04, 0x0a
        /*00ee*/ 	.short	(.L_125 - .L_124)
	.align		4
.L_124:
        /*00f0*/ 	.word	index@(.nv.constant0._Z33orig_fused_gate_up_swiglu_fp16_v2ILi32ELi8EEvPK6__halfS2_S2_PS0_ii)
        /*00f4*/ 	.short	0x0380
        /*00f6*/ 	.short	0x0028


	//----- nvinfo : EIATTR_SW_WAR
	.align		4
.L_125:
        /*00f8*/ 	.byte	0x04, 0x36
        /*00fa*/ 	.short	(.L_127 - .L_126)
.L_126:
        /*00fc*/ 	.word	0x00000008
.L_127:


//--------------------- .nv.info._Z30opt_fused_gate_up_swiglu_mixedILi256EEvPKfPK6__halfS4_Pfii --------------------------
	.section	.nv.info._Z30opt_fused_gate_up_swiglu_mixedILi256EEvPKfPK6__halfS4_Pfii,"",@"SHT_CUDA_INFO"
	.sectionflags	@""
	.align	4


	//----- nvinfo : EIATTR_CUDA_API_VERSION
	.align		4
        /*0000*/ 	.byte	0x04, 0x37
        /*0002*/ 	.short	(.L_129 - .L_128)
.L_128:
        /*0004*/ 	.word	0x00000082


	//----- nvinfo : EIATTR_KPARAM_INFO
	.align		4
.L_129:
        /*0008*/ 	.byte	0x04, 0x17
        /*000a*/ 	.short	(.L_131 - .L_130)
.L_130:
        /*000c*/ 	.word	0x00000000
        /*0010*/ 	.short	0x0005
        /*0012*/ 	.short	0x0024
        /*0014*/ 	.byte	0x00, 0xf0, 0x11, 0x00


	//----- nvinfo : EIATTR_KPARAM_INFO
	.align		4
.L_131:
        /*0018*/ 	.byte	0x04, 0x17
        /*001a*/ 	.short	(.L_133 - .L_132)
.L_132:
        /*001c*/ 	.word	0x00000000
        /*0020*/ 	.short	0x0004
        /*0022*/ 	.short	0x0020
        /*0024*/ 	.byte	0x00, 0xf0, 0x11, 0x00


	//----- nvinfo : EIATTR_KPARAM_INFO
	.align		4
.L_133:
        /*0028*/ 	.byte	0x04, 0x17
        /*002a*/ 	.short	(.L_135 - .L_134)
.L_134:
        /*002c*/ 	.word	0x00000000
        /*0030*/ 	.short	0x0003
        /*0032*/ 	.short	0x0018
        /*0034*/ 	.byte	0x00, 0xf5, 0x21, 0x00


	//----- nvinfo : EIATTR_KPARAM_INFO
	.align		4
.L_135:
        /*0038*/ 	.byte	0x04, 0x17
        /*003a*/ 	.short	(.L_137 - .L_136)
.L_136:
        /*003c*/ 	.word	0x00000000
        /*0040*/ 	.short	0x0002
        /*0042*/ 	.short	0x0010
        /*0044*/ 	.byte	0x00, 0xf5, 0x21, 0x00


	//----- nvinfo : EIATTR_KPARAM_INFO
	.align		4
.L_137:
        /*0048*/ 	.byte	0x04, 0x17
        /*004a*/ 	.short	(.L_139 - .L_138)
.L_138:
        /*004c*/ 	.word	0x00000000
        /*0050*/ 	.short	0x0001
        /*0052*/ 	.short	0x0008
        /*0054*/ 	.byte	0x00, 0xf5, 0x21, 0x00


	//----- nvinfo : EIATTR_KPARAM_INFO
	.align		4
.L_139:
        /*0058*/ 	.byte	0x04, 0x17
        /*005a*/ 	.short	(.L_141 - .L_140)
.L_140:
        /*005c*/ 	.word	0x00000000
        /*0060*/ 	.short	0x0000
        /*0062*/ 	.short	0x0000
        /*0064*/ 	.byte	0x00, 0xf5, 0x21, 0x00


	//----- nvinfo : EIATTR_SPARSE_MMA_MASK
	.align		4
.L_141:
        /*0068*/ 	.byte	0x03, 0x50
        /*006a*/ 	.short	0x0000


	//----- nvinfo : EIATTR_MAXREG_COUNT
	.align		4
        /*006c*/ 	.byte	0x03, 0x1b
        /*006e*/ 	.short	0x00ff


	//----- nvinfo : EIATTR_NUM_BARRIERS
	.align		4
        /*0070*/ 	.byte	0x02, 0x4c
        /*0072*/ 	.byte	0x01
	.zero		1


	//----- nvinfo : EIATTR_MERCURY_ISA_VERSION
	.align		4
        /*0074*/ 	.byte	0x03, 0x5f
        /*0076*/ 	.short	0x0101


	//----- nvinfo : EIATTR_COOP_GROUP_MASK_REGIDS
	.align		4
        /*0078*/ 	.byte	0x04, 0x29
        /*007a*/ 	.short	(.L_143 - .L_142)


	//   ....[0]....
.L_142:
        /*007c*/ 	.word	0xffffffff


	//   ....[1]....
        /*0080*/ 	.word	0xffffffff


	//   ....[2]....
        /*0084*/ 	.word	0xffffffff


	//   ....[3]....
        /*0088*/ 	.word	0xffffffff


	//   ....[4]....
        /*008c*/ 	.word	0xffffffff


	//   ....[5]....
        /*0090*/ 	.word	0xffffffff


	//   ....[6]....
        /*0094*/ 	.word	0xffffffff


	//   ....[7]....
        /*0098*/ 	.word	0xffffffff


	//   ....[8]....
        /*009c*/ 	.word	0xffffffff


	//   ....[9]....
        /*00a0*/ 	.word	0xffffffff


	//----- nvinfo : EIATTR_COOP_GROUP_INSTR_OFFSETS
	.align		4
.L_143:
        /*00a4*/ 	.byte	0x04, 0x28
        /*00a6*/ 	.short	(.L_145 - .L_144)


	//   ....[0]....
.L_144:
        /*00a8*/ 	.word	0x00002320


	//   ....[1]....
        /*00ac*/ 	.word	0x00002360


	//   ....[2]....
        /*00b0*/ 	.word	0x00002380


	//   ....[3]....
        /*00b4*/ 	.word	0x000023b0


	//   ....[4]....
        /*00b8*/ 	.word	0x00002420


	//   ....[5]....
        /*00bc*/ 	.word	0x000025b0


	//   ....[6]....
        /*00c0*/ 	.word	0x000025e0


	//   ....[7]....
        /*00c4*/ 	.word	0x00002620


	//   ....[8]....
        /*00c8*/ 	.word	0x00002650


	//   ....[9]....
        /*00cc*/ 	.word	0x00002670


	//----- nvinfo : EIATTR_VRC_CTA_INIT_COUNT
	.align		4
.L_145:
        /*00d0*/ 	.byte	0x02, 0x4a
	.zero		1
	.zero		1


	//----- nvinfo : EIATTR_EXIT_INSTR_OFFSETS
	.align		4
        /*00d4*/ 	.byte	0x04, 0x1c
        /*00d6*/ 	.short	(.L_147 - .L_146)


	//   ....[0]....
.L_146:
        /*00d8*/ 	.word	0x00000040


	//   ....[1]....
        /*00dc*/ 	.word	0x000026b0


	//   ....[2]....
        /*00e0*/ 	.word	0x00002950


	//----- nvinfo : EIATTR_CRS_STACK_SIZE
	.align		4
.L_147:
        /*00e4*/ 	.byte	0x04, 0x1e
        /*00e6*/ 	.short	(.L_149 - .L_148)
.L_148:
        /*00e8*/ 	.word	0x00000000


	//----- nvinfo : EIATTR_CBANK_PARAM_SIZE
	.align		4
.L_149:
        /*00ec*/ 	.byte	0x03, 0x19
        /*00ee*/ 	.short	0x0028


	//----- nvinfo : EIATTR_PARAM_CBANK
	.align		4
        /*00f0*/ 	.byte	0x04, 0x0a
        /*00f2*/ 	.short	(.L_151 - .L_150)
	.align		4
.L_150:
        /*00f4*/ 	.word	index@(.nv.constant0._Z30opt_fused_gate_up_swiglu_mixedILi256EEvPKfPK6__halfS4_Pfii)
        /*00f8*/ 	.short	0x0380
        /*00fa*/ 	.short	0x0028


	//----- nvinfo : EIATTR_SW_WAR
	.align		4
.L_151:
        /*00fc*/ 	.byte	0x04, 0x36
        /*00fe*/ 	.short	(.L_153 - .L_152)
.L_152:
        /*0100*/ 	.word	0x00000008
.L_153:


//--------------------- .nv.info._Z31orig_fused_gate_up_swiglu_mixedILi256EEvPKfPK6__halfS4_Pfii --------------------------
	.section	.nv.info._Z31orig_fused_gate_up_swiglu_mixedILi256EEvPKfPK6__halfS4_Pfii,"",@"SHT_CUDA_INFO"
	.sectionflags	@""
	.align	4


	//----- nvinfo : EIATTR_CUDA_API_VERSION
	.align		4
        /*0000*/ 	.byte	0x04, 0x37
        /*0002*/ 	.short	(.L_155 - .L_154)
.L_154:
        /*0004*/ 	.word	0x00000082


	//----- nvinfo : EIATTR_KPARAM_INFO
	.align		4
.L_155:
        /*0008*/ 	.byte	0x04, 0x17
        /*000a*/ 	.short	(.L_157 - .L_156)
.L_156:
        /*000c*/ 	.word	0x00000000
        /*0010*/ 	.short	0x0005
        /*0012*/ 	.short	0x0024
        /*0014*/ 	.byte	0x00, 0xf0, 0x11, 0x00


	//----- nvinfo : EIATTR_KPARAM_INFO
	.align		4
.L_157:
        /*0018*/ 	.byte	0x04, 0x17
        /*001a*/ 	.short	(.L_159 - .L_158)
.L_158:
        /*001c*/ 	.word	0x00000000
        /*0020*/ 	.short	0x0004
        /*0022*/ 	.short	0x0020
        /*0024*/ 	.byte	0x00, 0xf0, 0x11, 0x00


	//----- nvinfo : EIATTR_KPARAM_INFO
	.align		4
.L_159:
        /*0028*/ 	.byte	0x04, 0x17
        /*002a*/ 	.short	(.L_161 - .L_160)
.L_160:
        /*002c*/ 	.word	0x00000000
        /*0030*/ 	.short	0x0003
        /*0032*/ 	.short	0x0018
        /*0034*/ 	.byte	0x00, 0xf5, 0x21, 0x00


	//----- nvinfo : EIATTR_KPARAM_INFO
	.align		4
.L_161:
        /*0038*/ 	.byte	0x04, 0x17
        /*003a*/ 	.short	(.L_163 - .L_162)
.L_162:
        /*003c*/ 	.word	0x00000000
        /*0040*/ 	.short	0x0002
        /*0042*/ 	.short	0x0010
        /*0044*/ 	.byte	0x00, 0xf5, 0x21, 0x00


	//----- nvinfo : EIATTR_KPARAM_INFO
	.align		4
.L_163:
        /*0048*/ 	.byte	0x04, 0x17
        /*004a*/ 	.short	(.L_165 - .L_164)
.L_164:
        /*004c*/ 	.word	0x00000000
        /*0050*/ 	.short	0x0001
        /*0052*/ 	.short	0x0008
        /*0054*/ 	.byte	0x00, 0xf5, 0x21, 0x00


	//----- nvinfo : EIATTR_KPARAM_INFO
	.align		4
.L_165:
        /*0058*/ 	.byte	0x04, 0x17
        /*005a*/ 	.short	(.L_167 - .L_166)
.L_166:
        /*005c*/ 	.word	0x00000000
        /*0060*/ 	.short	0x0000
        /*0062*/ 	.short	0x0000
        /*0064*/ 	.byte	0x00, 0xf5, 0x21, 0x00


	//----- nvinfo : EIATTR_SPARSE_MMA_MASK
	.align		4
.L_167:
        /*0068*/ 	.byte	0x03, 0x50
        /*006a*/ 	.short	0x0000


	//----- nvinfo : EIATTR_MAXREG_COUNT
	.align		4
        /*006c*/ 	.byte	0x03, 0x1b
        /*006e*/ 	.short	0x00ff


	//----- nvinfo : EIATTR_NUM_BARRIERS
	.align		4
        /*0070*/ 	.byte	0x02, 0x4c
        /*0072*/ 	.byte	0x01
	.zero		1


	//----- nvinfo : EIATTR_MERCURY_ISA_VERSION
	.align		4
        /*0074*/ 	.byte	0x03, 0x5f
        /*0076*/ 	.short	0x0101


	//----- nvinfo : EIATTR_COOP_GROUP_MASK_REGIDS
	.align		4
        /*0078*/ 	.byte	0x04, 0x29
        /*007a*/ 	.short	(.L_169 - .L_168)


	//   ....[0]....
.L_168:
        /*007c*/ 	.word	0xffffffff


	//   ....[1]....
        /*0080*/ 	.word	0xffffffff


	//   ....[2]....
        /*0084*/ 	.word	0xffffffff


	//   ....[3]....
        /*0088*/ 	.word	0xffffffff


	//   ....[4]....
        /*008c*/ 	.word	0xffffffff


	//   ....[5]....
        /*0090*/ 	.word	0xffffffff


	//   ....[6]....
        /*0094*/ 	.word	0xffffffff


	//   ....[7]....
        /*0098*/ 	.word	0xffffffff


	//   ....[8]....
        /*009c*/ 	.word	0xffffffff


	//   ....[9]....
        /*00a0*/ 	.word	0xffffffff


	//----- nvinfo : EIATTR_COOP_GROUP_INSTR_OFFSETS
	.align		4
.L_169:
        /*00a4*/ 	.byte	0x04, 0x28
        /*00a6*/ 	.short	(.L_171 - .L_170)


	//   ....[0]....
.L_170:
        /*00a8*/ 	.word	0x00001680


	//   ....[1]....
        /*00ac*/ 	.word	0x000016c0


	//   ....[2]....
        /*00b0*/ 	.word	0x000016e0


	//   ....[3]....
        /*00b4*/ 	.word	0x00001710


	//   ....[4]....
        /*00b8*/ 	.word	0x00001780


	//   ....[5]....
        /*00bc*/ 	.word	0x00001920


	//   ....[6]....
        /*00c0*/ 	.word	0x00001950


	//   ....[7]....
        /*00c4*/ 	.word	0x00001990


	//   ....[8]....
        /*00c8*/ 	.word	0x000019b0


	//   ....[9]....
        /*00cc*/ 	.word	0x000019d0


	//----- nvinfo : EIATTR_VRC_CTA_INIT_COUNT
	.align		4
.L_171:
        /*00d0*/ 	.byte	0x02, 0x4a
	.zero		1
	.zero		1


	//----- nvinfo : EIATTR_EXIT_INSTR_OFFSETS
	.align		4
        /*00d4*/ 	.byte	0x04, 0x1c
        /*00d6*/ 	.short	(.L_173 - .L_172)


	//   ....[0]....
.L_172:
        /*00d8*/ 	.word	0x00000040


	//   ....[1]....
        /*00dc*/ 	.word	0x00001a10


	//   ....[2]....
        /*00e0*/ 	.word	0x00001ca0


	//----- nvinfo : EIATTR_CRS_STACK_SIZE
	.align		4
.L_173:
        /*00e4*/ 	.byte	0x04, 0x1e
        /*00e6*/ 	.short	(.L_175 - .L_174)
.L_174:
        /*00e8*/ 	.word	0x00000000


	//----- nvinfo : EIATTR_CBANK_PARAM_SIZE
	.align		4
.L_175:
        /*00ec*/ 	.byte	0x03, 0x19
        /*00ee*/ 	.short	0x0028


	//----- nvinfo : EIATTR_PARAM_CBANK
	.align		4
        /*00f0*/ 	.byte	0x04, 0x0a
        /*00f2*/ 	.short	(.L_177 - .L_176)
	.align		4
.L_176:
        /*00f4*/ 	.word	index@(.nv.constant0._Z31orig_fused_gate_up_swiglu_mixedILi256EEvPKfPK6__halfS4_Pfii)
        /*00f8*/ 	.short	0x0380
        /*00fa*/ 	.short	0x0028


	//----- nvinfo : EIATTR_SW_WAR
	.align		4
.L_177:
        /*00fc*/ 	.byte	0x04, 0x36
        /*00fe*/ 	.short	(.L_179 - .L_178)
.L_178:
        /*0100*/ 	.word	0x00000008
.L_179:


//--------------------- .nv.info._Z29opt_fused_gate_up_swiglu_fp32ILi256EEvPKfS1_S1_Pfii --------------------------
	.section	.nv.info._Z29opt_fused_gate_up_swiglu_fp32ILi256EEvPKfS1_S1_Pfii,"",@"SHT_CUDA_INFO"
	.sectionflags	@""
	.align	4


	//----- nvinfo : EIATTR_CUDA_API_VERSION
	.align		4
        /*0000*/ 	.byte	0x04, 0x37
        /*0002*/ 	.short	(.L_181 - .L_180)
.L_180:
        /*0004*/ 	.word	0x00000082


	//----- nvinfo : EIATTR_KPARAM_INFO
	.align		4
.L_181:
        /*0008*/ 	.byte	0x04, 0x17
        /*000a*/ 	.short	(.L_183 - .L_182)
.L_182:
        /*000c*/ 	.word	0x00000000
        /*0010*/ 	.short	0x0005
        /*0012*/ 	.short	0x0024
        /*0014*/ 	.byte	0x00, 0xf0, 0x11, 0x00


	//----- nvinfo : EIATTR_KPARAM_INFO
	.align		4
.L_183:
        /*0018*/ 	.byte	0x04, 0x17
        /*001a*/ 	.short	(.L_185 - .L_184)
.L_184:
        /*001c*/ 	.word	0x00000000
        /*0020*/ 	.short	0x0004
        /*0022*/ 	.short	0x0020
        /*0024*/ 	.byte	0x00, 0xf0, 0x11, 0x00


	//----- nvinfo : EIATTR_KPARAM_INFO
	.align		4
.L_185:
        /*0028*/ 	.byte	0x04, 0x17
        /*002a*/ 	.short	(.L_187 - .L_186)
.L_186:
        /*002c*/ 	.word	0x00000000
        /*0030*/ 	.short	0x0003
        /*0032*/ 	.short	0x0018
        /*0034*/ 	.byte	0x00, 0xf5, 0x21, 0x00


	//----- nvinfo : EIATTR_KPARAM_INFO
	.align		4
.L_187:
        /*0038*/ 	.byte	0x04, 0x17
        /*003a*/ 	.short	(.L_189 - .L_188)
.L_188:
        /*003c*/ 	.word	0x00000000
        /*0040*/ 	.short	0x0002
        /*0042*/ 	.short	0x0010
        /*0044*/ 	.byte	0x00, 0xf5, 0x21, 0x00


	//----- nvinfo : EIATTR_KPARAM_INFO
	.align		4
.L_189:
        /*0048*/ 	.byte	0x04, 0x17
        /*004a*/ 	.short	(.L_191 - .L_190)
.L_190:
        /*004c*/ 	.word	0x00000000
        /*0050*/ 	.short	0x0001
        /*0052*/ 	.short	0x0008
        /*0054*/ 	.byte	0x00, 0xf5, 0x21, 0x00


	//----- nvinfo : EIATTR_KPARAM_INFO
	.align		4
.L_191:
        /*0058*/ 	.byte	0x04, 0x17
        /*005a*/ 	.short	(.L_193 - .L_192)
.L_192:
        /*005c*/ 	.word	0x00000000
        /*0060*/ 	.short	0x0000
        /*0062*/ 	.short	0x0000
        /*0064*/ 	.byte	0x00, 0xf5, 0x21, 0x00


	//----- nvinfo : EIATTR_SPARSE_MMA_MASK
	.align		4
.L_193:
        /*0068*/ 	.byte	0x03, 0x50
        /*006a*/ 	.short	0x0000


	//----- nvinfo : EIATTR_MAXREG_COUNT
	.align		4
        /*006c*/ 	.byte	0x03, 0x1b
        /*006e*/ 	.short	0x00ff


	//----- nvinfo : EIATTR_NUM_BARRIERS
	.align		4
        /*0070*/ 	.byte	0x02, 0x4c
        /*0072*/ 	.byte	0x01
	.zero		1


	//----- nvinfo : EIATTR_MERCURY_ISA_VERSION
	.align		4
        /*0074*/ 	.byte	0x03, 0x5f
        /*0076*/ 	.short	0x0101


	//----- nvinfo : EIATTR_COOP_GROUP_MASK_REGIDS
	.align		4
        /*0078*/ 	.byte	0x04, 0x29
        /*007a*/ 	.short	(.L_195 - .L_194)


	//   ....[0]....
.L_194:
        /*007c*/ 	.word	0xffffffff


	//   ....[1]....
        /*0080*/ 	.word	0xffffffff


	//   ....[2]....
        /*0084*/ 	.word	0xffffffff


	//   ....[3]....
        /*0088*/ 	.word	0xffffffff


	//   ....[4]....
        /*008c*/ 	.word	0xffffffff


	//   ....[5]....
        /*0090*/ 	.word	0xffffffff


	//   ....[6]....
        /*0094*/ 	.word	0xffffffff


	//   ....[7]....
        /*0098*/ 	.word	0xffffffff


	//   ....[8]....
        /*009c*/ 	.word	0xffffffff


	//   ....[9]....
        /*00a0*/ 	.word	0xffffffff


	//----- nvinfo : EIATTR_COOP_GROUP_INSTR_OFFSETS
	.align		4
.L_195:
        /*00a4*/ 	.byte	0x04, 0x28
        /*00a6*/ 	.short	(.L_197 - .L_196)


	//   ....[0]....
.L_196:
        /*00a8*/ 	.word	0x000016a0


	//   ....[1]....
        /*00ac*/ 	.word	0x000016e0


	//   ....[2]....
        /*00b0*/ 	.word	0x00001700


	//   ....[3]....
        /*00b4*/ 	.word	0x00001730


	//   ....[4]....
        /*00b8*/ 	.word	0x000017a0


	//   ....[5]....
        /*00bc*/ 	.word	0x00001930


	//   ....[6]....
        /*00c0*/ 	.word	0x00001960


	//   ....[7]....
        /*00c4*/ 	.word	0x000019a0


	//   ....[8]....
        /*00c8*/ 	.word	0x000019d0


	//   ....[9]....
        /*00cc*/ 	.word	0x000019f0


	//----- nvinfo : EIATTR_VRC_CTA_INIT_COUNT
	.align		4
.L_197:
        /*00d0*/ 	.byte	0x02, 0x4a
	.zero		1
	.zero		1


	//----- nvinfo : EIATTR_EXIT_INSTR_OFFSETS
	.align		4
        /*00d4*/ 	.byte	0x04, 0x1c
        /*00d6*/ 	.short	(.L_199 - .L_198)


	//   ....[0]....
.L_198:
        /*00d8*/ 	.word	0x00000040


	//   ....[1]....
        /*00dc*/ 	.word	0x00001a30


	//   ....[2]....
        /*00e0*/ 	.word	0x00001cc0


	//----- nvinfo : EIATTR_CRS_STACK_SIZE
	.align		4
.L_199:
        /*00e4*/ 	.byte	0x04, 0x1e
        /*00e6*/ 	.short	(.L_201 - .L_200)
.L_200:
        /*00e8*/ 	.word	0x00000000


	//----- nvinfo : EIATTR_CBANK_PARAM_SIZE
	.align		4
.L_201:
        /*00ec*/ 	.byte	0x03, 0x19
        /*00ee*/ 	.short	0x0028


	//----- nvinfo : EIATTR_PARAM_CBANK
	.align		4
        /*00f0*/ 	.byte	0x04, 0x0a
        /*00f2*/ 	.short	(.L_203 - .L_202)
	.align		4
.L_202:
        /*00f4*/ 	.word	index@(.nv.constant0._Z29opt_fused_gate_up_swiglu_fp32ILi256EEvPKfS1_S1_Pfii)
        /*00f8*/ 	.short	0x0380
        /*00fa*/ 	.short	0x0028


	//----- nvinfo : EIATTR_SW_WAR
	.align		4
.L_203:
        /*00fc*/ 	.byte	0x04, 0x36
        /*00fe*/ 	.short	(.L_205 - .L_204)
.L_204:
        /*0100*/ 	.word	0x00000008
.L_205:


//--------------------- .nv.info._Z30orig_fused_gate_up_swiglu_fp32ILi256EEvPKfS1_S1_Pfii --------------------------
	.section	.nv.info._Z30orig_fused_gate_up_swiglu_fp32ILi256EEvPKfS1_S1_Pfii,"",@"SHT_CUDA_INFO"
	.sectionflags	@""
	.align	4


	//----- nvinfo : EIATTR_CUDA_API_VERSION
	.align		4
        /*0000*/ 	.byte	0x04, 0x37
        /*0002*/ 	.short	(.L_207 - .L_206)
.L_206:
        /*0004*/ 	.word	0x00000082


	//----- nvinfo : EIATTR_KPARAM_INFO
	.align		4
.L_207:
        /*0008*/ 	.byte	0x04, 0x17
        /*000a*/ 	.short	(.L_209 - .L_208)
.L_208:
        /*000c*/ 	.word	0x00000000
        /*0010*/ 	.short	0x0005
        /*0012*/ 	.short	0x0024
        /*0014*/ 	.byte	0x00, 0xf0, 0x11, 0x00


	//----- nvinfo : EIATTR_KPARAM_INFO
	.align		4
.L_209:
        /*0018*/ 	.byte	0x04, 0x17
        /*001a*/ 	.short	(.L_211 - .L_210)
.L_210:
        /*001c*/ 	.word	0x00000000
        /*0020*/ 	.short	0x0004
        /*0022*/ 	.short	0x0020
        /*0024*/ 	.byte	0x00, 0xf0, 0x11, 0x00


	//----- nvinfo : EIATTR_KPARAM_INFO
	.align		4
.L_211:
        /*0028*/ 	.byte	0x04, 0x17
        /*002a*/ 	.short	(.L_213 - .L_212)
.L_212:
        /*002c*/ 	.word	0x00000000
        /*0030*/ 	.short	0x0003
        /*0032*/ 	.short	0x0018
        /*0034*/ 	.byte	0x00, 0xf5, 0x21, 0x00


	//----- nvinfo : EIATTR_KPARAM_INFO
	.align		4
.L_213:
        /*0038*/ 	.byte	0x04, 0x17
        /*003a*/ 	.short	(.L_215 - .L_214)
.L_214:
        /*003c*/ 	.word	0x00000000
        /*0040*/ 	.short	0x0002
        /*0042*/ 	.short	0x0010
        /*0044*/ 	.byte	0x00, 0xf5, 0x21, 0x00


	//----- nvinfo : EIATTR_KPARAM_INFO
	.align		4
.L_215:
        /*0048*/ 	.byte	0x04, 0x17
        /*004a*/ 	.short	(.L_217 - .L_216)
.L_216:
        /*004c*/ 	.word	0x00000000
        /*0050*/ 	.short	0x0001
        /*0052*/ 	.short	0x0008
        /*0054*/ 	.byte	0x00, 0xf5, 0x21, 0x00


	//----- nvinfo : EIATTR_KPARAM_INFO
	.align		4
.L_217:
        /*0058*/ 	.byte	0x04, 0x17
        /*005a*/ 	.short	(.L_219 - .L_218)
.L_218:
        /*005c*/ 	.word	0x00000000
        /*0060*/ 	.short	0x0000
        /*0062*/ 	.short	0x0000
        /*0064*/ 	.byte	0x00, 0xf5, 0x21, 0x00


	//----- nvinfo : EIATTR_SPARSE_MMA_MASK
	.align		4
.L_219:
        /*0068*/ 	.byte	0x03, 0x50
        /*006a*/ 	.short	0x0000


	//----- nvinfo : EIATTR_MAXREG_COUNT
	.align		4
        /*006c*/ 	.byte	0x03, 0x1b
        /*006e*/ 	.short	0x00ff


	//----- nvinfo : EIATTR_NUM_BARRIERS
	.align		4
        /*0070*/ 	.byte	0x02, 0x4c
        /*0072*/ 	.byte	0x01
	.zero		1


	//----- nvinfo : EIATTR_MERCURY_ISA_VERSION
	.align		4
        /*0074*/ 	.byte	0x03, 0x5f
        /*0076*/ 	.short	0x0101


	//----- nvinfo : EIATTR_COOP_GROUP_MASK_REGIDS
	.align		4
        /*0078*/ 	.byte	0x04, 0x29
        /*007a*/ 	.short	(.L_221 - .L_220)


	//   ....[0]....
.L_220:
        /*007c*/ 	.word	0xffffffff


	//   ....[1]....
        /*0080*/ 	.word	0xffffffff


	//   ....[2]....
        /*0084*/ 	.word	0xffffffff


	//   ....[3]....
        /*0088*/ 	.word	0xffffffff


	//   ....[4]....
        /*008c*/ 	.word	0xffffffff


	//   ....[5]....
        /*0090*/ 	.word	0xffffffff


	//   ....[6]....
        /*0094*/ 	.word	0xffffffff


	//   ....[7]....
        /*0098*/ 	.word	0xffffffff


	//   ....[8]....
        /*009c*/ 	.word	0xffffffff


	//   ....[9]....
        /*00a0*/ 	.word	0xffffffff


	//----- nvinfo : EIATTR_COOP_GROUP_INSTR_OFFSETS
	.align		4
.L_221:
        /*00a4*/ 	.byte	0x04, 0x28
        /*00a6*/ 	.short	(.L_223 - .L_222)


	//   ....[0]....
.L_222:
        /*00a8*/ 	.word	0x000010e0


	//   ....[1]....
        /*00ac*/ 	.word	0x00001120


	//   ....[2]....
        /*00b0*/ 	.word	0x00001140


	//   ....[3]....
        /*00b4*/ 	.word	0x00001170


	//   ....[4]....
        /*00b8*/ 	.word	0x000011e0


	//   ....[5]....
        /*00bc*/ 	.word	0x00001370


	//   ....[6]....
        /*00c0*/ 	.word	0x000013a0


	//   ....[7]....
        /*00c4*/ 	.word	0x000013e0


	//   ....[8]....
        /*00c8*/ 	.word	0x00001410


	//   ....[9]....
        /*00cc*/ 	.word	0x00001430


	//----- nvinfo : EIATTR_VRC_CTA_INIT_COUNT
	.align		4
.L_223:
        /*00d0*/ 	.byte	0x02, 0x4a
	.zero		1
	.zero		1


	//----- nvinfo : EIATTR_EXIT_INSTR_OFFSETS
	.align		4
        /*00d4*/ 	.byte	0x04, 0x1c
        /*00d6*/ 	.short	(.L_225 - .L_224)


	//   ....[0]....
.L_224:
        /*00d8*/ 	.word	0x00000040


	//   ....[1]....
        /*00dc*/ 	.word	0x00001470


	//   ....[2]....
        /*00e0*/ 	.word	0x00001710


	//----- nvinfo : EIATTR_CRS_STACK_SIZE
	.align		4
.L_225:
        /*00e4*/ 	.byte	0x04, 0x1e
        /*00e6*/ 	.short	(.L_227 - .L_226)
.L_226:
        /*00e8*/ 	.word	0x00000000


	//----- nvinfo : EIATTR_CBANK_PARAM_SIZE
	.align		4
.L_227:
        /*00ec*/ 	.byte	0x03, 0x19
        /*00ee*/ 	.short	0x0028


	//----- nvinfo : EIATTR_PARAM_CBANK
	.align		4
        /*00f0*/ 	.byte	0x04, 0x0a
        /*00f2*/ 	.short	(.L_229 - .L_228)
	.align		4
.L_228:
        /*00f4*/ 	.word	index@(.nv.constant0._Z30orig_fused_gate_up_swiglu_fp32ILi256EEvPKfS1_S1_Pfii)
        /*00f8*/ 	.short	0x0380
        /*00fa*/ 	.short	0x0028


	//----- nvinfo : EIATTR_SW_WAR
	.align		4
.L_229:
        /*00fc*/ 	.byte	0x04, 0x36
        /*00fe*/ 	.short	(.L_231 - .L_230)
.L_230:
        /*0100*/ 	.word	0x00000008
.L_231:


//--------------------- .nv.callgraph             --------------------------
	.section	.nv.callgraph,"",@"SHT_CUDA_CALLGRAPH"
	.align	4
	.sectionentsize	8
	.align		4
        /*0000*/ 	.word	0x00000000
	.align		4
        /*0004*/ 	.word	0xffffffff
	.align		4
        /*0008*/ 	.word	0x00000000
	.align		4
        /*000c*/ 	.word	0xfffffffe
	.align		4
        /*0010*/ 	.word	0x00000000
	.align		4
        /*0014*/ 	.word	0xfffffffd
	.align		4
        /*0018*/ 	.word	0x00000000
	.align		4
        /*001c*/ 	.word	0xfffffffc


//--------------------- .nv.constant4             --------------------------
	.section	.nv.constant4,"a",@progbits
	.align	8
	.align		8
.nv.constant4:
        /*0000*/ 	.dword	_ZN34_INTERNAL_7806c851_4_k_cu_f762d8284cuda3std3__45__cpo5beginE
	.align		8
        /*0008*/ 	.dword	_ZN34_INTERNAL_7806c851_4_k_cu_f762d8284cuda3std3__45__cpo3endE
	.align		8
        /*0010*/ 	.dword	_ZN34_INTERNAL_7806c851_4_k_cu_f762d8284cuda3std3__45__cpo6cbeginE
	.align		8
        /*0018*/ 	.dword	_ZN34_INTERNAL_7806c851_4_k_cu_f762d8284cuda3std3__45__cpo4cendE
	.align		8
        /*0020*/ 	.dword	_ZN34_INTERNAL_7806c851_4_k_cu_f762d8284cuda3std3__45__cpo6rbeginE
	.align		8
        /*0028*/ 	.dword	_ZN34_INTERNAL_7806c851_4_k_cu_f762d8284cuda3std3__45__cpo4rendE
	.align		8
        /*0030*/ 	.dword	_ZN34_INTERNAL_7806c851_4_k_cu_f762d8284cuda3std3__45__cpo7crbeginE
	.align		8
        /*0038*/ 	.dword	_ZN34_INTERNAL_7806c851_4_k_cu_f762d8284cuda3std3__45__cpo5crendE
	.align		8
        /*0040*/ 	.dword	_ZN34_INTERNAL_7806c851_4_k_cu_f762d8284cuda3std3__436_GLOBAL__N__7806c851_4_k_cu_f762d8286ignoreE
	.align		8
        /*0048*/ 	.dword	_ZN34_INTERNAL_7806c851_4_k_cu_f762d8284cuda3std3__419piecewise_constructE
	.align		8
        /*0050*/ 	.dword	_ZN34_INTERNAL_7806c851_4_k_cu_f762d8284cuda3std3__48in_placeE
	.align		8
        /*0058*/ 	.dword	_ZN34_INTERNAL_7806c851_4_k_cu_f762d8284cuda3std3__420unreachable_sentinelE
	.align		8
        /*0060*/ 	.dword	_ZN34_INTERNAL_7806c851_4_k_cu_f762d8284cuda3std6ranges3__45__cpo4swapE
	.align		8
        /*0068*/ 	.dword	_ZN34_INTERNAL_7806c851_4_k_cu_f762d8284cuda3std6ranges3__45__cpo9iter_moveE
	.align		8
        /*0070*/ 	.dword	_ZN34_INTERNAL_7806c851_4_k_cu_f762d8284cuda3std6ranges3__45__cpo5beginE
	.align		8
        /*0078*/ 	.dword	_ZN34_INTERNAL_7806c851_4_k_cu_f762d8284cuda3std6ranges3__45__cpo3endE
	.align		8
        /*0080*/ 	.dword	_ZN34_INTERNAL_7806c851_4_k_cu_f762d8284cuda3std6ranges3__45__cpo6cbeginE
	.align		8
        /*0088*/ 	.dword	_ZN34_INTERNAL_7806c851_4_k_cu_f762d8284cuda3std6ranges3__45__cpo4cendE
	.align		8
        /*0090*/ 	.dword	_ZN34_INTERNAL_7806c851_4_k_cu_f762d8284cuda3std6ranges3__45__cpo7advanceE
	.align		8
        /*0098*/ 	.dword	_ZN34_INTERNAL_7806c851_4_k_cu_f762d8284cuda3std6ranges3__45__cpo9iter_swapE
	.align		8
        /*00a0*/ 	.dword	_ZN34_INTERNAL_7806c851_4_k_cu_f762d8284cuda3std6ranges3__45__cpo4nextE
	.align		8
        /*00a8*/ 	.dword	_ZN34_INTERNAL_7806c851_4_k_cu_f762d8284cuda3std6ranges3__45__cpo4prevE
	.align		8
        /*00b0*/ 	.dword	_ZN34_INTERNAL_7806c851_4_k_cu_f762d8284cuda3std6ranges3__45__cpo4dataE
	.align		8
        /*00b8*/ 	.dword	_ZN34_INTERNAL_7806c851_4_k_cu_f762d8284cuda3std6ranges3__45__cpo5cdataE
	.align		8
        /*00c0*/ 	.dword	_ZN34_INTERNAL_7806c851_4_k_cu_f762d8284cuda3std6ranges3__45__cpo4sizeE
	.align		8
        /*00c8*/ 	.dword	_ZN34_INTERNAL_7806c851_4_k_cu_f762d8284cuda3std6ranges3__45__cpo5ssizeE
	.align		8
        /*00d0*/ 	.dword	_ZN34_INTERNAL_7806c851_4_k_cu_f762d8284cuda3std6ranges3__45__cpo8distanceE
	.align		8
        /*00d8*/ 	.dword	_ZN34_INTERNAL_7806c851_4_k_cu_f762d8286thrust24THRUST_300001_SM_1000_NS6system6detail10sequential3seqE


//--------------------- .text._Z32opt_fused_gate_up_swiglu_fp16_v2ILi32ELi8EEvPK6__halfS2_S2_PS0_ii --------------------------
	.section	.text._Z32opt_fused_gate_up_swiglu_fp16_v2ILi32ELi8EEvPK6__halfS2_S2_PS0_ii,"ax",@progbits
	.align	128
        .global         _Z32opt_fused_gate_up_swiglu_fp16_v2ILi32ELi8EEvPK6__halfS2_S2_PS0_ii
        .type           _Z32opt_fused_gate_up_swiglu_fp16_v2ILi32ELi8EEvPK6__halfS2_S2_PS0_ii,@function
        .size           _Z32opt_fused_gate_up_swiglu_fp16_v2ILi32ELi8EEvPK6__halfS2_S2_PS0_ii,(.L_x_185 - _Z32opt_fused_gate_up_swiglu_fp16_v2ILi32ELi8EEvPK6__halfS2_S2_PS0_ii)
        .other          _Z32opt_fused_gate_up_swiglu_fp16_v2ILi32ELi8EEvPK6__halfS2_S2_PS0_ii,@"STO_CUDA_ENTRY STV_DEFAULT"
_Z32opt_fused_gate_up_swiglu_fp16_v2ILi32ELi8EEvPK6__halfS2_S2_PS0_ii:
.text._Z32opt_fused_gate_up_swiglu_fp16_v2ILi32ELi8EEvPK6__halfS2_S2_PS0_ii:
[----:B------:R-:W-:Y:S01]  /*0000*/  LDC R1, c[0x0][0x37c] ;  /* 0x0000df00ff017b82 */ /* 0x000fe20000000800 */
[----:B------:R-:W0:Y:S01]  /*0010*/  S2R R31, SR_TID.X ;  /* 0x00000000001f7919 */ /* 0x000e220000002100 */
[----:B------:R-:W1:Y:S01]  /*0020*/  LDCU UR4, c[0x0][0x3a4] ;  /* 0x00007480ff0477ac */ /* 0x000e620008000800 */
[----:B------:R-:W2:Y:S01]  /*0030*/  S2R R3, SR_CTAID.X ;  /* 0x0000000000037919 */ /* 0x000ea20000002500 */
[----:B0-----:R-:W-:-:S04]  /*0040*/  SHF.R.U32.HI R32, RZ, 0x5, R31 ;  /* 0x00000005ff207819 */ /* 0x001fc8000001161f */
[----:B--2---:R-:W-:-:S04]  /*0050*/  LEA R32, R3, R32, 0x3 ;  /* 0x0000002003207211 */ /* 0x004fc800078e18ff */
[----:B-1----:R-:W-:-:S13]  /*0060*/  ISETP.GE.AND P0, PT, R32, UR4, PT ;  /* 0x0000000420007c0c */ /* 0x002fda000bf06270 */
[----:B------:R-:W-:Y:S05]  /*0070*/  @P0 EXIT ;  /* 0x000000000000094d */ /* 0x000fea0003800000 */
[----:B------:R-:W0:Y:S01]  /*0080*/  LDCU UR8, c[0x0][0x3a0] ;  /* 0x00007400ff0877ac */ /* 0x000e220008000800 */
[----:B------:R-:W-:Y:S01]  /*0090*/  LOP3.LUT R31, R31, 0x1f, RZ, 0xc0, !PT ;  /* 0x0000001f1f1f7812 */ /* 0x000fe200078ec0ff */
[----:B------:R-:W-:Y:S01]  /*00a0*/  BSSY.RECONVERGENT B0, `(.L_x_0) ;  /* 0x0000137000007945 */ /* 0x000fe20003800200 */
[----:B------:R-:W-:Y:S01]  /*00b0*/  HFMA2 R12, -RZ, RZ, 0, 0 ;  /* 0x00000000ff0c7431 */ /* 0x000fe200000001ff */
[----:B------:R-:W1:Y:S01]  /*00c0*/  LDCU.64 UR6, c[0x0][0x358] ;  /* 0x00006b00ff0677ac */ /* 0x000e620008000a00 */
[----:B------:R-:W-:Y:S01]  /*00d0*/  MOV R23, RZ ;  /* 0x000000ff00177202 */ /* 0x000fe20000000f00 */
[----:B------:R-:W2:Y:S01]  /*00e0*/  LDCU UR9, c[0x0][0x3a0] ;  /* 0x00007400ff0977ac */ /* 0x000ea20008000800 */
[----:B------:R-:W3:Y:S01]  /*00f0*/  LDCU.64 UR14, c[0x0][0x380] ;  /* 0x00007000ff0e77ac */ /* 0x000ee20008000a00 */
[----:B0-----:R-:W-:Y:S02]  /*0100*/  USHF.R.S32.HI UR4, URZ, 0x1f, UR8 ;  /* 0x0000001fff047899 */ /* 0x001fe40008011408 */
[----:B------:R-:W-:-:S02]  /*0110*/  IMAD.WIDE R4, R32, UR8, RZ ;  /* 0x0000000820047c25 */ /* 0x000fc4000f8e02ff */
[----:B------:R-:W-:-:S04]  /*0120*/  ULEA.HI UR4, UR4, UR8, URZ, 0x3 ;  /* 0x0000000804047291 */ /* 0x000fc8000f8f18ff */
[----:B------:R-:W-:-:S06]  /*0130*/  USHF.R.S32.HI UR4, URZ, 0x3, UR4 ;  /* 0x00000003ff047899 */ /* 0x000fcc0008011404 */
[----:B------:R-:W-:-:S13]  /*0140*/  ISETP.GE.AND P0, PT, R31, UR4, PT ;  /* 0x000000041f007c0c */ /* 0x000fda000bf06270 */
[----:B-123--:R-:W-:Y:S05]  /*0150*/  @P0 BRA `(.L_x_1) ;  /* 0x0000001000ac0947 */ /* 0x00efea0003800000 */
[-C--:B------:R-:W-:Y:S01]  /*0160*/  LOP3.LUT R0, RZ, R31.reuse, RZ, 0x33, !PT ;  /* 0x0000001fff007212 */ /* 0x080fe200078e33ff */
[----:B------:R-:W-:Y:S01]  /*0170*/  BSSY.RECONVERGENT B1, `(.L_x_2) ;  /* 0x0000054000017945 */ /* 0x000fe20003800200 */
[----:B------:R-:W-:Y:S02]  /*0180*/  LOP3.LUT R2, RZ, R31, RZ, 0x33, !PT ;  /* 0x0000001fff027212 */ /* 0x000fe400078e33ff */
[----:B------:R-:W-:Y:S02]  /*0190*/  CS2R R22, SRZ ;  /* 0x0000000000167805 */ /* 0x000fe4000001ff00 */
[----:B------:R-:W-:Y:S02]  /*01a0*/  IADD3 R0, PT, PT, R0, UR4, RZ ;  /* 0x0000000400007c10 */ /* 0x000fe4000fffe0ff */
[----:B------:R-:W-:Y:S02]  /*01b0*/  CS2R R20, SRZ ;  /* 0x0000000000147805 */ /* 0x000fe4000001ff00 */
[----:B------:R-:W-:-:S02]  /*01c0*/  IADD3 R2, PT, PT, R2, UR4, RZ ;  /* 0x0000000402027c10 */ /* 0x000fc4000fffe0ff */
[----:B------:R-:W-:Y:S02]  /*01d0*/  CS2R R14, SRZ ;  /* 0x00000000000e7805 */ /* 0x000fe4000001ff00 */
[----:B------:R-:W-:Y:S02]  /*01e0*/  LOP3.LUT R3, R0, 0x60, RZ, 0xc0, !PT ;  /* 0x0000006000037812 */ /* 0x000fe400078ec0ff */
[----:B------:R-:W-:Y:S02]  /*01f0*/  CS2R R12, SRZ ;  /* 0x00000000000c7805 */ /* 0x000fe4000001ff00 */
[----:B------:R-:W-:Y:S02]  /*0200*/  ISETP.GE.U32.AND P0, PT, R2, 0x60, PT ;  /* 0x000000600200780c */ /* 0x000fe40003f06070 */
[----:B------:R-:W-:-:S13]  /*0210*/  ISETP.NE.AND P1, PT, R3, 0x60, PT ;  /* 0x000000600300780c */ /* 0x000fda0003f25270 */
[----:B------:R-:W-:Y:S05]  /*0220*/  @!P1 BRA `(.L_x_3) ;  /* 0x0000000400209947 */ /* 0x000fea0003800000 */
[----:B------:R-:W0:Y:S01]  /*0230*/  LDC.64 R24, c[0x0][0x380] ;  /* 0x0000e000ff187b82 */ /* 0x000e220000000a00 */
[----:B------:R-:W1:Y:S01]  /*0240*/  LDCU.64 UR10, c[0x0][0x390] ;  /* 0x00007200ff0a77ac */ /* 0x000e620008000a00 */
[C---:B------:R-:W-:Y:S01]  /*0250*/  SHF.L.U64.HI R3, R4.reuse, 0x1, R5 ;  /* 0x0000000104037819 */ /* 0x040fe20000010205 */
[----:B------:R-:W-:Y:S01]  /*0260*/  HFMA2 R23, -RZ, RZ, 0, 0 ;  /* 0x00000000ff177431 */ /* 0x000fe200000001ff */
[----:B------:R-:W-:Y:S01]  /*0270*/  SHF.L.U32 R2, R4, 0x1, RZ ;  /* 0x0000000104027819 */ /* 0x000fe200000006ff */
[----:B------:R-:W2:Y:S01]  /*0280*/  LDCU.64 UR12, c[0x0][0x388] ;  /* 0x00007100ff0c77ac */ /* 0x000ea20008000a00 */
[----:B------:R-:W-:-:S03]  /*0290*/  LEA.HI R0, R0, 0x1, RZ, 0x1b ;  /* 0x0000000100007811 */ /* 0x000fc600078fd8ff */
[----:B------:R-:W-:Y:S01]  /*02a0*/  IMAD.WIDE.U32 R2, R31, 0x10, R2 ;  /* 0x000000101f027825 */ /* 0x000fe200078e0002 */
[----:B------:R-:W-:-:S04]  /*02b0*/  LOP3.LUT R0, R0, 0x3, RZ, 0xc0, !PT ;  /* 0x0000000300007812 */ /* 0x000fc800078ec0ff */
[----:B------:R-:W-:Y:S02]  /*02c0*/  IADD3 R0, PT, PT, -R0, RZ, RZ ;  /* 0x000000ff00007210 */ /* 0x000fe40007ffe1ff */
[C---:B-1----:R-:W-:Y:S02]  /*02d0*/  IADD3 R26, P1, PT, R2.reuse, UR10, RZ ;  /* 0x0000000a021a7c10 */ /* 0x042fe4000ff3e0ff */
[----:B--2---:R-:W-:Y:S01]  /*02e0*/  IADD3 R28, P2, PT, R2, UR12, RZ ;  /* 0x0000000c021c7c10 */ /* 0x004fe2000ff5e0ff */
[----:B0-----:R-:W-:Y:S01]  /*02f0*/  IMAD.WIDE.U32 R24, R31, 0x10, R24 ;  /* 0x000000101f187825 */ /* 0x001fe200078e0018 */
[C---:B------:R-:W-:Y:S02]  /*0300*/  IADD3.X R27, PT, PT, R3.reuse, UR11, RZ, P1, !PT ;  /* 0x0000000b031b7c10 */ /* 0x040fe40008ffe4ff */
[----:B------:R-:W-:-:S09]  /*0310*/  IADD3.X R29, PT, PT, R3, UR13, RZ, P2, !PT ;  /* 0x0000000d031d7c10 */ /* 0x000fd200097fe4ff */
.L_x_4:
[----:B------:R-:W-:Y:S01]  /*0320*/  MOV R2, R28 ;  /* 0x0000001c00027202 */ /* 0x000fe20000000f00 */
[----:B------:R-:W2:Y:S01]  /*0330*/  LDG.E.128.CONSTANT R4, desc[UR6][R24.64] ;  /* 0x0000000618047981 */ /* 0x000ea2000c1e9d00 */
[----:B------:R-:W-:-:S05]  /*0340*/  MOV R3, R29 ;  /* 0x0000001d00037202 */ /* 0x000fca0000000f00 */
[----:B------:R0:W3:Y:S02]  /*0350*/  LDG.E.128.CONSTANT R8, desc[UR6][R2.64] ;  /* 0x0000000602087981 */ /* 0x0000e4000c1e9d00 */
[----:B0-----:R-:W-:Y:S02]  /*0360*/  MOV R2, R26 ;  /* 0x0000001a00027202 */ /* 0x001fe40000000f00 */
[----:B------:R-:W-:-:S05]  /*0370*/  MOV R3, R27 ;  /* 0x0000001b00037202 */ /* 0x000fca0000000f00 */
[----:B------:R0:W4:Y:S01]  /*0380*/  LDG.E.128.CONSTANT R16, desc[UR6][R2.64] ;  /* 0x0000000602107981 */ /* 0x000122000c1e9d00 */
[----:B------:R-:W-:Y:S02]  /*0390*/  IADD3 R0, PT, PT, R0, 0x1, RZ ;  /* 0x0000000100007810 */ /* 0x000fe40007ffe0ff */
[----:B------:R-:W-:Y:S02]  /*03a0*/  IADD3 R24, P4, PT, R24, 0x200, RZ ;  /* 0x0000020018187810 */ /* 0x000fe40007f9e0ff */
[----:B------:R-:W-:Y:S02]  /*03b0*/  ISETP.NE.AND P1, PT, R0, RZ, PT ;  /* 0x000000ff0000720c */ /* 0x000fe40003f25270 */
[----:B------:R-:W-:Y:S02]  /*03c0*/  IADD3 R28, P3, PT, R28, 0x200, RZ ;  /* 0x000002001c1c7810 */ /* 0x000fe40007f7e0ff */
[----:B------:R-:W-:Y:S02]  /*03d0*/  IADD3 R26, P2, PT, R26, 0x200, RZ ;  /* 0x000002001a1a7810 */ /* 0x000fe40007f5e0ff */
[----:B------:R-:W-:-:S02]  /*03e0*/  IADD3 R31, PT, PT, R31, 0x20, RZ ;  /* 0x000000201f1f7810 */ /* 0x000fc40007ffe0ff */
[----:B------:R-:W-:Y:S02]  /*03f0*/  IADD3.X R25, PT, PT, RZ, R25, RZ, P4, !PT ;  /* 0x00000019ff197210 */ /* 0x000fe400027fe4ff */
[----:B------:R-:W-:Y:S02]  /*0400*/  IADD3.X R29, PT, PT, RZ, R29, RZ, P3, !PT ;  /* 0x0000001dff1d7210 */ /* 0x000fe40001ffe4ff */
[----:B------:R-:W-:Y:S01]  /*0410*/  IADD3.X R27, PT, PT, RZ, R27, RZ, P2, !PT ;  /* 0x0000001bff1b7210 */ /* 0x000fe200017fe4ff */
[----:B--2---:R-:W-:Y:S02]  /*0420*/  HADD2.F32 R33, -RZ, R4.H1_H1 ;  /* 0x30000004ff217230 */ /* 0x004fe40000004100 */
[----:B------:R-:W-:Y:S02]  /*0430*/  HADD2.F32 R30, -RZ, R5.H1_H1 ;  /* 0x30000005ff1e7230 */ /* 0x000fe40000004100 */
[----:B0-----:R-:W-:Y:S02]  /*0440*/  HADD2.F32 R3, -RZ, R6.H1_H1 ;  /* 0x30000006ff037230 */ /* 0x001fe40000004100 */
[----:B---3--:R-:W-:-:S02]  /*0450*/  HADD2.F32 R34, -RZ, R8.H1_H1 ;  /* 0x30000008ff227230 */ /* 0x008fc40000004100 */
[----:B------:R-:W-:Y:S02]  /*0460*/  HADD2.F32 R35, -RZ, R9.H1_H1 ;  /* 0x30000009ff237230 */ /* 0x000fe40000004100 */
[----:B------:R-:W-:Y:S02]  /*0470*/  HADD2.F32 R5, -RZ, R5.H0_H0 ;  /* 0x20000005ff057230 */ /* 0x000fe40000004100 */
[----:B------:R-:W-:Y:S01]  /*0480*/  FFMA R37, R33, R34, R12 ;  /* 0x0000002221257223 */ /* 0x000fe2000000000c */
[----:B------:R-:W-:Y:S02]  /*0490*/  HADD2.F32 R6, -RZ, R6.H0_H0 ;  /* 0x20000006ff067230 */ /* 0x000fe40000004100 */
[----:B------:R-:W-:Y:S01]  /*04a0*/  FFMA R34, R30, R35, R14 ;  /* 0x000000231e227223 */ /* 0x000fe2000000000e */
[----:B------:R-:W-:Y:S02]  /*04b0*/  HADD2.F32 R35, -RZ, R8.H0_H0 ;  /* 0x20000008ff237230 */ /* 0x000fe40000004100 */
[----:B------:R-:W-:-:S02]  /*04c0*/  HADD2.F32 R8, -RZ, R10.H1_H1 ;  /* 0x3000000aff087230 */ /* 0x000fc40000004100 */
[----:B------:R-:W-:Y:S02]  /*04d0*/  HADD2.F32 R14, -RZ, R9.H0_H0 ;  /* 0x20000009ff0e7230 */ /* 0x000fe40000004100 */
[----:B------:R-:W-:Y:S02]  /*04e0*/  HADD2.F32 R10, -RZ, R10.H0_H0 ;  /* 0x2000000aff0a7230 */ /* 0x000fe40000004100 */
[----:B------:R-:W-:Y:S01]  /*04f0*/  FFMA R13, R3, R8, R13 ;  /* 0x00000008030d7223 */ /* 0x000fe2000000000d */
[----:B------:R-:W-:Y:S02]  /*0500*/  HADD2.F32 R2, -RZ, R7.H1_H1 ;  /* 0x30000007ff027230 */ /* 0x000fe40000004100 */
[----:B------:R-:W-:Y:S01]  /*0510*/  FFMA R14, R5, R14, R34 ;  /* 0x0000000e050e7223 */ /* 0x000fe20000000022 */
[----:B----4-:R-:W-:Y:S02]  /*0520*/  HADD2.F32 R8, -RZ, R16.H1_H1 ;  /* 0x30000010ff087230 */ /* 0x010fe40000004100 */
[----:B------:R-:W-:Y:S01]  /*0530*/  FFMA R13, R6, R10, R13 ;  /* 0x0000000a060d7223 */ /* 0x000fe2000000000d */
[----:B------:R-:W-:-:S02]  /*0540*/  HADD2.F32 R9, -RZ, R11.H1_H1 ;  /* 0x3000000bff097230 */ /* 0x000fc40000004100 */
[----:B------:R-:W-:Y:S02]  /*0550*/  HADD2.F32 R34, -RZ, R11.H0_H0 ;  /* 0x2000000bff227230 */ /* 0x000fe40000004100 */
[----:B------:R-:W-:Y:S01]  /*0560*/  FFMA R33, R33, R8, R20 ;  /* 0x0000000821217223 */ /* 0x000fe20000000014 */
[--C-:B------:R-:W-:Y:S02]  /*0570*/  HADD2.F32 R8, -RZ, R17.reuse.H0_H0 ;  /* 0x20000011ff087230 */ /* 0x100fe40000004100 */
[----:B------:R-:W-:Y:S01]  /*0580*/  FFMA R36, R2, R9, R15 ;  /* 0x0000000902247223 */ /* 0x000fe2000000000f */
[----:B------:R-:W-:Y:S02]  /*0590*/  HADD2.F32 R17, -RZ, R17.H1_H1 ;  /* 0x30000011ff117230 */ /* 0x000fe40000004100 */
[----:B------:R-:W-:Y:S02]  /*05a0*/  HADD2.F32 R10, -RZ, R18.H1_H1 ;  /* 0x30000012ff0a7230 */ /* 0x000fe40000004100 */
[----:B------:R-:W-:-:S02]  /*05b0*/  HADD2.F32 R11, -RZ, R19.H1_H1 ;  /* 0x30000013ff0b7230 */ /* 0x000fc40000004100 */
[----:B------:R-:W-:Y:S01]  /*05c0*/  FFMA R30, R30, R17, R21 ;  /* 0x000000111e1e7223 */ /* 0x000fe20000000015 */
[----:B------:R-:W-:Y:S02]  /*05d0*/  HADD2.F32 R9, -RZ, R18.H0_H0 ;  /* 0x20000012ff097230 */ /* 0x000fe40000004100 */
[----:B------:R-:W-:Y:S01]  /*05e0*/  FFMA R3, R3, R10, R22 ;  /* 0x0000000a03037223 */ /* 0x000fe20000000016 */
[----:B------:R-:W-:Y:S02]  /*05f0*/  HADD2.F32 R4, -RZ, R4.H0_H0 ;  /* 0x20000004ff047230 */ /* 0x000fe40000004100 */
[----:B------:R-:W-:Y:S01]  /*0600*/  FFMA R2, R2, R11, R23 ;  /* 0x0000000b02027223 */ /* 0x000fe20000000017 */
[----:B------:R-:W-:Y:S02]  /*0610*/  HADD2.F32 R7, -RZ, R7.H0_H0 ;  /* 0x20000007ff077230 */ /* 0x000fe40000004100 */
[----:B------:R-:W-:Y:S01]  /*0620*/  FFMA R21, R5, R8, R30 ;  /* 0x0000000805157223 */ /* 0x000fe2000000001e */
[----:B------:R-:W-:-:S02]  /*0630*/  HADD2.F32 R16, -RZ, R16.H0_H0 ;  /* 0x20000010ff107230 */ /* 0x000fc40000004100 */
[----:B------:R-:W-:Y:S01]  /*0640*/  FFMA R12, R4, R35, R37 ;  /* 0x00000023040c7223 */ /* 0x000fe20000000025 */
[----:B------:R-:W-:Y:S02]  /*0650*/  HADD2.F32 R18, -RZ, R19.H0_H0 ;  /* 0x20000013ff127230 */ /* 0x000fe40000004100 */
[C---:B------:R-:W-:Y:S01]  /*0660*/  FFMA R15, R7.reuse, R34, R36 ;  /* 0x00000022070f7223 */ /* 0x040fe20000000024 */
[----:B------:R-:W-:Y:S01]  /*0670*/  FFMA R22, R6, R9, R3 ;  /* 0x0000000906167223 */ /* 0x000fe20000000003 */
[----:B------:R-:W-:Y:S01]  /*0680*/  FFMA R20, R4, R16, R33 ;  /* 0x0000001004147223 */ /* 0x000fe20000000021 */
[----:B------:R-:W-:Y:S01]  /*0690*/  FFMA R23, R7, R18, R2 ;  /* 0x0000001207177223 */ /* 0x000fe20000000002 */
[----:B------:R-:W-:Y:S06]  /*06a0*/  @P1 BRA `(.L_x_4) ;  /* 0xfffffffc001c1947 */ /* 0x000fec000383ffff */
.L_x_3:
[----:B------:R-:W-:Y:S05]  /*06b0*/  BSYNC.RECONVERGENT B1 ;  /* 0x0000000000017941 */ /* 0x000fea0003800200 */
.L_x_2:
[----:B------:R-:W-:Y:S04]  /*06c0*/  BSSY.RECONVERGENT B1, `(.L_x_5) ;  /* 0x00000ce000017945 */ /* 0x000fe80003800200 */
[----:B------:R-:W-:Y:S05]  /*06d0*/  @!P0 BRA `(.L_x_6) ;  /* 0x0000000c00308947 */ /* 0x000fea0003800000 */
[----:B------:R-:W0:Y:S01]  /*06e0*/  LDCU.64 UR10, c[0x0][0x390] ;  /* 0x00007200ff0a77ac */ /* 0x000e220008000a00 */
[----:B------:R-:W-:Y:S01]  /*06f0*/  IMAD.WIDE R4, R32, UR8, RZ ;  /* 0x0000000820047c25 */ /* 0x000fe2000f8e02ff */
[----:B------:R-:W1:Y:S03]  /*0700*/  LDCU.64 UR12, c[0x0][0x388] ;  /* 0x00007100ff0c77ac */ /* 0x000e660008000a00 */
[----:B------:R-:W-:Y:S01]  /*0710*/  IMAD.WIDE.U32 R2, R31, 0x10, RZ ;  /* 0x000000101f027825 */ /* 0x000fe200078e00ff */
[C---:B------:R-:W-:Y:S02]  /*0720*/  SHF.L.U32 R28, R4.reuse, 0x1, RZ ;  /* 0x00000001041c7819 */ /* 0x040fe400000006ff */
[----:B------:R-:W-:Y:S02]  /*0730*/  SHF.L.U64.HI R4, R4, 0x1, R5 ;  /* 0x0000000104047819 */ /* 0x000fe40000010205 */
[----:B------:R-:W-:-:S02]  /*0740*/  MOV R30, R2 ;  /* 0x00000002001e7202 */ /* 0x000fc40000000f00 */
[----:B------:R-:W-:Y:S02]  /*0750*/  MOV R29, R3 ;  /* 0x00000003001d7202 */ /* 0x000fe40000000f00 */
[C---:B0-----:R-:W-:Y:S02]  /*0760*/  IADD3 R0, P0, PT, R28.reuse, UR10, RZ ;  /* 0x0000000a1c007c10 */ /* 0x041fe4000ff1e0ff */
[----:B-1----:R-:W-:Y:S02]  /*0770*/  IADD3 R28, P1, PT, R28, UR12, RZ ;  /* 0x0000000c1c1c7c10 */ /* 0x002fe4000ff3e0ff */
[C---:B------:R-:W-:Y:S02]  /*0780*/  IADD3.X R3, PT, PT, R4.reuse, UR11, RZ, P0, !PT ;  /* 0x0000000b04037c10 */ /* 0x040fe400087fe4ff */
[----:B------:R-:W-:-:S09]  /*0790*/  IADD3.X R2, PT, PT, R4, UR13, RZ, P1, !PT ;  /* 0x0000000d04027c10 */ /* 0x000fd20008ffe4ff */
.L_x_7:
[C---:B------:R-:W-:Y:S02]  /*07a0*/  IADD3 R16, P1, PT, R30.reuse, R28, RZ ;  /* 0x0000001c1e107210 */ /* 0x040fe40007f3e0ff */
[----:B------:R-:W-:Y:S02]  /*07b0*/  IADD3 R26, P0, PT, R30, UR14, RZ ;  /* 0x0000000e1e1a7c10 */ /* 0x000fe4000ff1e0ff */
[C---:B------:R-:W-:Y:S02]  /*07c0*/  IADD3.X R17, PT, PT, R29.reuse, R2, RZ, P1, !PT ;  /* 0x000000021d117210 */ /* 0x040fe40000ffe4ff */
[----:B------:R-:W-:-:S04]  /*07d0*/  IADD3.X R27, PT, PT, R29, UR15, RZ, P0, !PT ;  /* 0x0000000f1d1b7c10 */ /* 0x000fc800087fe4ff */
[----:B------:R-:W2:Y:S04]  /*07e0*/  LDG.E.128.CONSTANT R16, desc[UR6][R16.64] ;  /* 0x0000000610107981 */ /* 0x000ea8000c1e9d00 */
[----:B------:R-:W3:Y:S01]  /*07f0*/  LDG.E.128.CONSTANT R8, desc[UR6][R26.64] ;  /* 0x000000061a087981 */ /* 0x000ee2000c1e9d00 */
[----:B------:R-:W-:-:S04]  /*0800*/  IADD3 R24, P0, PT, R30, R0, RZ ;  /* 0x000000001e187210 */ /* 0x000fc80007f1e0ff */
[----:B------:R-:W-:-:S05]  /*0810*/  IADD3.X R25, PT, PT, R29, R3, RZ, P0, !PT ;  /* 0x000000031d197210 */ /* 0x000fca00007fe4ff */
[----:B------:R-:W4:Y:S01]  /*0820*/  LDG.E.128.CONSTANT R4, desc[UR6][R24.64] ;  /* 0x0000000618047981 */ /* 0x000f22000c1e9d00 */
[----:B--2---:R-:W-:Y:S02]  /*0830*/  HADD2.F32 R37, -RZ, R16.H1_H1 ;  /* 0x30000010ff257230 */ /* 0x004fe40000004100 */
[----:B------:R-:W-:Y:S02]  /*0840*/  HADD2.F32 R35, -RZ, R17.H1_H1 ;  /* 0x30000011ff237230 */ /* 0x000fe40000004100 */
[----:B---3--:R-:W-:Y:S02]  /*0850*/  HADD2.F32 R33, -RZ, R8.H1_H1 ;  /* 0x30000008ff217230 */ /* 0x008fe40000004100 */
[----:B------:R-:W-:-:S03]  /*0860*/  HADD2.F32 R34, -RZ, R9.H1_H1 ;  /* 0x30000009ff227230 */ /* 0x000fc60000004100 */
[----:B------:R-:W-:Y:S01]  /*0870*/  FFMA R37, R33, R37, R12 ;  /* 0x0000002521257223 */ /* 0x000fe2000000000c */
[----:B------:R-:W-:Y:S02]  /*0880*/  HADD2.F32 R12, -RZ, R9.H0_H0 ;  /* 0x20000009ff0c7230 */ /* 0x000fe40000004100 */
[----:B------:R-:W-:Y:S01]  /*0890*/  FFMA R35, R34, R35, R14 ;  /* 0x0000002322237223 */ /* 0x000fe2000000000e */
[----:B------:R-:W-:Y:S02]  /*08a0*/  HADD2.F32 R14, -RZ, R8.H0_H0 ;  /* 0x20000008ff0e7230 */ /* 0x000fe40000004100 */
[----:B------:R-:W-:Y:S02]  /*08b0*/  HADD2.F32 R9, -RZ, R16.H0_H0 ;  /* 0x20000010ff097230 */ /* 0x000fe40000004100 */
[----:B------:R-:W-:Y:S02]  /*08c0*/  HADD2.F32 R8, -RZ, R17.H0_H0 ;  /* 0x20000011ff087230 */ /* 0x000fe40000004100 */
[----:B------:R-:W-:-:S02]  /*08d0*/  HADD2.F32 R17, -RZ, R10.H1_H1 ;  /* 0x3000000aff117230 */ /* 0x000fc40000004100 */
[----:B------:R-:W-:-:S05]  /*08e0*/  HADD2.F32 R16, -RZ, R18.H1_H1 ;  /* 0x30000012ff107230 */ /* 0x000fca0000004100 */
[----:B------:R-:W-:Y:S01]  /*08f0*/  FFMA R16, R17, R16, R13 ;  /* 0x0000001011107223 */ /* 0x000fe2000000000d */
[----:B----4-:R-:W-:Y:S02]  /*0900*/  HADD2.F32 R13, -RZ, R4.H1_H1 ;  /* 0x30000004ff0d7230 */ /* 0x010fe40000004100 */
[----:B------:R-:W-:Y:S01]  /*0910*/  FFMA R8, R12, R8, R35 ;  /* 0x000000080c087223 */ /* 0x000fe20000000023 */
[----:B------:R-:W-:Y:S02]  /*0920*/  HADD2.F32 R35, -RZ, R5.H1_H1 ;  /* 0x30000005ff237230 */ /* 0x000fe40000004100 */
[----:B------:R-:W-:Y:S01]  /*0930*/  FFMA R13, R33, R13, R20 ;  /* 0x0000000d210d7223 */ /* 0x000fe20000000014 */
[----:B------:R-:W-:Y:S02]  /*0940*/  HADD2.F32 R33, -RZ, R6.H1_H1 ;  /* 0x30000006ff217230 */ /* 0x000fe40000004100 */
[----:B------:R-:W-:Y:S01]  /*0950*/  FFMA R35, R34, R35, R21 ;  /* 0x0000002322237223 */ /* 0x000fe20000000015 */
[----:B------:R-:W-:-:S02]  /*0960*/  HADD2.F32 R34, -RZ, R11.H1_H1 ;  /* 0x3000000bff227230 */ /* 0x000fc40000004100 */
[----:B------:R-:W-:Y:S01]  /*0970*/  FFMA R33, R17, R33, R22 ;  /* 0x0000002111217223 */ /* 0x000fe20000000016 */
[----:B------:R-:W-:Y:S02]  /*0980*/  HADD2.F32 R17, -RZ, R19.H1_H1 ;  /* 0x30000013ff117230 */ /* 0x000fe40000004100 */
[----:B------:R-:W-:-:S03]  /*0990*/  HADD2.F32 R20, -RZ, R7.H1_H1 ;  /* 0x30000007ff147230 */ /* 0x000fc60000004100 */
[C---:B------:R-:W-:Y:S02]  /*09a0*/  FFMA R17, R34.reuse, R17, R15 ;  /* 0x0000001122117223 */ /* 0x040fe4000000000f */
[----:B------:R-:W-:Y:S01]  /*09b0*/  FFMA R34, R34, R20, R23 ;  /* 0x0000001422227223 */ /* 0x000fe20000000017 */
[----:B------:R-:W-:Y:S01]  /*09c0*/  IADD3 R20, P0, PT, R30, R28, RZ ;  /* 0x0000001c1e147210 */ /* 0x000fe20007f1e0ff */
[----:B------:R-:W-:Y:S02]  /*09d0*/  HADD2.F32 R4, -RZ, R4.H0_H0 ;  /* 0x20000004ff047230 */ /* 0x000fe40000004100 */
[----:B------:R-:W-:Y:S01]  /*09e0*/  HADD2.F32 R15, -RZ, R5.H0_H0 ;  /* 0x20000005ff0f7230 */ /* 0x000fe20000004100 */
[----:B------:R-:W-:Y:S01]  /*09f0*/  IADD3.X R21, PT, PT, R29, R2, RZ, P0, !PT ;  /* 0x000000021d157210 */ /* 0x000fe200007fe4ff */
[C---:B------:R-:W-:Y:S01]  /*0a00*/  FFMA R9, R14.reuse, R9, R37 ;  /* 0x000000090e097223 */ /* 0x040fe20000000025 */
[----:B------:R-:W-:Y:S02]  /*0a10*/  FFMA R5, R14, R4, R13 ;  /* 0x000000040e057223 */ /* 0x000fe4000000000d */
[----:B------:R-:W-:-:S02]  /*0a20*/  FFMA R4, R12, R15, R35 ;  /* 0x0000000f0c047223 */ /* 0x000fc40000000023 */
[----:B------:R-:W2:Y:S04]  /*0a30*/  LDG.E.128.CONSTANT R12, desc[UR6][R26.64+0x200] ;  /* 0x000200061a0c7981 */ /* 0x000ea8000c1e9d00 */
[----:B------:R-:W3:Y:S01]  /*0a40*/  LDG.E.128.CONSTANT R20, desc[UR6][R20.64+0x200] ;  /* 0x0002000614147981 */ /* 0x000ee2000c1e9d00 */
[----:B------:R-:W-:Y:S02]  /*0a50*/  HADD2.F32 R10, -RZ, R10.H0_H0 ;  /* 0x2000000aff0a7230 */ /* 0x000fe40000004100 */
[----:B------:R-:W-:Y:S02]  /*0a60*/  HADD2.F32 R11, -RZ, R11.H0_H0 ;  /* 0x2000000bff0b7230 */ /* 0x000fe40000004100 */
[----:B------:R-:W-:Y:S02]  /*0a70*/  HADD2.F32 R35, -RZ, R18.H0_H0 ;  /* 0x20000012ff237230 */ /* 0x000fe40000004100 */
[----:B------:R-:W-:-:S03]  /*0a80*/  HADD2.F32 R36, -RZ, R19.H0_H0 ;  /* 0x20000013ff247230 */ /* 0x000fc60000004100 */
[----:B------:R-:W-:Y:S02]  /*0a90*/  FFMA R35, R10, R35, R16 ;  /* 0x000000230a237223 */ /* 0x000fe40000000010 */
[----:B------:R-:W-:Y:S02]  /*0aa0*/  FFMA R36, R11, R36, R17 ;  /* 0x000000240b247223 */ /* 0x000fe40000000011 */
[----:B------:R-:W4:Y:S01]  /*0ab0*/  LDG.E.128.CONSTANT R16, desc[UR6][R24.64+0x200] ;  /* 0x0002000618107981 */ /* 0x000f22000c1e9d00 */
[----:B------:R-:W-:Y:S02]  /*0ac0*/  HADD2.F32 R6, -RZ, R6.H0_H0 ;  /* 0x20000006ff067230 */ /* 0x000fe40000004100 */
[----:B------:R-:W-:-:S03]  /*0ad0*/  HADD2.F32 R7, -RZ, R7.H0_H0 ;  /* 0x20000007ff077230 */ /* 0x000fc60000004100 */
[----:B------:R-:W-:Y:S02]  /*0ae0*/  FFMA R33, R10, R6, R33 ;  /* 0x000000060a217223 */ /* 0x000fe40000000021 */
[----:B------:R-:W-:Y:S01]  /*0af0*/  FFMA R34, R11, R7, R34 ;  /* 0x000000070b227223 */ /* 0x000fe20000000022 */
[----:B--2---:R-:W-:Y:S02]  /*0b00*/  HADD2.F32 R10, -RZ, R12.H1_H1 ;  /* 0x3000000cff0a7230 */ /* 0x004fe40000004100 */
[--C-:B---3--:R-:W-:Y:S02]  /*0b10*/  HADD2.F32 R6, -RZ, R20.reuse.H1_H1 ;  /* 0x30000014ff067230 */ /* 0x108fe40000004100 */
[----:B------:R-:W-:-:S03]  /*0b20*/  HADD2.F32 R7, -RZ, R20.H0_H0 ;  /* 0x20000014ff077230 */ /* 0x000fc60000004100 */
[----:B------:R-:W-:Y:S01]  /*0b30*/  FFMA R9, R10, R6, R9 ;  /* 0x000000060a097223 */ /* 0x000fe20000000009 */
[----:B------:R-:W-:-:S05]  /*0b40*/  HADD2.F32 R6, -RZ, R12.H0_H0 ;  /* 0x2000000cff067230 */ /* 0x000fca0000004100 */
[----:B------:R-:W-:Y:S01]  /*0b50*/  FFMA R20, R6, R7, R9 ;  /* 0x0000000706147223 */ /* 0x000fe20000000009 */
[----:B------:R-:W-:Y:S02]  /*0b60*/  HADD2.F32 R7, -RZ, R13.H1_H1 ;  /* 0x3000000dff077230 */ /* 0x000fe40000004100 */
[----:B------:R-:W-:-:S05]  /*0b70*/  HADD2.F32 R9, -RZ, R21.H1_H1 ;  /* 0x30000015ff097230 */ /* 0x000fca0000004100 */
[----:B------:R-:W-:Y:S01]  /*0b80*/  FFMA R8, R7, R9, R8 ;  /* 0x0000000907087223 */ /* 0x000fe20000000008 */
[----:B----4-:R-:W-:-:S05]  /*0b90*/  HADD2.F32 R9, -RZ, R16.H1_H1 ;  /* 0x30000010ff097230 */ /* 0x010fca0000004100 */
[----:B------:R-:W-:Y:S01]  /*0ba0*/  FFMA R5, R10, R9, R5 ;  /* 0x000000090a057223 */ /* 0x000fe20000000005 */
[----:B------:R-:W-:Y:S02]  /*0bb0*/  HADD2.F32 R9, -RZ, R17.H1_H1 ;  /* 0x30000011ff097230 */ /* 0x000fe40000004100 */
[----:B------:R-:W-:-:S03]  /*0bc0*/  HADD2.F32 R10, -RZ, R14.H1_H1 ;  /* 0x3000000eff0a7230 */ /* 0x000fc60000004100 */
[----:B------:R-:W-:Y:S01]  /*0bd0*/  FFMA R4, R7, R9, R4 ;  /* 0x0000000907047223 */ /* 0x000fe20000000004 */
[----:B------:R-:W-:Y:S02]  /*0be0*/  HADD2.F32 R7, -RZ, R18.H1_H1 ;  /* 0x30000012ff077230 */ /* 0x000fe40000004100 */
[----:B------:R-:W-:Y:S02]  /*0bf0*/  HADD2.F32 R12, -RZ, R22.H1_H1 ;  /* 0x30000016ff0c7230 */ /* 0x000fe40000004100 */
[----:B------:R-:W-:Y:S02]  /*0c00*/  HADD2.F32 R11, -RZ, R19.H1_H1 ;  /* 0x30000013ff0b7230 */ /* 0x000fe40000004100 */
[C---:B------:R-:W-:Y:S01]  /*0c10*/  FFMA R33, R10.reuse, R7, R33 ;  /* 0x000000070a217223 */ /* 0x040fe20000000021 */
[----:B------:R-:W-:Y:S02]  /*0c20*/  HADD2.F32 R7, -RZ, R15.H1_H1 ;  /* 0x3000000fff077230 */ /* 0x000fe40000004100 */
[----:B------:R-:W-:Y:S01]  /*0c30*/  FFMA R12, R10, R12, R35 ;  /* 0x0000000c0a0c7223 */ /* 0x000fe20000000023 */
[----:B------:R-:W-:Y:S01]  /*0c40*/  HADD2.F32 R16, -RZ, R16.H0_H0 ;  /* 0x20000010ff107230 */ /* 0x000fe20000004100 */
[----:B------:R-:W-:Y:S01]  /*0c50*/  IADD3 R10, P0, PT, R30, R28, RZ ;  /* 0x0000001c1e0a7210 */ /* 0x000fe20007f1e0ff */
[----:B------:R-:W-:-:S02]  /*0c60*/  HADD2.F32 R9, -RZ, R23.H1_H1 ;  /* 0x30000017ff097230 */ /* 0x000fc40000004100 */
[----:B------:R-:W-:Y:S01]  /*0c70*/  FFMA R34, R7, R11, R34 ;  /* 0x0000000b07227223 */ /* 0x000fe20000000022 */
[----:B------:R-:W-:Y:S02]  /*0c80*/  HADD2.F32 R13, -RZ, R13.H0_H0 ;  /* 0x2000000dff0d7230 */ /* 0x000fe40000004100 */
[----:B------:R-:W-:Y:S01]  /*0c90*/  FFMA R16, R6, R16, R5 ;  /* 0x0000001006107223 */ /* 0x000fe20000000005 */
[----:B------:R-:W-:Y:S01]  /*0ca0*/  HADD2.F32 R21, -RZ, R21.H0_H0 ;  /* 0x20000015ff157230 */ /* 0x000fe20000004100 */
[----:B------:R-:W-:Y:S01]  /*0cb0*/  IADD3.X R11, PT, PT, R29, R2, RZ, P0, !PT ;  /* 0x000000021d0b7210 */ /* 0x000fe200007fe4ff */
[----:B------:R-:W-:Y:S02]  /*0cc0*/  HADD2.F32 R5, -RZ, R17.H0_H0 ;  /* 0x20000011ff057230 */ /* 0x000fe40000004100 */
[----:B------:R-:W-:Y:S01]  /*0cd0*/  FFMA R36, R7, R9, R36 ;  /* 0x0000000907247223 */ /* 0x000fe20000000024 */
[----:B------:R-:W-:Y:S01]  /*0ce0*/  FFMA R17, R13, R21, R8 ;  /* 0x000000150d117223 */ /* 0x000fe20000000008 */
[----:B------:R-:W-:-:S02]  /*0cf0*/  HADD2.F32 R35, -RZ, R14.H0_H0 ;  /* 0x2000000eff237230 */ /* 0x000fc40000004100 */
[----:B------:R-:W-:Y:S01]  /*0d00*/  FFMA R21, R13, R5, R4 ;  /* 0x000000050d157223 */ /* 0x000fe20000000004 */
[----:B------:R-:W2:Y:S01]  /*0d10*/  LDG.E.128.CONSTANT R8, desc[UR6][R10.64+0x400] ;  /* 0x000400060a087981 */ /* 0x000ea2000c1e9d00 */
[----:B------:R-:W-:-:S03]  /*0d20*/  HADD2.F32 R22, -RZ, R22.H0_H0 ;  /* 0x20000016ff167230 */ /* 0x000fc60000004100 */
[----:B------:R-:W3:Y:S01]  /*0d30*/  LDG.E.128.CONSTANT R4, desc[UR6][R26.64+0x400] ;  /* 0x000400061a047981 */ /* 0x000ee2000c1e9d00 */
[----:B------:R-:W-:Y:S02]  /*0d40*/  HADD2.F32 R37, -RZ, R15.H0_H0 ;  /* 0x2000000fff257230 */ /* 0x000fe40000004100 */
[----:B------:R-:W-:Y:S02]  /*0d50*/  FFMA R22, R35, R22, R12 ;  /* 0x0000001623167223 */ /* 0x000fe4000000000c */
[----:B------:R-:W4:Y:S01]  /*0d60*/  LDG.E.128.CONSTANT R12, desc[UR6][R24.64+0x400] ;  /* 0x00040006180c7981 */ /* 0x000f22000c1e9d00 */
[----:B------:R-:W-:Y:S02]  /*0d70*/  HADD2.F32 R23, -RZ, R23.H0_H0 ;  /* 0x20000017ff177230 */ /* 0x000fe40000004100 */
[----:B------:R-:W-:Y:S02]  /*0d80*/  HADD2.F32 R18, -RZ, R18.H0_H0 ;  /* 0x20000012ff127230 */ /* 0x000fe40000004100 */
[----:B------:R-:W-:-:S02]  /*0d90*/  HADD2.F32 R19, -RZ, R19.H0_H0 ;  /* 0x20000013ff137230 */ /* 0x000fc40000004100 */
[----:B------:R-:W-:Y:S01]  /*0da0*/  FFMA R36, R37, R23, R36 ;  /* 0x0000001725247223 */ /* 0x000fe20000000024 */
[----:B------:R-:W-:Y:S02]  /*0db0*/  FFMA R33, R35, R18, R33 ;  /* 0x0000001223217223 */ /* 0x000fe40000000021 */
[----:B------:R-:W-:Y:S01]  /*0dc0*/  FFMA R37, R37, R19, R34 ;  /* 0x0000001325257223 */ /* 0x000fe20000000022 */
[--C-:B--2---:R-:W-:Y:S02]  /*0dd0*/  HADD2.F32 R18, -RZ, R8.reuse.H1_H1 ;  /* 0x30000008ff127230 */ /* 0x104fe40000004100 */
[----:B------:R-:W-:Y:S02]  /*0de0*/  HADD2.F32 R35, -RZ, R8.H0_H0 ;  /* 0x20000008ff237230 */ /* 0x000fe40000004100 */
[----:B---3--:R-:W-:Y:S02]  /*0df0*/  HADD2.F32 R34, -RZ, R5.H1_H1 ;  /* 0x30000005ff227230 */ /* 0x008fe40000004100 */
[----:B------:R-:W-:-:S02]  /*0e00*/  HADD2.F32 R8, -RZ, R9.H1_H1 ;  /* 0x30000009ff087230 */ /* 0x000fc40000004100 */
[----:B------:R-:W-:-:S03]  /*0e10*/  HADD2.F32 R19, -RZ, R4.H1_H1 ;  /* 0x30000004ff137230 */ /* 0x000fc60000004100 */
[----:B------:R-:W-:Y:S01]  /*0e20*/  FFMA R17, R34, R8, R17 ;  /* 0x0000000822117223 */ /* 0x000fe20000000011 */
[----:B----4-:R-:W-:Y:S02]  /*0e30*/  HADD2.F32 R8, -RZ, R12.H1_H1 ;  /* 0x3000000cff087230 */ /* 0x010fe40000004100 */
[----:B------:R-:W-:-:S03]  /*0e40*/  FFMA R23, R19, R18, R20 ;  /* 0x0000001213177223 */ /* 0x000fc60000000014 */
[----:B------:R-:W-:Y:S01]  /*0e50*/  FFMA R19, R19, R8, R16 ;  /* 0x0000000813137223 */ /* 0x000fe20000000010 */
[----:B------:R-:W-:Y:S02]  /*0e60*/  HADD2.F32 R8, -RZ, R13.H1_H1 ;  /* 0x3000000dff087230 */ /* 0x000fe40000004100 */
[----:B------:R-:W-:-:S03]  /*0e70*/  HADD2.F32 R16, -RZ, R14.H1_H1 ;  /* 0x3000000eff107230 */ /* 0x000fc60000004100 */
[----:B------:R-:W-:Y:S01]  /*0e80*/  FFMA R34, R34, R8, R21 ;  /* 0x0000000822227223 */ /* 0x000fe20000000015 */
[----:B------:R-:W-:Y:S02]  /*0e90*/  HADD2.F32 R21, -RZ, R6.H1_H1 ;  /* 0x30000006ff157230 */ /* 0x000fe40000004100 */
[----:B------:R-:W-:-:S03]  /*0ea0*/  HADD2.F32 R8, -RZ, R10.H1_H1 ;  /* 0x3000000aff087230 */ /* 0x000fc60000004100 */
[C---:B------:R-:W-:Y:S01]  /*0eb0*/  FFMA R33, R21.reuse, R16, R33 ;  /* 0x0000001015217223 */ /* 0x040fe20000000021 */
[----:B------:R-:W-:Y:S02]  /*0ec0*/  HADD2.F32 R16, -RZ, R12.H0_H0 ;  /* 0x2000000cff107230 */ /* 0x000fe40000004100 */
[----:B------:R-:W-:Y:S01]  /*0ed0*/  FFMA R8, R21, R8, R22 ;  /* 0x0000000815087223 */ /* 0x000fe20000000016 */
[----:B------:R-:W-:Y:S02]  /*0ee0*/  HADD2.F32 R4, -RZ, R4.H0_H0 ;  /* 0x20000004ff047230 */ /* 0x000fe40000004100 */
[----:B------:R-:W-:Y:S02]  /*0ef0*/  HADD2.F32 R21, -RZ, R7.H1_H1 ;  /* 0x30000007ff157230 */ /* 0x000fe40000004100 */
[----:B------:R-:W-:Y:S02]  /*0f00*/  HADD2.F32 R12, -RZ, R11.H1_H1 ;  /* 0x3000000bff0c7230 */ /* 0x000fe40000004100 */
[----:B------:R-:W-:Y:S01]  /*0f10*/  HADD2.F32 R18, -RZ, R15.H1_H1 ;  /* 0x3000000fff127230 */ /* 0x000fe20000004100 */
[----:B------:R-:W-:Y:S01]  /*0f20*/  IADD3 R20, P0, PT, R30, R28, RZ ;  /* 0x0000001c1e147210 */ /* 0x000fe20007f1e0ff */
[C---:B------:R-:W-:Y:S01]  /*0f30*/  FFMA R35, R4.reuse, R35, R23 ;  /* 0x0000002304237223 */ /* 0x040fe20000000017 */
[C---:B------:R-:W-:Y:S01]  /*0f40*/  FFMA R36, R21.reuse, R12, R36 ;  /* 0x0000000c15247223 */ /* 0x040fe20000000024 */
[----:B------:R-:W-:Y:S01]  /*0f50*/  FFMA R4, R4, R16, R19 ;  /* 0x0000001004047223 */ /* 0x000fe20000000013 */
[----:B------:R-:W-:Y:S01]  /*0f60*/  FFMA R12, R21, R18, R37 ;  /* 0x00000012150c7223 */ /* 0x000fe20000000025 */
[----:B------:R-:W-:Y:S01]  /*0f70*/  HADD2.F32 R5, -RZ, R5.H0_H0 ;  /* 0x20000005ff057230 */ /* 0x000fe20000004100 */
[----:B------:R-:W-:Y:S01]  /*0f80*/  IADD3.X R21, PT, PT, R29, R2, RZ, P0, !PT ;  /* 0x000000021d157210 */ /* 0x000fe200007fe4ff */
[----:B------:R-:W-:-:S05]  /*0f90*/  HADD2.F32 R16, -RZ, R9.H0_H0 ;  /* 0x20000009ff107230 */ /* 0x000fca0000004100 */
[----:B------:R-:W-:Y:S01]  /*0fa0*/  FFMA R9, R5, R16, R17 ;  /* 0x0000001005097223 */ /* 0x000fe20000000011 */
[----:B------:R-:W2:Y:S04]  /*0fb0*/  LDG.E.128.CONSTANT R20, desc[UR6][R20.64+0x600] ;  /* 0x0006000614147981 */ /* 0x000ea8000c1e9d00 */
[----:B------:R-:W3:Y:S04]  /*0fc0*/  LDG.E.128.CONSTANT R16, desc[UR6][R26.64+0x600] ;  /* 0x000600061a107981 */ /* 0x000ee8000c1e9d00 */
[----:B------:R-:W4:Y:S01]  /*0fd0*/  LDG.E.128.CONSTANT R24, desc[UR6][R24.64+0x600] ;  /* 0x0006000618187981 */ /* 0x000f22000c1e9d00 */
[----:B------:R-:W-:-:S02]  /*0fe0*/  HADD2.F32 R13, -RZ, R13.H0_H0 ;  /* 0x2000000dff0d7230 */ /* 0x000fc40000004100 */
[----:B------:R-:W-:Y:S02]  /*0ff0*/  HADD2.F32 R10, -RZ, R10.H0_H0 ;  /* 0x2000000aff0a7230 */ /* 0x000fe40000004100 */
[----:B------:R-:W-:Y:S02]  /*1000*/  HADD2.F32 R14, -RZ, R14.H0_H0 ;  /* 0x2000000eff0e7230 */ /* 0x000fe40000004100 */
[----:B------:R-:W-:Y:S01]  /*1010*/  FFMA R34, R5, R13, R34 ;  /* 0x0000000d05227223 */ /* 0x000fe20000000022 */
[----:B------:R-:W-:Y:S01]  /*1020*/  HADD2.F32 R5, -RZ, R6.H0_H0 ;  /* 0x20000006ff057230 */ /* 0x000fe20000004100 */
[----:B------:R-:W-:Y:S01]  /*1030*/  USHF.R.S32.HI UR5, URZ, 0x1f, UR9 ;  /* 0x0000001fff057899 */ /* 0x000fe20008011409 */
[----:B------:R-:W-:Y:S02]  /*1040*/  HADD2.F32 R7, -RZ, R7.H0_H0 ;  /* 0x20000007ff077230 */ /* 0x000fe40000004100 */
[----:B------:R-:W-:Y:S02]  /*1050*/  HADD2.F32 R11, -RZ, R11.H0_H0 ;  /* 0x2000000bff0b7230 */ /* 0x000fe40000004100 */
[C---:B------:R-:W-:Y:S01]  /*1060*/  FFMA R8, R5.reuse, R10, R8 ;  /* 0x0000000a05087223 */ /* 0x040fe20000000008 */
[----:B------:R-:W-:Y:S01]  /*1070*/  FFMA R33, R5, R14, R33 ;  /* 0x0000000e05217223 */ /* 0x000fe20000000021 */
[----:B------:R-:W-:Y:S01]  /*1080*/  HADD2.F32 R15, -RZ, R15.H0_H0 ;  /* 0x2000000fff0f7230 */ /* 0x000fe20000004100 */
[----:B------:R-:W-:Y:S01]  /*1090*/  ULEA.HI UR5, UR5, UR9, URZ, 0x3 ;  /* 0x0000000905057291 */ /* 0x000fe2000f8f18ff */
[----:B------:R-:W-:Y:S01]  /*10a0*/  FFMA R36, R7, R11, R36 ;  /* 0x0000000b07247223 */ /* 0x000fe20000000024 */
[----:B------:R-:W-:-:S02]  /*10b0*/  IADD3 R31, PT, PT, R31, 0x80, RZ ;  /* 0x000000801f1f7810 */ /* 0x000fc40007ffe0ff */
[----:B------:R-:W-:Y:S01]  /*10c0*/  USHF.R.S32.HI UR5, URZ, 0x3, UR5 ;  /* 0x00000003ff057899 */ /* 0x000fe20008011405 */
[----:B------:R-:W-:-:S05]  /*10d0*/  FFMA R7, R7, R15, R12 ;  /* 0x0000000f07077223 */ /* 0x000fca000000000c */
[----:B------:R-:W-:Y:S02]  /*10e0*/  ISETP.GE.AND P0, PT, R31, UR5, PT ;  /* 0x000000051f007c0c */ /* 0x000fe4000bf06270 */
[----:B------:R-:W-:-:S04]  /*10f0*/  IADD3 R30, P1, PT, R30, 0x800, RZ ;  /* 0x000008001e1e7810 */ /* 0x000fc80007f3e0ff */
[----:B------:R-:W-:Y:S01]  /*1100*/  IADD3.X R29, PT, PT, RZ, R29, RZ, P1, !PT ;  /* 0x0000001dff1d7210 */ /* 0x000fe20000ffe4ff */
[----:B--2---:R-:W-:Y:S02]  /*1110*/  HADD2.F32 R6, -RZ, R20.H1_H1 ;  /* 0x30000014ff067230 */ /* 0x004fe40000004100 */
[--C-:B---3--:R-:W-:Y:S02]  /*1120*/  HADD2.F32 R5, -RZ, R16.reuse.H1_H1 ;  /* 0x30000010ff057230 */ /* 0x108fe40000004100 */
[----:B------:R-:W-:Y:S02]  /*1130*/  HADD2.F32 R16, -RZ, R16.H0_H0 ;  /* 0x20000010ff107230 */ /* 0x000fe40000004100 */
[----:B------:R-:W-:Y:S02]  /*1140*/  HADD2.F32 R14, -RZ, R21.H1_H1 ;  /* 0x30000015ff0e7230 */ /* 0x000fe40000004100 */
[----:B------:R-:W-:Y:S01]  /*1150*/  FFMA R35, R5, R6, R35 ;  /* 0x0000000605237223 */ /* 0x000fe20000000023 */
[----:B------:R-:W-:-:S02]  /*1160*/  HADD2.F32 R6, -RZ, R17.H1_H1 ;  /* 0x30000011ff067230 */ /* 0x000fc40000004100 */
[----:B------:R-:W-:Y:S02]  /*1170*/  HADD2.F32 R11, -RZ, R20.H0_H0 ;  /* 0x20000014ff0b7230 */ /* 0x000fe40000004100 */
[----:B------:R-:W-:Y:S02]  /*1180*/  HADD2.F32 R10, -RZ, R18.H1_H1 ;  /* 0x30000012ff0a7230 */ /* 0x000fe40000004100 */
[----:B------:R-:W-:Y:S02]  /*1190*/  HADD2.F32 R13, -RZ, R22.H1_H1 ;  /* 0x30000016ff0d7230 */ /* 0x000fe40000004100 */
[----:B------:R-:W-:Y:S01]  /*11a0*/  FFMA R14, R6, R14, R9 ;  /* 0x0000000e060e7223 */ /* 0x000fe20000000009 */
[----:B------:R-:W-:Y:S01]  /*11b0*/  FFMA R12, R16, R11, R35 ;  /* 0x0000000b100c7223 */ /* 0x000fe20000000023 */
[----:B------:R-:W-:Y:S02]  /*11c0*/  HADD2.F32 R9, -RZ, R19.H1_H1 ;  /* 0x30000013ff097230 */ /* 0x000fe40000004100 */
[----:B------:R-:W-:-:S02]  /*11d0*/  HADD2.F32 R11, -RZ, R23.H1_H1 ;  /* 0x30000017ff0b7230 */ /* 0x000fc40000004100 */
[----:B------:R-:W-:Y:S01]  /*11e0*/  FFMA R13, R10, R13, R8 ;  /* 0x0000000d0a0d7223 */ /* 0x000fe20000000008 */
[----:B----4-:R-:W-:Y:S02]  /*11f0*/  HADD2.F32 R8, -RZ, R24.H1_H1 ;  /* 0x30000018ff087230 */ /* 0x010fe40000004100 */
[----:B------:R-:W-:Y:S02]  /*1200*/  HADD2.F32 R15, -RZ, R23.H0_H0 ;  /* 0x20000017ff0f7230 */ /* 0x000fe40000004100 */
[----:B------:R-:W-:Y:S01]  /*1210*/  FFMA R36, R9, R11, R36 ;  /* 0x0000000b09247223 */ /* 0x000fe20000000024 */
[----:B------:R-:W-:Y:S02]  /*1220*/  HADD2.F32 R23, -RZ, R26.H0_H0 ;  /* 0x2000001aff177230 */ /* 0x000fe40000004100 */
[----:B------:R-:W-:Y:S01]  /*1230*/  FFMA R11, R5, R8, R4 ;  /* 0x00000008050b7223 */ /* 0x000fe20000000004 */
[--C-:B------:R-:W-:Y:S02]  /*1240*/  HADD2.F32 R4, -RZ, R25.reuse.H0_H0 ;  /* 0x20000019ff047230 */ /* 0x100fe40000004100 */
[----:B------:R-:W-:-:S02]  /*1250*/  HADD2.F32 R25, -RZ, R25.H1_H1 ;  /* 0x30000019ff197230 */ /* 0x000fc40000004100 */
[----:B------:R-:W-:Y:S02]  /*1260*/  HADD2.F32 R26, -RZ, R26.H1_H1 ;  /* 0x3000001aff1a7230 */ /* 0x000fe40000004100 */
[----:B------:R-:W-:Y:S02]  /*1270*/  HADD2.F32 R20, -RZ, R27.H1_H1 ;  /* 0x3000001bff147230 */ /* 0x000fe40000004100 */
[----:B------:R-:W-:Y:S02]  /*1280*/  HADD2.F32 R18, -RZ, R18.H0_H0 ;  /* 0x20000012ff127230 */ /* 0x000fe40000004100 */
[----:B------:R-:W-:Y:S02]  /*1290*/  HADD2.F32 R22, -RZ, R22.H0_H0 ;  /* 0x20000016ff167230 */ /* 0x000fe40000004100 */
[----:B------:R-:W-:Y:S01]  /*12a0*/  FFMA R34, R6, R25, R34 ;  /* 0x0000001906227223 */ /* 0x000fe20000000022 */
[----:B------:R-:W-:Y:S02]  /*12b0*/  HADD2.F32 R17, -RZ, R17.H0_H0 ;  /* 0x20000011ff117230 */ /* 0x000fe40000004100 */
[----:B------:R-:W-:Y:S01]  /*12c0*/  FFMA R33, R10, R26, R33 ;  /* 0x0000001a0a217223 */ /* 0x000fe20000000021 */
[----:B------:R-:W-:-:S02]  /*12d0*/  HADD2.F32 R21, -RZ, R21.H0_H0 ;  /* 0x20000015ff157230 */ /* 0x000fc40000004100 */
[----:B------:R-:W-:Y:S01]  /*12e0*/  FFMA R6, R9, R20, R7 ;  /* 0x0000001409067223 */ /* 0x000fe20000000007 */
[----:B------:R-:W-:Y:S02]  /*12f0*/  HADD2.F32 R19, -RZ, R19.H0_H0 ;  /* 0x20000013ff137230 */ /* 0x000fe40000004100 */
[----:B------:R-:W-:Y:S02]  /*1300*/  HADD2.F32 R5, -RZ, R24.H0_H0 ;  /* 0x20000018ff057230 */ /* 0x000fe40000004100 */
[----:B------:R-:W-:Y:S02]  /*1310*/  HADD2.F32 R8, -RZ, R27.H0_H0 ;  /* 0x2000001bff087230 */ /* 0x000fe40000004100 */
[C---:B------:R-:W-:Y:S01]  /*1320*/  FFMA R13, R18.reuse, R22, R13 ;  /* 0x00000016120d7223 */ /* 0x040fe2000000000d */
[----:B------:R-:W-:Y:S01]  /*1330*/  FFMA R14, R17, R21, R14 ;  /* 0x00000015110e7223 */ /* 0x000fe2000000000e */
[----:B------:R-:W-:Y:S01]  /*1340*/  FFMA R22, R18, R23, R33 ;  /* 0x0000001712167223 */ /* 0x000fe20000000021 */
[----:B------:R-:W-:Y:S01]  /*1350*/  FFMA R15, R19, R15, R36 ;  /* 0x0000000f130f7223 */ /* 0x000fe20000000024 */
[----:B------:R-:W-:Y:S01]  /*1360*/  FFMA R20, R16, R5, R11 ;  /* 0x0000000510147223 */ /* 0x000fe2000000000b */
[----:B------:R-:W-:Y:S01]  /*1370*/  FFMA R21, R17, R4, R34 ;  /* 0x0000000411157223 */ /* 0x000fe20000000022 */
[----:B------:R-:W-:Y:S01]  /*1380*/  FFMA R23, R19, R8, R6 ;  /* 0x0000000813177223 */ /* 0x000fe20000000006 */
[----:B------:R-:W-:Y:S06]  /*1390*/  @!P0 BRA `(.L_x_7) ;  /* 0xfffffff400008947 */ /* 0x000fec000383ffff */
.L_x_6:
[----:B------:R-:W-:Y:S05]  /*13a0*/  BSYNC.RECONVERGENT B1 ;  /* 0x0000000000017941 */ /* 0x000fea0003800200 */
.L_x_5:
[----:B------:R-:W-:Y:S01]  /*13b0*/  FADD R12, R14, R12 ;  /* 0x0000000c0e0c7221 */ /* 0x000fe20000000000 */
[----:B------:R-:W-:-:S03]  /*13c0*/  FADD R21, R20, R21 ;  /* 0x0000001514157221 */ /* 0x000fc60000000000 */
[----:B------:R-:W-:Y:S01]  /*13d0*/  FADD R12, R12, R13 ;  /* 0x0000000d0c0c7221 */ /* 0x000fe20000000000 */
[----:B------:R-:W-:-:S03]  /*13e0*/  FADD R22, R21, R22 ;  /* 0x0000001615167221 */ /* 0x000fc60000000000 */
[----:B------:R-:W-:Y:S01]  /*13f0*/  FADD R12, R12, R15 ;  /* 0x0000000f0c0c7221 */ /* 0x000fe20000000000 */
[----:B------:R-:W-:-:S07]  /*1400*/  FADD R23, R22, R23 ;  /* 0x0000001716177221 */ /* 0x000fce0000000000 */
.L_x_1:
[----:B------:R-:W-:Y:S05]  /*1410*/  BSYNC.RECONVERGENT B0 ;  /* 0x0000000000007941 */ /* 0x000fea0003800200 */
.L_x_0:
[----:B------:R-:W0:Y:S01]  /*1420*/  S2R R16, SR_TID.X ;  /* 0x0000000000107919 */ /* 0x000e220000002100 */
[----:B------:R-:W1:Y:S01]  /*1430*/  LDC R17, c[0x0][0x3a0] ;  /* 0x0000e800ff117b82 */ /* 0x000e620000000800 */
[----:B------:R-:W-:Y:S01]  /*1440*/  BSSY.RECONVERGENT B0, `(.L_x_8) ;  /* 0x0000147000007945 */ /* 0x000fe20003800200 */
[----:B-1----:R-:W-:-:S04]  /*1450*/  SHF.R.S32.HI R0, RZ, 0x1f, R17 ;  /* 0x0000001fff007819 */ /* 0x002fc80000011411 */
[----:B------:R-:W-:Y:S02]  /*1460*/  LEA.HI R0, R0, R17, RZ, 0x3 ;  /* 0x0000001100007211 */ /* 0x000fe400078f18ff */
[----:B0-----:R-:W-:Y:S02]  /*1470*/  LOP3.LUT R16, R16, 0x1f, RZ, 0xc0, !PT ;  /* 0x0000001f10107812 */ /* 0x001fe400078ec0ff */
[----:B------:R-:W-:-:S04]  /*1480*/  SHF.R.S32.HI R5, RZ, 0x3, R0 ;  /* 0x00000003ff057819 */ /* 0x000fc80000011400 */
[----:B------:R-:W-:-:S04]  /*1490*/  LEA R19, R5, R16, 0x3 ;  /* 0x0000001005137211 */ /* 0x000fc800078e18ff */
[----:B------:R-:W-:-:S13]  /*14a0*/  ISETP.GE.AND P0, PT, R19, R17, PT ;  /* 0x000000111300720c */ /* 0x000fda0003f06270 */
[----:B------:R-:W-:Y:S05]  /*14b0*/  @P0 BRA `(.L_x_9) ;  /* 0x0000001000fc0947 */ /* 0x000fea0003800000 */
[----:B------:R-:W-:Y:S01]  /*14c0*/  LOP3.LUT R3, RZ, R16, RZ, 0x33, !PT ;  /* 0x00000010ff037212 */ /* 0x000fe200078e33ff */
[----:B------:R-:W-:Y:S01]  /*14d0*/  BSSY.RECONVERGENT B1, `(.L_x_10) ;  /* 0x0000024000017945 */ /* 0x000fe20003800200 */
[----:B------:R-:W-:-:S04]  /*14e0*/  VIADDMNMX R0, R19, 0x20, R17, !PT ;  /* 0x0000002013007846 */ /* 0x000fc80007800111 */
[----:B------:R-:W-:-:S05]  /*14f0*/  IADD3 R0, PT, PT, R3, R0, RZ ;  /* 0x0000000003007210 */ /* 0x000fca0007ffe0ff */
[----:B------:R-:W-:-:S05]  /*1500*/  IMAD R0, R5, -0x8, R0 ;  /* 0xfffffff805007824 */ /* 0x000fca00078e0200 */
[C---:B------:R-:W-:Y:S02]  /*1510*/  LOP3.LUT R2, R0.reuse, 0x60, RZ, 0xc0, !PT ;  /* 0x0000006000027812 */ /* 0x040fe400078ec0ff */
[----:B------:R-:W-:Y:S02]  /*1520*/  ISETP.GE.U32.AND P1, PT, R0, 0x60, PT ;  /* 0x000000600000780c */ /* 0x000fe40003f26070 */
[----:B------:R-:W-:Y:S01]  /*1530*/  ISETP.NE.AND P0, PT, R2, 0x60, PT ;  /* 0x000000600200780c */ /* 0x000fe20003f05270 */
[----:B------:R-:W-:-:S12]  /*1540*/  IMAD.WIDE R2, R32, R17, RZ ;  /* 0x0000001120027225 */ /* 0x000fd800078e02ff */
[----:B------:R-:W-:Y:S05]  /*1550*/  @!P0 BRA `(.L_x_11) ;  /* 0x00000000006c8947 */ /* 0x000fea0003800000 */
[----:B------:R-:W0:Y:S01]  /*1560*/  LDCU.64 UR4, c[0x0][0x390] ;  /* 0x00007200ff0477ac */ /* 0x000e220008000a00 */
[----:B------:R-:W1:Y:S01]  /*1570*/  LDC.64 R4, c[0x0][0x380] ;  /* 0x0000e000ff047b82 */ /* 0x000e620000000a00 */
[----:B------:R-:W-:Y:S01]  /*1580*/  SHF.L.U32 R8, R2, 0x1, RZ ;  /* 0x0000000102087819 */ /* 0x000fe200000006ff */
[----:B------:R-:W2:Y:S01]  /*1590*/  LDCU.64 UR8, c[0x0][0x388] ;  /* 0x00007100ff0877ac */ /* 0x000ea20008000a00 */
[----:B------:R-:W-:Y:S02]  /*15a0*/  LEA.HI R0, R0, 0x1, RZ, 0x1b ;  /* 0x0000000100007811 */ /* 0x000fe400078fd8ff */
[----:B------:R-:W-:Y:S02]  /*15b0*/  SHF.L.U64.HI R9, R2, 0x1, R3 ;  /* 0x0000000102097819 */ /* 0x000fe40000010203 */
[----:B------:R-:W-:-:S04]  /*15c0*/  LOP3.LUT R0, R0, 0x3, RZ, 0xc0, !PT ;  /* 0x0000000300007812 */ /* 0x000fc800078ec0ff */
[----:B------:R-:W-:Y:S02]  /*15d0*/  IADD3 R0, PT, PT, -R0, RZ, RZ ;  /* 0x000000ff00007210 */ /* 0x000fe40007ffe1ff */
[C---:B0-----:R-:W-:Y:S02]  /*15e0*/  IADD3 R6, P0, PT, R8.reuse, UR4, RZ ;  /* 0x0000000408067c10 */ /* 0x041fe4000ff1e0ff */
[----:B--2---:R-:W-:Y:S02]  /*15f0*/  IADD3 R8, P2, PT, R8, UR8, RZ ;  /* 0x0000000808087c10 */ /* 0x004fe4000ff5e0ff */
[C---:B------:R-:W-:Y:S02]  /*1600*/  IADD3.X R7, PT, PT, R9.reuse, UR5, RZ, P0, !PT ;  /* 0x0000000509077c10 */ /* 0x040fe400087fe4ff */
[----:B------:R-:W-:-:S09]  /*1610*/  IADD3.X R9, PT, PT, R9, UR9, RZ, P2, !PT ;  /* 0x0000000909097c10 */ /* 0x000fd200097fe4ff */
.L_x_12:
[----:B-1----:R-:W-:-:S04]  /*1620*/  IMAD.WIDE R20, R19, 0x2, R4 ;  /* 0x0000000213147825 */ /* 0x002fc800078e0204 */
[C---:B------:R-:W-:Y:S02]  /*1630*/  IMAD.WIDE R14, R19.reuse, 0x2, R8 ;  /* 0x00000002130e7825 */ /* 0x040fe400078e0208 */
[----:B------:R-:W2:Y:S02]  /*1640*/  LDG.E.U16.CONSTANT R20, desc[UR6][R20.64] ;  /* 0x0000000614147981 */ /* 0x000ea4000c1e9500 */
[----:B------:R-:W-:Y:S02]  /*1650*/  IMAD.WIDE R10, R19, 0x2, R6 ;  /* 0x00000002130a7825 */ /* 0x000fe400078e0206 */
[----:B------:R-:W3:Y:S04]  /*1660*/  LDG.E.U16.CONSTANT R14, desc[UR6][R14.64] ;  /* 0x000000060e0e7981 */ /* 0x000ee8000c1e9500 */
[----:B------:R-:W4:Y:S01]  /*1670*/  LDG.E.U16.CONSTANT R10, desc[UR6][R10.64] ;  /* 0x000000060a0a7981 */ /* 0x000f22000c1e9500 */
[----:B------:R-:W-:-:S04]  /*1680*/  IADD3 R0, PT, PT, R0, 0x1, RZ ;  /* 0x0000000100007810 */ /* 0x000fc80007ffe0ff */
[----:B------:R-:W-:Y:S02]  /*1690*/  ISETP.NE.AND P0, PT, R0, RZ, PT ;  /* 0x000000ff0000720c */ /* 0x000fe40003f05270 */
[----:B------:R-:W-:Y:S01]  /*16a0*/  IADD3 R19, PT, PT, R19, 0x20, RZ ;  /* 0x0000002013137810 */ /* 0x000fe20007ffe0ff */
[----:B--2---:R-:W-:Y:S02]  /*16b0*/  HADD2.F32 R13, -RZ, R20.H0_H0 ;  /* 0x20000014ff0d7230 */ /* 0x004fe40000004100 */
[----:B---3--:R-:W-:Y:S02]  /*16c0*/  HADD2.F32 R18, -RZ, R14.H0_H0 ;  /* 0x2000000eff127230 */ /* 0x008fe40000004100 */
[----:B----4-:R-:W-:-:S03]  /*16d0*/  HADD2.F32 R22, -RZ, R10.H0_H0 ;  /* 0x2000000aff167230 */ /* 0x010fc60000004100 */
[C---:B------:R-:W-:Y:S02]  /*16e0*/  FFMA R12, R13.reuse, R18, R12 ;  /* 0x000000120d0c7223 */ /* 0x040fe4000000000c */
[----:B------:R-:W-:Y:S01]  /*16f0*/  FFMA R23, R13, R22, R23 ;  /* 0x000000160d177223 */ /* 0x000fe20000000017 */
[----:B------:R-:W-:Y:S06]  /*1700*/  @P0 BRA `(.L_x_12) ;  /* 0xfffffffc00c40947 */ /* 0x000fec000383ffff */
.L_x_11:
[----:B------:R-:W-:Y:S05]  /*1710*/  BSYNC.RECONVERGENT B1 ;  /* 0x0000000000017941 */ /* 0x000fea0003800200 */
.L_x_10:
[----:B------:R-:W-:Y:S05]  /*1720*/  @!P1 BRA `(.L_x_9) ;  /* 0x0000001000609947 */ /* 0x000fea0003800000 */
[----:B------:R-:W0:Y:S01]  /*1730*/  LDCU.64 UR4, c[0x0][0x390] ;  /* 0x00007200ff0477ac */ /* 0x000e220008000a00 */
[----:B------:R-:W-:Y:S01]  /*1740*/  IADD3 R5, PT, PT, -R19, R17, RZ ;  /* 0x0000001113057210 */ /* 0x000fe20007ffe1ff */
[----:B------:R-:W-:Y:S01]  /*1750*/  BSSY.RECONVERGENT B1, `(.L_x_13) ;  /* 0x00000a0000017945 */ /* 0x000fe20003800200 */
[C---:B------:R-:W-:Y:S01]  /*1760*/  SHF.L.U32 R4, R2.reuse, 0x1, RZ ;  /* 0x0000000102047819 */ /* 0x040fe200000006ff */
[----:B------:R-:W1:Y:S01]  /*1770*/  LDCU.64 UR8, c[0x0][0x388] ;  /* 0x00007100ff0877ac */ /* 0x000e620008000a00 */
[----:B------:R-:W-:Y:S02]  /*1780*/  ISETP.GT.AND P1, PT, R5, 0x180, PT ;  /* 0x000001800500780c */ /* 0x000fe40003f24270 */
[----:B------:R-:W-:Y:S02]  /*1790*/  SHF.L.U64.HI R0, R2, 0x1, R3 ;  /* 0x0000000102007819 */ /* 0x000fe40000010203 */
[C---:B0-----:R-:W-:Y:S02]  /*17a0*/  IADD3 R2, P0, PT, R4.reuse, UR4, RZ ;  /* 0x0000000404027c10 */ /* 0x041fe4000ff1e0ff */
[----:B-1----:R-:W-:-:S02]  /*17b0*/  IADD3 R4, P2, PT, R4, UR8, RZ ;  /* 0x0000000804047c10 */ /* 0x002fc4000ff5e0ff */
[C---:B------:R-:W-:Y:S02]  /*17c0*/  IADD3.X R3, PT, PT, R0.reuse, UR5, RZ, P0, !PT ;  /* 0x0000000500037c10 */ /* 0x040fe400087fe4ff */
[----:B------:R-:W-:Y:S02]  /*17d0*/  IADD3.X R5, PT, PT, R0, UR9, RZ, P2, !PT ;  /* 0x0000000900057c10 */ /* 0x000fe400097fe4ff */
[----:B------:R-:W-:Y:S01]  /*17e0*/  PLOP3.LUT P0, PT, PT, PT, PT, 0x80, 0x8 ;  /* 0x000000000008781c */ /* 0x000fe20003f0f070 */
[----:B------:R-:W-:-:S12]  /*17f0*/  @!P1 BRA `(.L_x_14) ;  /* 0x0000000800549947 */ /* 0x000fd80003800000 */
[----:B------:R-:W-:Y:S02]  /*1800*/  PLOP3.LUT P0, PT, PT, PT, PT, 0x8, 0x80 ;  /* 0x000000000080781c */ /* 0x000fe40003f0e170 */
[----:B------:R-:W-:-:S11]  /*1810*/  IADD3 R0, PT, PT, R17, -0x180, RZ ;  /* 0xfffffe8011007810 */ /* 0x000fd60007ffe0ff */
.L_x_15:
[----:B------:R-:W0:Y:S01]  /*1820*/  LDC.64 R6, c[0x0][0x380] ;  /* 0x0000e000ff067b82 */ /* 0x000e220000000a00 */
[----:B------:R-:W-:-:S04]  /*1830*/  IMAD.WIDE R36, R19, 0x2, R4 ;  /* 0x0000000213247825 */ /* 0x000fc800078e0204 */
[C---:B------:R-:W-:Y:S01]  /*1840*/  IMAD.WIDE R24, R19.reuse, 0x2, R2 ;  /* 0x0000000213187825 */ /* 0x040fe200078e0202 */
[----:B------:R-:W2:Y:S04]  /*1850*/  LDG.E.U16.CONSTANT R10, desc[UR6][R36.64] ;  /* 0x00000006240a7981 */ /* 0x000ea8000c1e9500 */
[----:B------:R-:W3:Y:S04]  /*1860*/  LDG.E.U16.CONSTANT R11, desc[UR6][R24.64] ;  /* 0x00000006180b7981 */ /* 0x000ee8000c1e9500 */
[----:B------:R-:W4:Y:S04]  /*1870*/  LDG.E.U16.CONSTANT R31, desc[UR6][R36.64+0x40] ;  /* 0x00004006241f7981 */ /* 0x000f28000c1e9500 */
[----:B------:R-:W5:Y:S04]  /*1880*/  LDG.E.U16.CONSTANT R22, desc[UR6][R24.64+0x40] ;  /* 0x0000400618167981 */ /* 0x000f68000c1e9500 */
[----:B------:R-:W4:Y:S01]  /*1890*/  LDG.E.U16.CONSTANT R30, desc[UR6][R36.64+0x80] ;  /* 0x00008006241e7981 */ /* 0x000f22000c1e9500 */
[----:B0-----:R-:W-:-:S03]  /*18a0*/  IMAD.WIDE R20, R19, 0x2, R6 ;  /* 0x0000000213147825 */ /* 0x001fc600078e0206 */
[----:B------:R-:W4:Y:S04]  /*18b0*/  LDG.E.U16.CONSTANT R26, desc[UR6][R24.64+0x80] ;  /* 0x00008006181a7981 */ /* 0x000f28000c1e9500 */
[----:B------:R-:W4:Y:S04]  /*18c0*/  LDG.E.U16.CONSTANT R8, desc[UR6][R20.64] ;  /* 0x0000000614087981 */ /* 0x000f28000c1e9500 */
[----:B------:R-:W4:Y:S04]  /*18d0*/  LDG.E.U16.CONSTANT R29, desc[UR6][R20.64+0x40] ;  /* 0x00004006141d7981 */ /* 0x000f28000c1e9500 */
[----:B------:R-:W4:Y:S04]  /*18e0*/  LDG.E.U16.CONSTANT R28, desc[UR6][R20.64+0x80] ;  /* 0x00008006141c7981 */ /* 0x000f28000c1e9500 */
[----:B------:R-:W4:Y:S04]  /*18f0*/  LDG.E.U16.CONSTANT R13, desc[UR6][R36.64+0xc0] ;  /* 0x0000c006240d7981 */ /* 0x000f28000c1e9500 */
[----:B------:R3:W4:Y:S04]  /*1900*/  LDG.E.U16.CONSTANT R27, desc[UR6][R20.64+0xc0] ;  /* 0x0000c006141b7981 */ /* 0x000728000c1e9500 */
[----:B------:R-:W4:Y:S01]  /*1910*/  LDG.E.U16.CONSTANT R34, desc[UR6][R24.64+0xc0] ;  /* 0x0000c00618227981 */ /* 0x000f22000c1e9500 */
[----:B------:R-:W-:-:S05]  /*1920*/  IADD3 R9, PT, PT, R19, 0x80, RZ ;  /* 0x0000008013097810 */ /* 0x000fca0007ffe0ff */
[----:B------:R-:W-:-:S04]  /*1930*/  IMAD.WIDE R14, R9, 0x2, R2 ;  /* 0x00000002090e7825 */ /* 0x000fc800078e0202 */
[----:B--2---:R-:W-:Y:S02]  /*1940*/  HADD2.F32 R18, -RZ, R10.H0_H0 ;  /* 0x2000000aff127230 */ /* 0x004fe40000004100 */
[----:B---3--:R-:W-:Y:S02]  /*1950*/  HADD2.F32 R20, -RZ, R11.H0_H0 ;  /* 0x2000000bff147230 */ /* 0x008fe40000004100 */
[----:B------:R-:W-:-:S05]  /*1960*/  IMAD.WIDE R10, R9, 0x2, R4 ;  /* 0x00000002090a7825 */ /* 0x000fca00078e0204 */
[----:B------:R-:W2:Y:S01]  /*1970*/  LDG.E.U16.CONSTANT R25, desc[UR6][R10.64+0x40] ;  /* 0x000040060a197981 */ /* 0x000ea2000c1e9500 */
[----:B-----5:R-:W-:Y:S02]  /*1980*/  HADD2.F32 R22, -RZ, R22.H0_H0 ;  /* 0x20000016ff167230 */ /* 0x020fe40000004100 */
[----:B----4-:R-:W-:Y:S02]  /*1990*/  HADD2.F32 R33, -RZ, R8.H0_H0 ;  /* 0x20000008ff217230 */ /* 0x010fe40000004100 */
[----:B------:R-:W-:-:S04]  /*19a0*/  IMAD.WIDE R8, R9, 0x2, R6 ;  /* 0x0000000209087825 */ /* 0x000fc800078e0206 */
[C---:B------:R-:W-:Y:S01]  /*19b0*/  FFMA R35, R33.reuse, R18, R12 ;  /* 0x0000001221237223 */ /* 0x040fe2000000000c */
[----:B------:R-:W-:Y:S01]  /*19c0*/  FFMA R23, R33, R20, R23 ;  /* 0x0000001421177223 */ /* 0x000fe20000000017 */
[----:B------:R-:W-:Y:S01]  /*19d0*/  HADD2.F32 R12, -RZ, R31.H0_H0 ;  /* 0x2000001fff0c7230 */ /* 0x000fe20000004100 */
[----:B------:R-:W3:Y:S01]  /*19e0*/  LDG.E.U16.CONSTANT R20, desc[UR6][R10.64] ;  /* 0x000000060a147981 */ /* 0x000ee2000c1e9500 */
[----:B------:R-:W-:-:S03]  /*19f0*/  HADD2.F32 R29, -RZ, R29.H0_H0 ;  /* 0x2000001dff1d7230 */ /* 0x000fc60000004100 */
[----:B------:R-:W4:Y:S04]  /*1a00*/  LDG.E.U16.CONSTANT R18, desc[UR6][R14.64] ;  /* 0x000000060e127981 */ /* 0x000f28000c1e9500 */
[----:B------:R-:W5:Y:S01]  /*1a10*/  LDG.E.U16.CONSTANT R21, desc[UR6][R8.64] ;  /* 0x0000000608157981 */ /* 0x000f62000c1e9500 */
[C---:B------:R-:W-:Y:S01]  /*1a20*/  FFMA R12, R29.reuse, R12, R35 ;  /* 0x0000000c1d0c7223 */ /* 0x040fe20000000023 */
[----:B------:R-:W-:Y:S02]  /*1a30*/  FFMA R35, R29, R22, R23 ;  /* 0x000000161d237223 */ /* 0x000fe40000000017 */
[----:B------:R-:W5:Y:S04]  /*1a40*/  LDG.E.U16.CONSTANT R24, desc[UR6][R8.64+0x40] ;  /* 0x0000400608187981 */ /* 0x000f68000c1e9500 */
[----:B------:R-:W5:Y:S01]  /*1a50*/  LDG.E.U16.CONSTANT R22, desc[UR6][R14.64+0x40] ;  /* 0x000040060e167981 */ /* 0x000f62000c1e9500 */
[----:B------:R-:W-:-:S02]  /*1a60*/  HADD2.F32 R36, -RZ, R30.H0_H0 ;  /* 0x2000001eff247230 */ /* 0x000fc40000004100 */
[----:B------:R-:W-:Y:S01]  /*1a70*/  HADD2.F32 R26, -RZ, R26.H0_H0 ;  /* 0x2000001aff1a7230 */ /* 0x000fe20000004100 */
[----:B------:R-:W5:Y:S01]  /*1a80*/  LDG.E.U16.CONSTANT R23, desc[UR6][R10.64+0x80] ;  /* 0x000080060a177981 */ /* 0x000f62000c1e9500 */
[----:B------:R-:W-:-:S03]  /*1a90*/  HADD2.F32 R37, -RZ, R28.H0_H0 ;  /* 0x2000001cff257230 */ /* 0x000fc60000004100 */
[----:B------:R-:W5:Y:S01]  /*1aa0*/  LDG.E.U16.CONSTANT R31, desc[UR6][R8.64+0x80] ;  /* 0x00008006081f7981 */ /* 0x000f62000c1e9500 */
[----:B------:R-:W-:-:S03]  /*1ab0*/  HADD2.F32 R13, -RZ, R13.H0_H0 ;  /* 0x2000000dff0d7230 */ /* 0x000fc60000004100 */
[----:B------:R-:W5:Y:S01]  /*1ac0*/  LDG.E.U16.CONSTANT R30, desc[UR6][R14.64+0x80] ;  /* 0x000080060e1e7981 */ /* 0x000f62000c1e9500 */
[C---:B------:R-:W-:Y:S01]  /*1ad0*/  FFMA R12, R37.reuse, R36, R12 ;  /* 0x00000024250c7223 */ /* 0x040fe2000000000c */
[----:B------:R-:W-:Y:S01]  /*1ae0*/  FFMA R26, R37, R26, R35 ;  /* 0x0000001a251a7223 */ /* 0x000fe20000000023 */
[----:B------:R-:W-:Y:S01]  /*1af0*/  HADD2.F32 R27, -RZ, R27.H0_H0 ;  /* 0x2000001bff1b7230 */ /* 0x000fe20000004100 */
[----:B------:R0:W5:Y:S01]  /*1b00*/  LDG.E.U16.CONSTANT R29, desc[UR6][R10.64+0xc0] ;  /* 0x0000c0060a1d7981 */ /* 0x000162000c1e9500 */
[----:B------:R-:W-:-:S03]  /*1b10*/  IADD3 R37, PT, PT, R19, 0x100, RZ ;  /* 0x0000010013257810 */ /* 0x000fc60007ffe0ff */
[----:B------:R1:W5:Y:S01]  /*1b20*/  LDG.E.U16.CONSTANT R33, desc[UR6][R8.64+0xc0] ;  /* 0x0000c00608217981 */ /* 0x000362000c1e9500 */
[----:B------:R-:W-:Y:S01]  /*1b30*/  FFMA R35, R27, R13, R12 ;  /* 0x0000000d1b237223 */ /* 0x000fe2000000000c */
[----:B0-----:R-:W-:Y:S02]  /*1b40*/  HADD2.F32 R11, -RZ, R34.H0_H0 ;  /* 0x20000022ff0b7230 */ /* 0x001fe40000004100 */
[----:B------:R4:W5:Y:S01]  /*1b50*/  LDG.E.U16.CONSTANT R34, desc[UR6][R14.64+0xc0] ;  /* 0x0000c0060e227981 */ /* 0x000962000c1e9500 */
[----:B------:R-:W-:-:S04]  /*1b60*/  IMAD.WIDE R12, R37, 0x2, R6 ;  /* 0x00000002250c7825 */ /* 0x000fc800078e0206 */
[----:B------:R-:W-:Y:S01]  /*1b70*/  FFMA R36, R27, R11, R26 ;  /* 0x0000000b1b247223 */ /* 0x000fe2000000001a */
[C---:B-1----:R-:W-:Y:S01]  /*1b80*/  IMAD.WIDE R8, R37.reuse, 0x2, R4 ;  /* 0x0000000225087825 */ /* 0x042fe200078e0204 */
[----:B------:R-:W5:Y:S03]  /*1b90*/  LDG.E.U16.CONSTANT R28, desc[UR6][R12.64] ;  /* 0x000000060c1c7981 */ /* 0x000f66000c1e9500 */
[----:B------:R-:W-:Y:S01]  /*1ba0*/  IMAD.WIDE R10, R37, 0x2, R2 ;  /* 0x00000002250a7825 */ /* 0x000fe200078e0202 */
[----:B------:R-:W5:Y:S04]  /*1bb0*/  LDG.E.U16.CONSTANT R26, desc[UR6][R8.64] ;  /* 0x00000006081a7981 */ /* 0x000f68000c1e9500 */
[----:B------:R-:W5:Y:S01]  /*1bc0*/  LDG.E.U16.CONSTANT R27, desc[UR6][R10.64] ;  /* 0x000000060a1b7981 */ /* 0x000f62000c1e9500 */
[----:B--2---:R-:W-:-:S02]  /*1bd0*/  HADD2.F32 R25, -RZ, R25.H0_H0 ;  /* 0x20000019ff197230 */ /* 0x004fc40000004100 */
[----:B---3--:R-:W-:Y:S02]  /*1be0*/  HADD2.F32 R20, -RZ, R20.H0_H0 ;  /* 0x20000014ff147230 */ /* 0x008fe40000004100 */
[----:B----4-:R-:W-:Y:S02]  /*1bf0*/  HADD2.F32 R15, -RZ, R18.H0_H0 ;  /* 0x20000012ff0f7230 */ /* 0x010fe40000004100 */
[----:B------:R-:W2:Y:S01]  /*1c00*/  LDG.E.U16.CONSTANT R18, desc[UR6][R8.64+0x40] ;  /* 0x0000400608127981 */ /* 0x000ea2000c1e9500 */
[----:B-----5:R-:W-:-:S05]  /*1c10*/  HADD2.F32 R21, -RZ, R21.H0_H0 ;  /* 0x20000015ff157230 */ /* 0x020fca0000004100 */
[C---:B------:R-:W-:Y:S01]  /*1c20*/  FFMA R20, R21.reuse, R20, R35 ;  /* 0x0000001415147223 */ /* 0x040fe20000000023 */
[----:B------:R-:W-:Y:S01]  /*1c30*/  FFMA R15, R21, R15, R36 ;  /* 0x0000000f150f7223 */ /* 0x000fe20000000024 */
[----:B------:R-:W-:Y:S02]  /*1c40*/  HADD2.F32 R21, -RZ, R24.H0_H0 ;  /* 0x20000018ff157230 */ /* 0x000fe40000004100 */
[----:B------:R-:W-:Y:S01]  /*1c50*/  HADD2.F32 R22, -RZ, R22.H0_H0 ;  /* 0x20000016ff167230 */ /* 0x000fe20000004100 */
[----:B------:R-:W3:Y:S02]  /*1c60*/  LDG.E.U16.CONSTANT R24, desc[UR6][R12.64+0x80] ;  /* 0x000080060c187981 */ /* 0x000ee4000c1e9500 */
[C---:B------:R-:W-:Y:S02]  /*1c70*/  FFMA R14, R21.reuse, R25, R20 ;  /* 0x00000019150e7223 */ /* 0x040fe40000000014 */
[----:B------:R-:W-:Y:S01]  /*1c80*/  FFMA R15, R21, R22, R15 ;  /* 0x00000016150f7223 */ /* 0x000fe2000000000f */
[----:B------:R-:W-:Y:S01]  /*1c90*/  HADD2.F32 R21, -RZ, R23.H0_H0 ;  /* 0x20000017ff157230 */ /* 0x000fe20000004100 */
[----:B------:R-:W4:Y:S01]  /*1ca0*/  LDG.E.U16.CONSTANT R22, desc[UR6][R10.64+0x40] ;  /* 0x000040060a167981 */ /* 0x000f22000c1e9500 */
[----:B------:R-:W-:-:S02]  /*1cb0*/  HADD2.F32 R31, -RZ, R31.H0_H0 ;  /* 0x2000001fff1f7230 */ /* 0x000fc40000004100 */
[----:B------:R-:W-:Y:S01]  /*1cc0*/  HADD2.F32 R30, -RZ, R30.H0_H0 ;  /* 0x2000001eff1e7230 */ /* 0x000fe20000004100 */
[----:B------:R-:W5:Y:S02]  /*1cd0*/  LDG.E.U16.CONSTANT R20, desc[UR6][R8.64+0x80] ;  /* 0x0000800608147981 */ /* 0x000f64000c1e9500 */
[C---:B------:R-:W-:Y:S02]  /*1ce0*/  FFMA R14, R31.reuse, R21, R14 ;  /* 0x000000151f0e7223 */ /* 0x040fe4000000000e */
[----:B------:R-:W5:Y:S01]  /*1cf0*/  LDG.E.U16.CONSTANT R21, desc[UR6][R12.64+0x40] ;  /* 0x000040060c157981 */ /* 0x000f62000c1e9500 */
[----:B------:R-:W-:Y:S01]  /*1d00*/  FFMA R35, R31, R30, R15 ;  /* 0x0000001e1f237223 */ /* 0x000fe2000000000f */
[----:B------:R-:W-:Y:S01]  /*1d10*/  IADD3 R15, PT, PT, R19, 0x180, RZ ;  /* 0x00000180130f7810 */ /* 0x000fe20007ffe0ff */
[----:B------:R-:W-:Y:S01]  /*1d20*/  HADD2.F32 R33, -RZ, R33.H0_H0 ;  /* 0x20000021ff217230 */ /* 0x000fe20000004100 */
[----:B------:R-:W5:Y:S01]  /*1d30*/  LDG.E.U16.CONSTANT R25, desc[UR6][R10.64+0x80] ;  /* 0x000080060a197981 */ /* 0x000f62000c1e9500 */
[----:B------:R-:W-:-:S02]  /*1d40*/  HADD2.F32 R31, -RZ, R29.H0_H0 ;  /* 0x2000001dff1f7230 */ /* 0x000fc40000004100 */
[----:B------:R-:W-:Y:S01]  /*1d50*/  IMAD.WIDE R6, R15, 0x2, R6 ;  /* 0x000000020f067825 */ /* 0x000fe200078e0206 */
[----:B------:R0:W5:Y:S03]  /*1d60*/  LDG.E.U16.CONSTANT R23, desc[UR6][R8.64+0xc0] ;  /* 0x0000c00608177981 */ /* 0x000166000c1e9500 */
[----:B------:R-:W-:Y:S02]  /*1d70*/  HADD2.F32 R34, -RZ, R34.H0_H0 ;  /* 0x20000022ff227230 */ /* 0x000fe40000004100 */
[C---:B------:R-:W-:Y:S01]  /*1d80*/  FFMA R31, R33.reuse, R31, R14 ;  /* 0x0000001f211f7223 */ /* 0x040fe2000000000e */
[----:B------:R-:W5:Y:S02]  /*1d90*/  LDG.E.U16.CONSTANT R29, desc[UR6][R10.64+0xc0] ;  /* 0x0000c0060a1d7981 */ /* 0x000f64000c1e9500 */
[----:B------:R-:W-:Y:S02]  /*1da0*/  FFMA R33, R33, R34, R35 ;  /* 0x0000002221217223 */ /* 0x000fe40000000023 */
[----:B------:R1:W5:Y:S01]  /*1db0*/  LDG.E.U16.CONSTANT R30, desc[UR6][R12.64+0xc0] ;  /* 0x0000c0060c1e7981 */ /* 0x000362000c1e9500 */
[----:B0-----:R-:W-:-:S03]  /*1dc0*/  IMAD.WIDE R8, R15, 0x2, R4 ;  /* 0x000000020f087825 */ /* 0x001fc600078e0204 */
[----:B------:R-:W5:Y:S01]  /*1dd0*/  LDG.E.U16.CONSTANT R35, desc[UR6][R6.64+0x80] ;  /* 0x0000800606237981 */ /* 0x000f62000c1e9500 */
[----:B------:R-:W-:-:S03]  /*1de0*/  IMAD.WIDE R14, R15, 0x2, R2 ;  /* 0x000000020f0e7825 */ /* 0x000fc600078e0202 */
[----:B------:R-:W5:Y:S01]  /*1df0*/  LDG.E.U16.CONSTANT R10, desc[UR6][R8.64] ;  /* 0x00000006080a7981 */ /* 0x000f62000c1e9500 */
[----:B------:R-:W-:Y:S02]  /*1e00*/  HADD2.F32 R28, -RZ, R28.H0_H0 ;  /* 0x2000001cff1c7230 */ /* 0x000fe40000004100 */
[----:B------:R-:W-:Y:S01]  /*1e10*/  HADD2.F32 R34, -RZ, R26.H0_H0 ;  /* 0x2000001aff227230 */ /* 0x000fe20000004100 */
[----:B------:R-:W5:Y:S01]  /*1e20*/  LDG.E.U16.CONSTANT R11, desc[UR6][R14.64] ;  /* 0x000000060e0b7981 */ /* 0x000f62000c1e9500 */
[----:B------:R-:W-:-:S03]  /*1e30*/  HADD2.F32 R36, -RZ, R27.H0_H0 ;  /* 0x2000001bff247230 */ /* 0x000fc60000004100 */
[----:B------:R-:W5:Y:S01]  /*1e40*/  LDG.E.U16.CONSTANT R26, desc[UR6][R6.64] ;  /* 0x00000006061a7981 */ /* 0x000f62000c1e9500 */
[C---:B-1----:R-:W-:Y:S01]  /*1e50*/  FFMA R12, R28.reuse, R34, R31 ;  /* 0x000000221c0c7223 */ /* 0x042fe2000000001f */
[----:B------:R-:W-:Y:S02]  /*1e60*/  FFMA R31, R28, R36, R33 ;  /* 0x000000241c1f7223 */ /* 0x000fe40000000021 */
[----:B------:R-:W5:Y:S04]  /*1e70*/  LDG.E.U16.CONSTANT R27, desc[UR6][R8.64+0x40] ;  /* 0x00004006081b7981 */ /* 0x000f68000c1e9500 */
[----:B------:R-:W5:Y:S04]  /*1e80*/  LDG.E.U16.CONSTANT R13, desc[UR6][R6.64+0x40] ;  /* 0x00004006060d7981 */ /* 0x000f68000c1e9500 */
[----:B------:R-:W5:Y:S04]  /*1e90*/  LDG.E.U16.CONSTANT R33, desc[UR6][R14.64+0x40] ;  /* 0x000040060e217981 */ /* 0x000f68000c1e9500 */
[----:B------:R-:W5:Y:S04]  /*1ea0*/  LDG.E.U16.CONSTANT R28, desc[UR6][R8.64+0x80] ;  /* 0x00008006081c7981 */ /* 0x000f68000c1e9500 */
[----:B------:R-:W5:Y:S04]  /*1eb0*/  LDG.E.U16.CONSTANT R36, desc[UR6][R14.64+0x80] ;  /* 0x000080060e247981 */ /* 0x000f68000c1e9500 */
[----:B------:R5:W5:Y:S04]  /*1ec0*/  LDG.E.U16.CONSTANT R34, desc[UR6][R8.64+0xc0] ;  /* 0x0000c00608227981 */ /* 0x000b68000c1e9500 */
[----:B------:R0:W5:Y:S04]  /*1ed0*/  LDG.E.U16.CONSTANT R37, desc[UR6][R6.64+0xc0] ;  /* 0x0000c00606257981 */ /* 0x000168000c1e9500 */
[----:B------:R-:W5:Y:S01]  /*1ee0*/  LDG.E.U16.CONSTANT R14, desc[UR6][R14.64+0xc0] ;  /* 0x0000c0060e0e7981 */ /* 0x000f62000c1e9500 */
[----:B------:R-:W-:-:S04]  /*1ef0*/  IADD3 R19, PT, PT, R19, 0x200, RZ ;  /* 0x0000020013137810 */ /* 0x000fc80007ffe0ff */
[----:B------:R-:W-:Y:S01]  /*1f00*/  ISETP.GE.AND P1, PT, R19, R0, PT ;  /* 0x000000001300720c */ /* 0x000fe20003f26270 */
[----:B--2---:R-:W-:Y:S02]  /*1f10*/  HADD2.F32 R18, -RZ, R18.H0_H0 ;  /* 0x20000012ff127230 */ /* 0x004fe40000004100 */
[----:B---3--:R-:W-:Y:S02]  /*1f20*/  HADD2.F32 R24, -RZ, R24.H0_H0 ;  /* 0x20000018ff187230 */ /* 0x008fe40000004100 */
[----:B----4-:R-:W-:Y:S02]  /*1f30*/  HADD2.F32 R22, -RZ, R22.H0_H0 ;  /* 0x20000016ff167230 */ /* 0x010fe40000004100 */
[----:B-----5:R-:W-:Y:S02]  /*1f40*/  HADD2.F32 R9, -RZ, R20.H0_H0 ;  /* 0x20000014ff097230 */ /* 0x020fe40000004100 */
[----:B------:R-:W-:Y:S02]  /*1f50*/  HADD2.F32 R21, -RZ, R21.H0_H0 ;  /* 0x20000015ff157230 */ /* 0x000fe40000004100 */
[----:B------:R-:W-:-:S03]  /*1f60*/  HADD2.F32 R8, -RZ, R25.H0_H0 ;  /* 0x20000019ff087230 */ /* 0x000fc60000004100 */
[C---:B------:R-:W-:Y:S01]  /*1f70*/  FFMA R12, R21.reuse, R18, R12 ;  /* 0x00000012150c7223 */ /* 0x040fe2000000000c */
[----:B------:R-:W-:Y:S01]  /*1f80*/  FFMA R31, R21, R22, R31 ;  /* 0x00000016151f7223 */ /* 0x000fe2000000001f */
[----:B------:R-:W-:Y:S02]  /*1f90*/  HADD2.F32 R23, -RZ, R23.H0_H0 ;  /* 0x20000017ff177230 */ /* 0x000fe40000004100 */
[C---:B------:R-:W-:Y:S01]  /*1fa0*/  FFMA R9, R24.reuse, R9, R12 ;  /* 0x0000000918097223 */ /* 0x040fe2000000000c */
[----:B------:R-:W-:Y:S01]  /*1fb0*/  FFMA R8, R24, R8, R31 ;  /* 0x0000000818087223 */ /* 0x000fe2000000001f */
[----:B------:R-:W-:Y:S02]  /*1fc0*/  HADD2.F32 R29, -RZ, R29.H0_H0 ;  /* 0x2000001dff1d7230 */ /* 0x000fe40000004100 */
[----:B------:R-:W-:-:S05]  /*1fd0*/  HADD2.F32 R30, -RZ, R30.H0_H0 ;  /* 0x2000001eff1e7230 */ /* 0x000fca0000004100 */
[C---:B------:R-:W-:Y:S01]  /*1fe0*/  FFMA R9, R30.reuse, R23, R9 ;  /* 0x000000171e097223 */ /* 0x040fe20000000009 */
[----:B------:R-:W-:Y:S01]  /*1ff0*/  FFMA R8, R30, R29, R8 ;  /* 0x0000001d1e087223 */ /* 0x000fe20000000008 */
[----:B------:R-:W-:Y:S02]  /*2000*/  HADD2.F32 R10, -RZ, R10.H0_H0 ;  /* 0x2000000aff0a7230 */ /* 0x000fe40000004100 */
[----:B------:R-:W-:Y:S02]  /*2010*/  HADD2.F32 R11, -RZ, R11.H0_H0 ;  /* 0x2000000bff0b7230 */ /* 0x000fe40000004100 */
[----:B------:R-:W-:Y:S02]  /*2020*/  HADD2.F32 R26, -RZ, R26.H0_H0 ;  /* 0x2000001aff1a7230 */ /* 0x000fe40000004100 */
[----:B------:R-:W-:-:S03]  /*2030*/  HADD2.F32 R27, -RZ, R27.H0_H0 ;  /* 0x2000001bff1b7230 */ /* 0x000fc60000004100 */
[C---:B------:R-:W-:Y:S01]  /*2040*/  FFMA R9, R26.reuse, R10, R9 ;  /* 0x0000000a1a097223 */ /* 0x040fe20000000009 */
[----:B------:R-:W-:Y:S01]  /*2050*/  FFMA R8, R26, R11, R8 ;  /* 0x0000000b1a087223 */ /* 0x000fe20000000008 */
[----:B0-----:R-:W-:Y:S02]  /*2060*/  HADD2.F32 R6, -RZ, R13.H0_H0 ;  /* 0x2000000dff067230 */ /* 0x001fe40000004100 */
[----:B------:R-:W-:-:S03]  /*2070*/  HADD2.F32 R33, -RZ, R33.H0_H0 ;  /* 0x20000021ff217230 */ /* 0x000fc60000004100 */
[C---:B------:R-:W-:Y:S01]  /*2080*/  FFMA R9, R6.reuse, R27, R9 ;  /* 0x0000001b06097223 */ /* 0x040fe20000000009 */
[----:B------:R-:W-:Y:S02]  /*2090*/  HADD2.F32 R35, -RZ, R35.H0_H0 ;  /* 0x20000023ff237230 */ /* 0x000fe40000004100 */
[----:B------:R-:W-:Y:S02]  /*20a0*/  HADD2.F32 R28, -RZ, R28.H0_H0 ;  /* 0x2000001cff1c7230 */ /* 0x000fe40000004100 */
[----:B------:R-:W-:Y:S01]  /*20b0*/  FFMA R8, R6, R33, R8 ;  /* 0x0000002106087223 */ /* 0x000fe20000000008 */
[----:B------:R-:W-:Y:S02]  /*20c0*/  HADD2.F32 R36, -RZ, R36.H0_H0 ;  /* 0x20000024ff247230 */ /* 0x000fe40000004100 */
[C---:B------:R-:W-:Y:S01]  /*20d0*/  FFMA R9, R35.reuse, R28, R9 ;  /* 0x0000001c23097223 */ /* 0x040fe20000000009 */
[----:B------:R-:W-:Y:S02]  /*20e0*/  HADD2.F32 R34, -RZ, R34.H0_H0 ;  /* 0x20000022ff227230 */ /* 0x000fe40000004100 */
[----:B------:R-:W-:Y:S01]  /*20f0*/  FFMA R8, R35, R36, R8 ;  /* 0x0000002423087223 */ /* 0x000fe20000000008 */
[----:B------:R-:W-:-:S02]  /*2100*/  HADD2.F32 R6, -RZ, R37.H0_H0 ;  /* 0x20000025ff067230 */ /* 0x000fc40000004100 */
[----:B------:R-:W-:-:S03]  /*2110*/  HADD2.F32 R23, -RZ, R14.H0_H0 ;  /* 0x2000000eff177230 */ /* 0x000fc60000004100 */
[C---:B------:R-:W-:Y:S02]  /*2120*/  FFMA R12, R6.reuse, R34, R9 ;  /* 0x00000022060c7223 */ /* 0x040fe40000000009 */
[----:B------:R-:W-:Y:S01]  /*2130*/  FFMA R23, R6, R23, R8 ;  /* 0x0000001706177223 */ /* 0x000fe20000000008 */
[----:B------:R-:W-:Y:S06]  /*2140*/  @!P1 BRA `(.L_x_15) ;  /* 0xfffffff400b49947 */ /* 0x000fec000383ffff */
.L_x_14:
[----:B------:R-:W-:Y:S05]  /*2150*/  BSYNC.RECONVERGENT B1 ;  /* 0x0000000000017941 */ /* 0x000fea0003800200 */
.L_x_13:
[----:B------:R-:W-:Y:S01]  /*2160*/  IADD3 R0, PT, PT, -R19, R17, RZ ;  /* 0x0000001113007210 */ /* 0x000fe20007ffe1ff */
[----:B------:R-:W-:Y:S03]  /*2170*/  BSSY.RECONVERGENT B1, `(.L_x_16) ;  /* 0x000004d000017945 */ /* 0x000fe60003800200 */
[----:B------:R-:W-:-:S13]  /*2180*/  ISETP.GT.AND P1, PT, R0, 0x80, PT ;  /* 0x000000800000780c */ /* 0x000fda0003f24270 */
[----:B------:R-:W-:Y:S05]  /*2190*/  @!P1 BRA `(.L_x_17) ;  /* 0x0000000400289947 */ /* 0x000fea0003800000 */
[----:B------:R-:W0:Y:S01]  /*21a0*/  LDC.64 R10, c[0x0][0x380] ;  /* 0x0000e000ff0a7b82 */ /* 0x000e220000000a00 */
[----:B------:R-:W-:-:S05]  /*21b0*/  IMAD.WIDE R36, R19, 0x2, R4 ;  /* 0x0000000213247825 */ /* 0x000fca00078e0204 */
[----:B------:R-:W2:Y:S01]  /*21c0*/  LDG.E.U16.CONSTANT R25, desc[UR6][R36.64] ;  /* 0x0000000624197981 */ /* 0x000ea2000c1e9500 */
[C---:B------:R-:W-:Y:S01]  /*21d0*/  IMAD.WIDE R8, R19.reuse, 0x2, R2 ;  /* 0x0000000213087825 */ /* 0x040fe200078e0202 */
[C---:B------:R-:W-:Y:S02]  /*21e0*/  IADD3 R21, PT, PT, R19.reuse, 0x80, RZ ;  /* 0x0000008013157810 */ /* 0x040fe40007ffe0ff */
[----:B------:R-:W3:Y:S04]  /*21f0*/  LDG.E.U16.CONSTANT R27, desc[UR6][R36.64+0x40] ;  /* 0x00004006241b7981 */ /* 0x000ee8000c1e9500 */
[----:B------:R-:W4:Y:S04]  /*2200*/  LDG.E.U16.CONSTANT R13, desc[UR6][R8.64] ;  /* 0x00000006080d7981 */ /* 0x000f28000c1e9500 */
[----:B------:R-:W5:Y:S01]  /*2210*/  LDG.E.U16.CONSTANT R29, desc[UR6][R8.64+0x40] ;  /* 0x00004006081d7981 */ /* 0x000f62000c1e9500 */
[----:B0-----:R-:W-:-:S03]  /*2220*/  IMAD.WIDE R14, R19, 0x2, R10 ;  /* 0x00000002130e7825 */ /* 0x001fc600078e020a */
[----:B------:R-:W3:Y:S04]  /*2230*/  LDG.E.U16.CONSTANT R24, desc[UR6][R8.64+0x80] ;  /* 0x0000800608187981 */ /* 0x000ee8000c1e9500 */
[----:B------:R-:W4:Y:S04]  /*2240*/  LDG.E.U16.CONSTANT R0, desc[UR6][R14.64] ;  /* 0x000000060e007981 */ /* 0x000f28000c1e9500 */
[----:B------:R-:W5:Y:S01]  /*2250*/  LDG.E.U16.CONSTANT R18, desc[UR6][R14.64+0x40] ;  /* 0x000040060e127981 */ /* 0x000f62000c1e9500 */
[----:B------:R-:W-:-:S03]  /*2260*/  IMAD.WIDE R6, R21, 0x2, R4 ;  /* 0x0000000215067825 */ /* 0x000fc600078e0204 */
[----:B------:R-:W3:Y:S01]  /*2270*/  LDG.E.U16.CONSTANT R28, desc[UR6][R14.64+0x80] ;  /* 0x000080060e1c7981 */ /* 0x000ee2000c1e9500 */
[----:B------:R-:W-:-:S03]  /*2280*/  IMAD.WIDE R10, R21, 0x2, R10 ;  /* 0x00000002150a7825 */ /* 0x000fc600078e020a */
[----:B------:R-:W3:Y:S01]  /*2290*/  LDG.E.U16.CONSTANT R26, desc[UR6][R36.64+0x80] ;  /* 0x00008006241a7981 */ /* 0x000ee2000c1e9500 */
[----:B------:R-:W-:-:S03]  /*22a0*/  IMAD.WIDE R20, R21, 0x2, R2 ;  /* 0x0000000215147825 */ /* 0x000fc600078e0202 */
[----:B------:R-:W3:Y:S04]  /*22b0*/  LDG.E.U16.CONSTANT R30, desc[UR6][R8.64+0xc0] ;  /* 0x0000c006081e7981 */ /* 0x000ee8000c1e9500 */
[----:B------:R2:W3:Y:S04]  /*22c0*/  LDG.E.U16.CONSTANT R31, desc[UR6][R14.64+0xc0] ;  /* 0x0000c0060e1f7981 */ /* 0x0004e8000c1e9500 */
[----:B------:R-:W3:Y:S04]  /*22d0*/  LDG.E.U16.CONSTANT R22, desc[UR6][R36.64+0xc0] ;  /* 0x0000c00624167981 */ /* 0x000ee8000c1e9500 */
[----:B------:R-:W3:Y:S04]  /*22e0*/  LDG.E.U16.CONSTANT R9, desc[UR6][R20.64] ;  /* 0x0000000614097981 */ /* 0x000ee8000c1e9500 */
[----:B------:R-:W3:Y:S04]  /*22f0*/  LDG.E.U16.CONSTANT R35, desc[UR6][R6.64] ;  /* 0x0000000606237981 */ /* 0x000ee8000c1e9500 */
[----:B------:R-:W3:Y:S04]  /*2300*/  LDG.E.U16.CONSTANT R37, desc[UR6][R10.64] ;  /* 0x000000060a257981 */ /* 0x000ee8000c1e9500 */
[----:B------:R-:W3:Y:S04]  /*2310*/  LDG.E.U16.CONSTANT R33, desc[UR6][R6.64+0x40] ;  /* 0x0000400606217981 */ /* 0x000ee8000c1e9500 */
[----:B------:R-:W3:Y:S04]  /*2320*/  LDG.E.U16.CONSTANT R34, desc[UR6][R6.64+0x80] ;  /* 0x0000800606227981 */ /* 0x000ee8000c1e9500 */
[----:B------:R0:W3:Y:S04]  /*2330*/  LDG.E.U16.CONSTANT R36, desc[UR6][R6.64+0xc0] ;  /* 0x0000c00606247981 */ /* 0x0000e8000c1e9500 */
[----:B------:R-:W3:Y:S04]  /*2340*/  LDG.E.U16.CONSTANT R8, desc[UR6][R20.64+0x40] ;  /* 0x0000400614087981 */ /* 0x000ee8000c1e9500 */
[----:B------:R-:W3:Y:S04]  /*2350*/  LDG.E.U16.CONSTANT R14, desc[UR6][R20.64+0xc0] ;  /* 0x0000c006140e7981 */ /* 0x000ee8000c1e9500 */
[----:B------:R-:W3:Y:S01]  /*2360*/  LDG.E.U16.CONSTANT R7, desc[UR6][R10.64+0xc0] ;  /* 0x0000c0060a077981 */ /* 0x000ee2000c1e9500 */
[----:B--2---:R-:W-:-:S02]  /*2370*/  HADD2.F32 R15, -RZ, R25.H0_H0 ;  /* 0x20000019ff0f7230 */ /* 0x004fc40000004100 */
[----:B----4-:R-:W-:Y:S02]  /*2380*/  HADD2.F32 R25, -RZ, R0.H0_H0 ;  /* 0x20000000ff197230 */ /* 0x010fe40000004100 */
[----:B------:R1:W2:Y:S03]  /*2390*/  LDG.E.U16.CONSTANT R0, desc[UR6][R20.64+0x80] ;  /* 0x0000800614007981 */ /* 0x0002a6000c1e9500 */
[----:B0-----:R-:W-:Y:S02]  /*23a0*/  FFMA R6, R25, R15, R12 ;  /* 0x0000000f19067223 */ /* 0x001fe4000000000c */
[----:B------:R-:W4:Y:S04]  /*23b0*/  LDG.E.U16.CONSTANT R12, desc[UR6][R10.64+0x40] ;  /* 0x000040060a0c7981 */ /* 0x000f28000c1e9500 */
[----:B------:R0:W4:Y:S01]  /*23c0*/  LDG.E.U16.CONSTANT R15, desc[UR6][R10.64+0x80] ;  /* 0x000080060a0f7981 */ /* 0x000122000c1e9500 */
[----:B------:R-:W-:-:S05]  /*23d0*/  HADD2.F32 R13, -RZ, R13.H0_H0 ;  /* 0x2000000dff0d7230 */ /* 0x000fca0000004100 */
[----:B------:R-:W-:Y:S01]  /*23e0*/  FFMA R23, R25, R13, R23 ;  /* 0x0000000d19177223 */ /* 0x000fe20000000017 */
[----:B-----5:R-:W-:Y:S02]  /*23f0*/  HADD2.F32 R13, -RZ, R18.H0_H0 ;  /* 0x20000012ff0d7230 */ /* 0x020fe40000004100 */
[----:B------:R-:W-:Y:S02]  /*2400*/  HADD2.F32 R18, -RZ, R29.H0_H0 ;  /* 0x2000001dff127230 */ /* 0x000fe40000004100 */
[----:B---3--:R-:W-:Y:S02]  /*2410*/  HADD2.F32 R27, -RZ, R27.H0_H0 ;  /* 0x2000001bff1b7230 */ /* 0x008fe40000004100 */
[----:B-1----:R-:W-:Y:S02]  /*2420*/  HADD2.F32 R21, -RZ, R28.H0_H0 ;  /* 0x2000001cff157230 */ /* 0x002fe40000004100 */
[----:B------:R-:W-:Y:S01]  /*2430*/  FFMA R18, R13, R18, R23 ;  /* 0x000000120d127223 */ /* 0x000fe20000000017 */
[----:B------:R-:W-:-:S02]  /*2440*/  HADD2.F32 R25, -RZ, R24.H0_H0 ;  /* 0x20000018ff197230 */ /* 0x000fc40000004100 */
[----:B------:R-:W-:Y:S01]  /*2450*/  FFMA R6, R13, R27, R6 ;  /* 0x0000001b0d067223 */ /* 0x000fe20000000006 */
[----:B------:R-:W-:Y:S02]  /*2460*/  HADD2.F32 R26, -RZ, R26.H0_H0 ;  /* 0x2000001aff1a7230 */ /* 0x000fe40000004100 */
[----:B------:R-:W-:Y:S02]  /*2470*/  HADD2.F32 R31, -RZ, R31.H0_H0 ;  /* 0x2000001fff1f7230 */ /* 0x000fe40000004100 */
[C---:B------:R-:W-:Y:S01]  /*2480*/  FFMA R18, R21.reuse, R25, R18 ;  /* 0x0000001915127223 */ /* 0x040fe20000000012 */
[----:B0-----:R-:W-:Y:S02]  /*2490*/  HADD2.F32 R11, -RZ, R30.H0_H0 ;  /* 0x2000001eff0b7230 */ /* 0x001fe40000004100 */
[----:B------:R-:W-:Y:S01]  /*24a0*/  FFMA R6, R21, R26, R6 ;  /* 0x0000001a15067223 */ /* 0x000fe20000000006 */
[----:B------:R-:W-:Y:S02]  /*24b0*/  HADD2.F32 R22, -RZ, R22.H0_H0 ;  /* 0x20000016ff167230 */ /* 0x000fe40000004100 */
[----:B------:R-:W-:-:S02]  /*24c0*/  HADD2.F32 R37, -RZ, R37.H0_H0 ;  /* 0x20000025ff257230 */ /* 0x000fc40000004100 */
[C---:B------:R-:W-:Y:S01]  /*24d0*/  FFMA R11, R31.reuse, R11, R18 ;  /* 0x0000000b1f0b7223 */ /* 0x040fe20000000012 */
[----:B------:R-:W-:Y:S02]  /*24e0*/  HADD2.F32 R10, -RZ, R9.H0_H0 ;  /* 0x20000009ff0a7230 */ /* 0x000fe40000004100 */
[----:B------:R-:W-:Y:S01]  /*24f0*/  FFMA R6, R31, R22, R6 ;  /* 0x000000161f067223 */ /* 0x000fe20000000006 */
[----:B------:R-:W-:Y:S02]  /*2500*/  HADD2.F32 R35, -RZ, R35.H0_H0 ;  /* 0x20000023ff237230 */ /* 0x000fe40000004100 */
[----:B------:R-:W-:Y:S02]  /*2510*/  HADD2.F32 R33, -RZ, R33.H0_H0 ;  /* 0x20000021ff217230 */ /* 0x000fe40000004100 */
[C---:B------:R-:W-:Y:S01]  /*2520*/  FFMA R10, R37.reuse, R10, R11 ;  /* 0x0000000a250a7223 */ /* 0x040fe2000000000b */
[----:B------:R-:W-:Y:S01]  /*2530*/  FFMA R6, R37, R35, R6 ;  /* 0x0000002325067223 */ /* 0x000fe20000000006 */
[----:B------:R-:W-:-:S02]  /*2540*/  HADD2.F32 R34, -RZ, R34.H0_H0 ;  /* 0x20000022ff227230 */ /* 0x000fc40000004100 */
[----:B------:R-:W-:Y:S02]  /*2550*/  HADD2.F32 R11, -RZ, R8.H0_H0 ;  /* 0x20000008ff0b7230 */ /* 0x000fe40000004100 */
[----:B------:R-:W-:Y:S02]  /*2560*/  HADD2.F32 R36, -RZ, R36.H0_H0 ;  /* 0x20000024ff247230 */ /* 0x000fe40000004100 */
[----:B------:R-:W-:Y:S02]  /*2570*/  HADD2.F32 R23, -RZ, R14.H0_H0 ;  /* 0x2000000eff177230 */ /* 0x000fe40000004100 */
[----:B------:R-:W-:Y:S01]  /*2580*/  HADD2.F32 R7, -RZ, R7.H0_H0 ;  /* 0x20000007ff077230 */ /* 0x000fe20000004100 */
[----:B------:R-:W-:Y:S02]  /*2590*/  PLOP3.LUT P0, PT, PT, PT, PT, 0x8, 0x80 ;  /* 0x000000000080781c */ /* 0x000fe40003f0e170 */
[----:B------:R-:W-:Y:S01]  /*25a0*/  IADD3 R19, PT, PT, R19, 0x100, RZ ;  /* 0x0000010013137810 */ /* 0x000fe20007ffe0ff */
[----:B--2---:R-:W-:-:S02]  /*25b0*/  HADD2.F32 R0, -RZ, R0.H0_H0 ;  /* 0x20000000ff007230 */ /* 0x004fc40000004100 */
[----:B----4-:R-:W-:Y:S02]  /*25c0*/  HADD2.F32 R9, -RZ, R12.H0_H0 ;  /* 0x2000000cff097230 */ /* 0x010fe40000004100 */
[----:B------:R-:W-:-:S03]  /*25d0*/  HADD2.F32 R15, -RZ, R15.H0_H0 ;  /* 0x2000000fff0f7230 */ /* 0x000fc60000004100 */
[C---:B------:R-:W-:Y:S01]  /*25e0*/  FFMA R6, R9.reuse, R33, R6 ;  /* 0x0000002109067223 */ /* 0x040fe20000000006 */
[----:B------:R-:W-:-:S03]  /*25f0*/  FFMA R10, R9, R11, R10 ;  /* 0x0000000b090a7223 */ /* 0x000fc6000000000a */
[C---:B------:R-:W-:Y:S01]  /*2600*/  FFMA R6, R15.reuse, R34, R6 ;  /* 0x000000220f067223 */ /* 0x040fe20000000006 */
[----:B------:R-:W-:-:S03]  /*2610*/  FFMA R0, R15, R0, R10 ;  /* 0x000000000f007223 */ /* 0x000fc6000000000a */
[C---:B------:R-:W-:Y:S01]  /*2620*/  FFMA R12, R7.reuse, R36, R6 ;  /* 0x00000024070c7223 */ /* 0x040fe20000000006 */
[----:B------:R-:W-:-:S07]  /*2630*/  FFMA R23, R7, R23, R0 ;  /* 0x0000001707177223 */ /* 0x000fce0000000000 */
.L_x_17:
[----:B------:R-:W-:Y:S05]  /*2640*/  BSYNC.RECONVERGENT B1 ;  /* 0x0000000000017941 */ /* 0x000fea0003800200 */
.L_x_16:
[----:B------:R-:W-:-:S13]  /*2650*/  ISETP.LT.OR P0, PT, R19, R17, P0 ;  /* 0x000000111300720c */ /* 0x000fda0000701670 */
[----:B------:R-:W-:Y:S05]  /*2660*/  @!P0 BRA `(.L_x_9) ;  /* 0x0000000000908947 */ /* 0x000fea0003800000 */
[----:B------:R-:W0:Y:S01]  /*2670*/  LDC.64 R6, c[0x0][0x380] ;  /* 0x0000e000ff067b82 */ /* 0x000e220000000a00 */
[----:B------:R-:W-:-:S04]  /*2680*/  IMAD.WIDE R4, R19, 0x2, R4 ;  /* 0x0000000213047825 */ /* 0x000fc800078e0204 */
[C---:B------:R-:W-:Y:S01]  /*2690*/  IMAD.WIDE R2, R19.reuse, 0x2, R2 ;  /* 0x0000000213027825 */ /* 0x040fe200078e0202 */
[----:B------:R-:W2:Y:S04]  /*26a0*/  LDG.E.U16.CONSTANT R8, desc[UR6][R4.64] ;  /* 0x0000000604087981 */ /* 0x000ea8000c1e9500 */
[----:B------:R-:W3:Y:S04]  /*26b0*/  LDG.E.U16.CONSTANT R10, desc[UR6][R2.64] ;  /* 0x00000006020a7981 */ /* 0x000ee8000c1e9500 */
[----:B------:R-:W4:Y:S04]  /*26c0*/  LDG.E.U16.CONSTANT R13, desc[UR6][R4.64+0x40] ;  /* 0x00004006040d7981 */ /* 0x000f28000c1e9500 */
[----:B------:R-:W5:Y:S04]  /*26d0*/  LDG.E.U16.CONSTANT R14, desc[UR6][R2.64+0x40] ;  /* 0x00004006020e7981 */ /* 0x000f68000c1e9500 */
[----:B------:R-:W5:Y:S01]  /*26e0*/  LDG.E.U16.CONSTANT R17, desc[UR6][R4.64+0x80] ;  /* 0x0000800604117981 */ /* 0x000f62000c1e9500 */
[----:B0-----:R-:W-:-:S03]  /*26f0*/  IMAD.WIDE R6, R19, 0x2, R6 ;  /* 0x0000000213067825 */ /* 0x001fc600078e0206 */
[----:B------:R-:W5:Y:S04]  /*2700*/  LDG.E.U16.CONSTANT R18, desc[UR6][R2.64+0x80] ;  /* 0x0000800602127981 */ /* 0x000f68000c1e9500 */
[----:B------:R-:W5:Y:S04]  /*2710*/  LDG.E.U16.CONSTANT R0, desc[UR6][R6.64] ;  /* 0x0000000606007981 */ /* 0x000f68000c1e9500 */
[----:B------:R-:W5:Y:S04]  /*2720*/  LDG.E.U16.CONSTANT R11, desc[UR6][R6.64+0x40] ;  /* 0x00004006060b7981 */ /* 0x000f68000c1e9500 */
[----:B------:R-:W5:Y:S04]  /*2730*/  LDG.E.U16.CONSTANT R15, desc[UR6][R6.64+0x80] ;  /* 0x00008006060f7981 */ /* 0x000f68000c1e9500 */
[----:B------:R-:W5:Y:S04]  /*2740*/  LDG.E.U16.CONSTANT R20, desc[UR6][R4.64+0xc0] ;  /* 0x0000c00604147981 */ /* 0x000f68000c1e9500 */
[----:B------:R-:W5:Y:S04]  /*2750*/  LDG.E.U16.CONSTANT R19, desc[UR6][R6.64+0xc0] ;  /* 0x0000c00606137981 */ /* 0x000f68000c1e9500 */
[----:B------:R-:W5:Y:S01]  /*2760*/  LDG.E.U16.CONSTANT R21, desc[UR6][R2.64+0xc0] ;  /* 0x0000c00602157981 */ /* 0x000f62000c1e9500 */
[----:B--2---:R-:W-:-:S02]  /*2770*/  HADD2.F32 R8, -RZ, R8.H0_H0 ;  /* 0x20000008ff087230 */ /* 0x004fc40000004100 */
[----:B---3--:R-:W-:Y:S02]  /*2780*/  HADD2.F32 R10, -RZ, R10.H0_H0 ;  /* 0x2000000aff0a7230 */ /* 0x008fe40000004100 */
[----:B----4-:R-:W-:Y:S02]  /*2790*/  HADD2.F32 R13, -RZ, R13.H0_H0 ;  /* 0x2000000dff0d7230 */ /* 0x010fe40000004100 */
[----:B-----5:R-:W-:Y:S02]  /*27a0*/  HADD2.F32 R9, -RZ, R0.H0_H0 ;  /* 0x20000000ff097230 */ /* 0x020fe40000004100 */
[----:B------:R-:W-:-:S03]  /*27b0*/  HADD2.F32 R11, -RZ, R11.H0_H0 ;  /* 0x2000000bff0b7230 */ /* 0x000fc60000004100 */
[C---:B------:R-:W-:Y:S01]  /*27c0*/  FFMA R8, R9.reuse, R8, R12 ;  /* 0x0000000809087223 */ /* 0x040fe2000000000c */
[----:B------:R-:W-:Y:S01]  /*27d0*/  FFMA R10, R9, R10, R23 ;  /* 0x0000000a090a7223 */ /* 0x000fe20000000017 */
[----:B------:R-:W-:Y:S02]  /*27e0*/  HADD2.F32 R9, -RZ, R14.H0_H0 ;  /* 0x2000000eff097230 */ /* 0x000fe40000004100 */
[----:B------:R-:W-:Y:S02]  /*27f0*/  HADD2.F32 R17, -RZ, R17.H0_H0 ;  /* 0x20000011ff117230 */ /* 0x000fe40000004100 */
[C---:B------:R-:W-:Y:S01]  /*2800*/  FFMA R8, R11.reuse, R13, R8 ;  /* 0x0000000d0b087223 */ /* 0x040fe20000000008 */
[----:B------:R-:W-:Y:S02]  /*2810*/  HADD2.F32 R15, -RZ, R15.H0_H0 ;  /* 0x2000000fff0f7230 */ /* 0x000fe40000004100 */
[----:B------:R-:W-:Y:S01]  /*2820*/  FFMA R9, R11, R9, R10 ;  /* 0x000000090b097223 */ /* 0x000fe2000000000a */
[----:B------:R-:W-:-:S02]  /*2830*/  HADD2.F32 R18, -RZ, R18.H0_H0 ;  /* 0x20000012ff127230 */ /* 0x000fc40000004100 */
[----:B------:R-:W-:Y:S02]  /*2840*/  HADD2.F32 R20, -RZ, R20.H0_H0 ;  /* 0x20000014ff147230 */ /* 0x000fe40000004100 */
[C---:B------:R-:W-:Y:S01]  /*2850*/  FFMA R8, R15.reuse, R17, R8 ;  /* 0x000000110f087223 */ /* 0x040fe20000000008 */
[----:B------:R-:W-:Y:S02]  /*2860*/  HADD2.F32 R19, -RZ, R19.H0_H0 ;  /* 0x20000013ff137230 */ /* 0x000fe40000004100 */
[----:B------:R-:W-:Y:S01]  /*2870*/  FFMA R9, R15, R18, R9 ;  /* 0x000000120f097223 */ /* 0x000fe20000000009 */
[----:B------:R-:W-:Y:S02]  /*2880*/  HADD2.F32 R0, -RZ, R21.H0_H0 ;  /* 0x20000015ff007230 */ /* 0x000fe40000004100 */
[----:B------:R-:W-:-:S03]  /*2890*/  FFMA R12, R19, R20, R8 ;  /* 0x00000014130c7223 */ /* 0x000fc60000000008 */
[----:B------:R-:W-:-:S07]  /*28a0*/  FFMA R23, R19, R0, R9 ;  /* 0x0000000013177223 */ /* 0x000fce0000000009 */
.L_x_9:
[----:B------:R-:W-:Y:S05]  /*28b0*/  BSYNC.RECONVERGENT B0 ;  /* 0x0000000000007941 */ /* 0x000fea0003800200 */
.L_x_8:
[----:B------:R-:W0:Y:S01]  /*28c0*/  SHFL.DOWN PT, R3, R12, 0x10, 0x1f ;  /* 0x0a001f000c037f89 */ /* 0x000e2200000e0000 */
[----:B------:R-:W-:-:S03]  /*28d0*/  ISETP.NE.AND P0, PT, R16, RZ, PT ;  /* 0x000000ff1000720c */ /* 0x000fc60003f05270 */
[----:B------:R-:W1:Y:S01]  /*28e0*/  SHFL.DOWN PT, R0, R23, 0x10, 0x1f ;  /* 0x0a001f0017007f89 */ /* 0x000e6200000e0000 */
[----:B0-----:R-:W-:Y:S01]  /*28f0*/  FADD R3, R3, R12 ;  /* 0x0000000c03037221 */ /* 0x001fe20000000000 */
[----:B-1----:R-:W-:-:S04]  /*2900*/  FADD R0, R0, R23 ;  /* 0x0000001700007221 */ /* 0x002fc80000000000 */
[----:B------:R-:W0:Y:S04]  /*2910*/  SHFL.DOWN PT, R2, R3, 0x8, 0x1f ;  /* 0x09001f0003027f89 */ /* 0x000e2800000e0000 */
        /* <DEDUP_REMOVED lines=11> */
[----:B------:R0:W1:Y:S04]  /*29d0*/  SHFL.DOWN PT, R3, R6, 0x1, 0x1f ;  /* 0x08201f0006037f89 */ /* 0x00006800000e0000 */
[----:B------:R0:W2:Y:S01]  /*29e0*/  SHFL.DOWN PT, R2, R9, 0x1, 0x1f ;  /* 0x08201f0009027f89 */ /* 0x0000a200000e0000 */
[----:B------:R-:W-:Y:S05]  /*29f0*/  @P0 EXIT ;  /* 0x000000000000094d */ /* 0x000fea0003800000 */
[----:B------:R-:W-:Y:S02]  /*2a00*/  HFMA2 R5, -RZ, RZ, 0.96630859375, -0.0022525787353515625 ;  /* 0x3bbb989dff057431 */ /* 0x000fe400000001ff */
[----:B-1----:R-:W-:Y:S01]  /*2a10*/  FADD R0, R6, R3 ;  /* 0x0000000306007221 */ /* 0x002fe20000000000 */
[----:B------:R-:W-:Y:S01]  /*2a20*/  MOV R4, 0x437c0000 ;  /* 0x437c000000047802 */ /* 0x000fe20000000f00 */
[----:B------:R-:W-:Y:S01]  /*2a30*/  BSSY.RECONVERGENT B0, `(.L_x_18) ;  /* 0x0000014000007945 */ /* 0x000fe20003800200 */
[----:B--2---:R-:W-:Y:S01]  /*2a40*/  FADD R2, R9, R2 ;  /* 0x0000000209027221 */ /* 0x004fe20000000000 */
[----:B------:R-:W-:-:S04]  /*2a50*/  FFMA.SAT R3, R0, -R5, 0.5 ;  /* 0x3f00000000037423 */ /* 0x000fc80000002805 */
[----:B------:R-:W-:-:S04]  /*2a60*/  FFMA.RM R3, R3, R4, 12582913 ;  /* 0x4b40000103037423 */ /* 0x000fc80000004004 */
[C---:B------:R-:W-:Y:S01]  /*2a70*/  FADD R5, R3.reuse, -12583039 ;  /* 0xcb40007f03057421 */ /* 0x040fe20000000000 */
[----:B------:R-:W-:-:S03]  /*2a80*/  SHF.L.U32 R3, R3, 0x17, RZ ;  /* 0x0000001703037819 */ /* 0x000fc600000006ff */
[----:B------:R-:W-:-:S04]  /*2a90*/  FFMA R5, R0, -1.4426950216293334961, -R5 ;  /* 0xbfb8aa3b00057823 */ /* 0x000fc80000000805 */
[----:B------:R-:W-:-:S04]  /*2aa0*/  FFMA R5, R0, -1.925963033500011079e-08, R5 ;  /* 0xb2a5706000057823 */ /* 0x000fc80000000005 */
[----:B------:R-:W1:Y:S02]  /*2ab0*/  MUFU.EX2 R4, R5 ;  /* 0x0000000500047308 */ /* 0x000e640000000800 */
[----:B-1----:R-:W-:-:S06]  /*2ac0*/  FFMA R11, R3, R4, 1 ;  /* 0x3f800000030b7423 */ /* 0x002fcc0000000004 */
[----:B------:R-:W1:Y:S08]  /*2ad0*/  MUFU.RCP R3, R11 ;  /* 0x0000000b00037308 */ /* 0x000e700000001000 */
[----:B------:R-:W2:Y:S01]  /*2ae0*/  FCHK P0, R0, R11 ;  /* 0x0000000b00007302 */ /* 0x000ea20000000000 */
[----:B-1----:R-:W-:-:S04]  /*2af0*/  FFMA R4, -R11, R3, 1 ;  /* 0x3f8000000b047423 */ /* 0x002fc80000000103 */
[----:B------:R-:W-:-:S04]  /*2b00*/  FFMA R3, R3, R4, R3 ;  /* 0x0000000403037223 */ /* 0x000fc80000000003 */
[----:B------:R-:W-:-:S04]  /*2b10*/  FFMA R4, R0, R3, RZ ;  /* 0x0000000300047223 */ /* 0x000fc800000000ff */
[----:B0-----:R-:W-:-:S04]  /*2b20*/  FFMA R6, -R11, R4, R0 ;  /* 0x000000040b067223 */ /* 0x001fc80000000100 */
[----:B------:R-:W-:Y:S01]  /*2b30*/  FFMA R3, R3, R6, R4 ;  /* 0x0000000603037223 */ /* 0x000fe20000000004 */
[----:B--2---:R-:W-:Y:S06]  /*2b40*/  @!P0 BRA `(.L_x_19) ;  /* 0x0000000000088947 */ /* 0x004fec0003800000 */
[----:B------:R-:W-:-:S07]  /*2b50*/  MOV R4, 0x2b70 ;  /* 0x00002b7000047802 */ /* 0x000fce0000000f00 */
[----:B------:R-:W-:Y:S05]  /*2b60*/  CALL.REL.NOINC `($__internal_0_$__cuda_sm3x_div_rn_noftz_f32_slowpath) ;  /* 0x00000000001c7944 */ /* 0x000fea0003c00000 */
.L_x_19:
[----:B------:R-:W-:Y:S05]  /*2b70*/  BSYNC.RECONVERGENT B0 ;  /* 0x0000000000007941 */ /* 0x000fea0003800200 */
.L_x_18:
[----:B------:R-:W0:Y:S01]  /*2b80*/  LDC.64 R4, c[0x0][0x398] ;  /* 0x0000e600ff047b82 */ /* 0x000e220000000a00 */
[----:B------:R-:W-:-:S05]  /*2b90*/  FMUL R2, R2, R3 ;  /* 0x0000000302027220 */ /* 0x000fca0000400000 */
[----:B------:R-:W-:Y:S01]  /*2ba0*/  F2FP.F16.F32.PACK_AB R2, RZ, R2 ;  /* 0x00000002ff02723e */ /* 0x000fe200000000ff */
[----:B0-----:R-:W-:-:S05]  /*2bb0*/  IMAD.WIDE R32, R32, 0x2, R4 ;  /* 0x0000000220207825 */ /* 0x001fca00078e0204 */
[----:B------:R-:W-:Y:S01]  /*2bc0*/  STG.E.U16 desc[UR6][R32.64], R2 ;  /* 0x0000000220007986 */ /* 0x000fe2000c101506 */
[----:B------:R-:W-:Y:S05]  /*2bd0*/  EXIT ;  /* 0x000000000000794d */ /* 0x000fea0003800000 */
        .weak           $__internal_0_$__cuda_sm3x_div_rn_noftz_f32_slowpath
        .type           $__internal_0_$__cuda_sm3x_div_rn_noftz_f32_slowpath,@function
        .size           $__internal_0_$__cuda_sm3x_div_rn_noftz_f32_slowpath,(.L_x_185 - $__internal_0_$__cuda_sm3x_div_rn_noftz_f32_slowpath)
$__internal_0_$__cuda_sm3x_div_rn_noftz_f32_slowpath:
[----:B------:R-:W-:Y:S01]  /*2be0*/  SHF.R.U32.HI R5, RZ, 0x17, R11 ;  /* 0x00000017ff057819 */ /* 0x000fe2000001160b */
[----:B------:R-:W-:Y:S01]  /*2bf0*/  BSSY.RECONVERGENT B1, `(.L_x_20) ;  /* 0x0000065000017945 */ /* 0x000fe20003800200 */
[----:B------:R-:W-:Y:S02]  /*2c00*/  SHF.R.U32.HI R3, RZ, 0x17, R0 ;  /* 0x00000017ff037819 */ /* 0x000fe40000011600 */
[----:B------:R-:W-:Y:S02]  /*2c10*/  LOP3.LUT R13, R5, 0xff, RZ, 0xc0, !PT ;  /* 0x000000ff050d7812 */ /* 0x000fe400078ec0ff */
[----:B------:R-:W-:Y:S02]  /*2c20*/  LOP3.LUT R10, R3, 0xff, RZ, 0xc0, !PT ;  /* 0x000000ff030a7812 */ /* 0x000fe400078ec0ff */
[----:B------:R-:W-:Y:S02]  /*2c30*/  IADD3 R9, PT, PT, R13, -0x1, RZ ;  /* 0xffffffff0d097810 */ /* 0x000fe40007ffe0ff */
[----:B------:R-:W-:-:S02]  /*2c40*/  IADD3 R8, PT, PT, R10, -0x1, RZ ;  /* 0xffffffff0a087810 */ /* 0x000fc40007ffe0ff */
[----:B------:R-:W-:Y:S02]  /*2c50*/  ISETP.GT.U32.AND P0, PT, R9, 0xfd, PT ;  /* 0x000000fd0900780c */ /* 0x000fe40003f04070 */
[----:B------:R-:W-:Y:S02]  /*2c60*/  MOV R5, R0 ;  /* 0x0000000000057202 */ /* 0x000fe40000000f00 */
[----:B------:R-:W-:Y:S02]  /*2c70*/  ISETP.GT.U32.OR P0, PT, R8, 0xfd, P0 ;  /* 0x000000fd0800780c */ /* 0x000fe40000704470 */
[----:B------:R-:W-:-:S11]  /*2c80*/  MOV R6, R11 ;  /* 0x0000000b00067202 */ /* 0x000fd60000000f00 */
[----:B------:R-:W-:Y:S01]  /*2c90*/  @!P0 MOV R7, RZ ;  /* 0x000000ff00078202 */ /* 0x000fe20000000f00 */
[----:B------:R-:W-:Y:S06]  /*2ca0*/  @!P0 BRA `(.L_x_21) ;  /* 0x0000000000608947 */ /* 0x000fec0003800000 */
[----:B------:R-:W-:Y:S02]  /*2cb0*/  FSETP.GTU.FTZ.AND P0, PT, |R0|, +INF , PT ;  /* 0x7f8000000000780b */ /* 0x000fe40003f1c200 */
[----:B------:R-:W-:Y:S02]  /*2cc0*/  FSETP.GTU.FTZ.AND P1, PT, |R11|, +INF , PT ;  /* 0x7f8000000b00780b */ /* 0x000fe40003f3c200 */
[----:B------:R-:W-:Y:S02]  /*2cd0*/  MOV R3, R11 ;  /* 0x0000000b00037202 */ /* 0x000fe40000000f00 */
[----:B------:R-:W-:-:S13]  /*2ce0*/  PLOP3.LUT P0, PT, P0, P1, PT, 0xf8, 0x8f ;  /* 0x00000000008f781c */ /* 0x000fda0000703f70 */
[----:B------:R-:W-:Y:S05]  /*2cf0*/  @P0 BRA `(.L_x_22) ;  /* 0x00000004004c0947 */ /* 0x000fea0003800000 */
[----:B------:R-:W-:-:S13]  /*2d00*/  LOP3.LUT P0, RZ, R6, 0x7fffffff, R5, 0xc8, !PT ;  /* 0x7fffffff06ff7812 */ /* 0x000fda000780c805 */
[----:B------:R-:W-:Y:S05]  /*2d10*/  @!P0 BRA `(.L_x_23) ;  /* 0x00000004003c8947 */ /* 0x000fea0003800000 */
[C---:B------:R-:W-:Y:S02]  /*2d20*/  FSETP.NEU.FTZ.AND P1, PT, |R0|.reuse, +INF , PT ;  /* 0x7f8000000000780b */ /* 0x040fe40003f3d200 */
[----:B------:R-:W-:Y:S02]  /*2d30*/  FSETP.NEU.FTZ.AND P2, PT, |R3|, +INF , PT ;  /* 0x7f8000000300780b */ /* 0x000fe40003f5d200 */
[----:B------:R-:W-:-:S11]  /*2d40*/  FSETP.NEU.FTZ.AND P0, PT, |R0|, +INF , PT ;  /* 0x7f8000000000780b */ /* 0x000fd60003f1d200 */
[----:B------:R-:W-:Y:S05]  /*2d50*/  @!P2 BRA !P1, `(.L_x_23) ;  /* 0x00000004002ca947 */ /* 0x000fea0004800000 */
[----:B------:R-:W-:-:S04]  /*2d60*/  LOP3.LUT P1, RZ, R5, 0x7fffffff, RZ, 0xc0, !PT ;  /* 0x7fffffff05ff7812 */ /* 0x000fc8000782c0ff */
[----:B------:R-:W-:-:S13]  /*2d70*/  PLOP3.LUT P1, PT, P2, P1, PT, 0x2f, 0xf2 ;  /* 0x0000000000f2781c */ /* 0x000fda0001722577 */
[----:B------:R-:W-:Y:S05]  /*2d80*/  @P1 BRA `(.L_x_24) ;  /* 0x0000000400181947 */ /* 0x000fea0003800000 */
[----:B------:R-:W-:-:S04]  /*2d90*/  LOP3.LUT P1, RZ, R6, 0x7fffffff, RZ, 0xc0, !PT ;  /* 0x7fffffff06ff7812 */ /* 0x000fc8000782c0ff */
[----:B------:R-:W-:-:S13]  /*2da0*/  PLOP3.LUT P0, PT, P0, P1, PT, 0x2f, 0xf2 ;  /* 0x0000000000f2781c */ /* 0x000fda0000702577 */
[----:B------:R-:W-:Y:S05]  /*2db0*/  @P0 BRA `(.L_x_25) ;  /* 0x0000000400000947 */ /* 0x000fea0003800000 */
[----:B------:R-:W-:Y:S02]  /*2dc0*/  ISETP.GE.AND P0, PT, R8, RZ, PT ;  /* 0x000000ff0800720c */ /* 0x000fe40003f06270 */
[----:B------:R-:W-:-:S11]  /*2dd0*/  ISETP.GE.AND P1, PT, R9, RZ, PT ;  /* 0x000000ff0900720c */ /* 0x000fd60003f26270 */
[----:B------:R-:W-:Y:S01]  /*2de0*/  @P0 MOV R7, RZ ;  /* 0x000000ff00070202 */ /* 0x000fe20000000f00 */
[----:B------:R-:W-:Y:S01]  /*2df0*/  @!P0 FFMA R5, R0, 1.84467440737095516160e+19, RZ ;  /* 0x5f80000000058823 */ /* 0x000fe200000000ff */
[----:B------:R-:W-:Y:S01]  /*2e00*/  @!P0 MOV R7, 0xffffffc0 ;  /* 0xffffffc000078802 */ /* 0x000fe20000000f00 */
[----:B------:R-:W-:-:S03]  /*2e10*/  @!P1 FFMA R6, R3, 1.84467440737095516160e+19, RZ ;  /* 0x5f80000003069823 */ /* 0x000fc600000000ff */
[----:B------:R-:W-:-:S07]  /*2e20*/  @!P1 IADD3 R7, PT, PT, R7, 0x40, RZ ;  /* 0x0000004007079810 */ /* 0x000fce0007ffe0ff */
.L_x_21:
[----:B------:R-:W-:Y:S01]  /*2e30*/  LEA R3, R13, 0xc0800000, 0x17 ;  /* 0xc08000000d037811 */ /* 0x000fe200078eb8ff */
[----:B------:R-:W-:Y:S03]  /*2e40*/  BSSY.RECONVERGENT B2, `(.L_x_26) ;  /* 0x0000036000027945 */ /* 0x000fe60003800200 */
[----:B------:R-:W-:Y:S02]  /*2e50*/  IADD3 R3, PT, PT, -R3, R6, RZ ;  /* 0x0000000603037210 */ /* 0x000fe40007ffe1ff */
[----:B------:R-:W-:Y:S02]  /*2e60*/  IADD3 R6, PT, PT, R10, -0x7f, RZ ;  /* 0xffffff810a067810 */ /* 0x000fe40007ffe0ff */
[----:B------:R-:W0:Y:S01]  /*2e70*/  MUFU.RCP R8, R3 ;  /* 0x0000000300087308 */ /* 0x000e220000001000 */
[----:B------:R-:W-:Y:S02]  /*2e80*/  FADD.FTZ R9, -R3, -RZ ;  /* 0x800000ff03097221 */ /* 0x000fe40000010100 */
[C---:B------:R-:W-:Y:S01]  /*2e90*/  IMAD R0, R6.reuse, -0x800000, R5 ;  /* 0xff80000006007824 */ /* 0x040fe200078e0205 */
[----:B------:R-:W-:-:S04]  /*2ea0*/  IADD3 R6, PT, PT, R6, 0x7f, -R13 ;  /* 0x0000007f06067810 */ /* 0x000fc80007ffe80d */
[----:B------:R-:W-:Y:S01]  /*2eb0*/  IADD3 R6, PT, PT, R6, R7, RZ ;  /* 0x0000000706067210 */ /* 0x000fe20007ffe0ff */
[----:B0-----:R-:W-:-:S04]  /*2ec0*/  FFMA R11, R8, R9, 1 ;  /* 0x3f800000080b7423 */ /* 0x001fc80000000009 */
[----:B------:R-:W-:-:S04]  /*2ed0*/  FFMA R10, R8, R11, R8 ;  /* 0x0000000b080a7223 */ /* 0x000fc80000000008 */
[----:B------:R-:W-:-:S04]  /*2ee0*/  FFMA R5, R0, R10, RZ ;  /* 0x0000000a00057223 */ /* 0x000fc800000000ff */
[----:B------:R-:W-:-:S04]  /*2ef0*/  FFMA R8, R9, R5, R0 ;  /* 0x0000000509087223 */ /* 0x000fc80000000000 */
[----:B------:R-:W-:-:S04]  /*2f00*/  FFMA R11, R10, R8, R5 ;  /* 0x000000080a0b7223 */ /* 0x000fc80000000005 */
[----:B------:R-:W-:-:S04]  /*2f10*/  FFMA R8, R9, R11, R0 ;  /* 0x0000000b09087223 */ /* 0x000fc80000000000 */
[----:B------:R-:W-:-:S05]  /*2f20*/  FFMA R5, R10, R8, R11 ;  /* 0x000000080a057223 */ /* 0x000fca000000000b */
[----:B------:R-:W-:-:S04]  /*2f30*/  SHF.R.U32.HI R0, RZ, 0x17, R5 ;  /* 0x00000017ff007819 */ /* 0x000fc80000011605 */
[----:B------:R-:W-:-:S04]  /*2f40*/  LOP3.LUT R0, R0, 0xff, RZ, 0xc0, !PT ;  /* 0x000000ff00007812 */ /* 0x000fc800078ec0ff */
[----:B------:R-:W-:-:S04]  /*2f50*/  IADD3 R9, PT, PT, R0, R6, RZ ;  /* 0x0000000600097210 */ /* 0x000fc80007ffe0ff */
[----:B------:R-:W-:-:S04]  /*2f60*/  IADD3 R0, PT, PT, R9, -0x1, RZ ;  /* 0xffffffff09007810 */ /* 0x000fc80007ffe0ff */
[----:B------:R-:W-:-:S13]  /*2f70*/  ISETP.GE.U32.AND P0, PT, R0, 0xfe, PT ;  /* 0x000000fe0000780c */ /* 0x000fda0003f06070 */
[----:B------:R-:W-:Y:S05]  /*2f80*/  @!P0 BRA `(.L_x_27) ;  /* 0x0000000000808947 */ /* 0x000fea0003800000 */
[----:B------:R-:W-:-:S13]  /*2f90*/  ISETP.GT.AND P0, PT, R9, 0xfe, PT ;  /* 0x000000fe0900780c */ /* 0x000fda0003f04270 */
[----:B------:R-:W-:Y:S05]  /*2fa0*/  @P0 BRA `(.L_x_28) ;  /* 0x00000000006c0947 */ /* 0x000fea0003800000 */
[----:B------:R-:W-:-:S13]  /*2fb0*/  ISETP.GE.AND P0, PT, R9, 0x1, PT ;  /* 0x000000010900780c */ /* 0x000fda0003f06270 */
[----:B------:R-:W-:Y:S05]  /*2fc0*/  @P0 BRA `(.L_x_29) ;  /* 0x0000000000740947 */ /* 0x000fea0003800000 */
[----:B------:R-:W-:Y:S02]  /*2fd0*/  ISETP.GE.AND P0, PT, R9, -0x18, PT ;  /* 0xffffffe80900780c */ /* 0x000fe40003f06270 */
[----:B------:R-:W-:-:S11]  /*2fe0*/  LOP3.LUT R5, R5, 0x80000000, RZ, 0xc0, !PT ;  /* 0x8000000005057812 */ /* 0x000fd600078ec0ff */
[----:B------:R-:W-:Y:S05]  /*2ff0*/  @!P0 BRA `(.L_x_29) ;  /* 0x0000000000688947 */ /* 0x000fea0003800000 */
[CCC-:B------:R-:W-:Y:S01]  /*3000*/  FFMA.RZ R0, R10.reuse, R8.reuse, R11.reuse ;  /* 0x000000080a007223 */ /* 0x1c0fe2000000c00b */
[C---:B------:R-:W-:Y:S01]  /*3010*/  IADD3 R7, PT, PT, R9.reuse, 0x20, RZ ;  /* 0x0000002009077810 */ /* 0x040fe20007ffe0ff */
[-CC-:B------:R-:W-:Y:S01]  /*3020*/  FFMA.RM R3, R10, R8.reuse, R11.reuse ;  /* 0x000000080a037223 */ /* 0x180fe2000000400b */
[C---:B------:R-:W-:Y:S02]  /*3030*/  ISETP.NE.AND P2, PT, R9.reuse, RZ, PT ;  /* 0x000000ff0900720c */ /* 0x040fe40003f45270 */
[----:B------:R-:W-:Y:S01]  /*3040*/  LOP3.LUT R6, R0, 0x7fffff, RZ, 0xc0, !PT ;  /* 0x007fffff00067812 */ /* 0x000fe200078ec0ff */
[----:B------:R-:W-:Y:S01]  /*3050*/  FFMA.RP R0, R10, R8, R11 ;  /* 0x000000080a007223 */ /* 0x000fe2000000800b */
[C---:B------:R-:W-:Y:S02]  /*3060*/  ISETP.NE.AND P1, PT, R9.reuse, RZ, PT ;  /* 0x000000ff0900720c */ /* 0x040fe40003f25270 */
[----:B------:R-:W-:Y:S02]  /*3070*/  LOP3.LUT R6, R6, 0x800000, RZ, 0xfc, !PT ;  /* 0x0080000006067812 */ /* 0x000fe400078efcff */
[----:B------:R-:W-:-:S02]  /*3080*/  IADD3 R8, PT, PT, -R9, RZ, RZ ;  /* 0x000000ff09087210 */ /* 0x000fc40007ffe1ff */
[----:B------:R-:W-:Y:S02]  /*3090*/  SHF.L.U32 R7, R6, R7, RZ ;  /* 0x0000000706077219 */ /* 0x000fe400000006ff */
[----:B------:R-:W-:Y:S02]  /*30a0*/  FSETP.NEU.FTZ.AND P0, PT, R0, R3, PT ;  /* 0x000000030000720b */ /* 0x000fe40003f1d000 */
[----:B------:R-:W-:Y:S02]  /*30b0*/  SEL R3, R8, RZ, P2 ;  /* 0x000000ff08037207 */ /* 0x000fe40001000000 */
[----:B------:R-:W-:Y:S02]  /*30c0*/  ISETP.NE.AND P1, PT, R7, RZ, P1 ;  /* 0x000000ff0700720c */ /* 0x000fe40000f25270 */
[----:B------:R-:W-:Y:S02]  /*30d0*/  SHF.R.U32.HI R3, RZ, R3, R6 ;  /* 0x00000003ff037219 */ /* 0x000fe40000011606 */
[----:B------:R-:W-:-:S02]  /*30e0*/  PLOP3.LUT P0, PT, P0, P1, PT, 0xf8, 0x8f ;  /* 0x00000000008f781c */ /* 0x000fc40000703f70 */
[----:B------:R-:W-:Y:S02]  /*30f0*/  SHF.R.U32.HI R7, RZ, 0x1, R3 ;  /* 0x00000001ff077819 */ /* 0x000fe40000011603 */
[----:B------:R-:W-:-:S04]  /*3100*/  SEL R0, RZ, 0x1, !P0 ;  /* 0x00000001ff007807 */ /* 0x000fc80004000000 */
[----:B------:R-:W-:-:S04]  /*3110*/  LOP3.LUT R0, R0, 0x1, R7, 0xf8, !PT ;  /* 0x0000000100007812 */ /* 0x000fc800078ef807 */
[----:B------:R-:W-:-:S04]  /*3120*/  LOP3.LUT R0, R0, R3, RZ, 0xc0, !PT ;  /* 0x0000000300007212 */ /* 0x000fc800078ec0ff */
[----:B------:R-:W-:-:S04]  /*3130*/  IADD3 R0, PT, PT, R7, R0, RZ ;  /* 0x0000000007007210 */ /* 0x000fc80007ffe0ff */
[----:B------:R-:W-:Y:S01]  /*3140*/  LOP3.LUT R5, R0, R5, RZ, 0xfc, !PT ;  /* 0x0000000500057212 */ /* 0x000fe200078efcff */
[----:B------:R-:W-:Y:S06]  /*3150*/  BRA `(.L_x_29) ;  /* 0x0000000000107947 */ /* 0x000fec0003800000 */
.L_x_28:
[----:B------:R-:W-:-:S04]  /*3160*/  LOP3.LUT R5, R5, 0x80000000, RZ, 0xc0, !PT ;  /* 0x8000000005057812 */ /* 0x000fc800078ec0ff */
[----:B------:R-:W-:Y:S01]  /*3170*/  LOP3.LUT R5, R5, 0x7f800000, RZ, 0xfc, !PT ;  /* 0x7f80000005057812 */ /* 0x000fe200078efcff */
[----:B------:R-:W-:Y:S06]  /*3180*/  BRA `(.L_x_29) ;  /* 0x0000000000047947 */ /* 0x000fec0003800000 */
.L_x_27:
[----:B------:R-:W-:-:S07]  /*3190*/  LEA R5, R6, R5, 0x17 ;  /* 0x0000000506057211 */ /* 0x000fce00078eb8ff */
.L_x_29:
[----:B------:R-:W-:Y:S05]  /*31a0*/  BSYNC.RECONVERGENT B2 ;  /* 0x0000000000027941 */ /* 0x000fea0003800200 */
.L_x_26:
[----:B------:R-:W-:Y:S05]  /*31b0*/  BRA `(.L_x_30) ;  /* 0x0000000000207947 */ /* 0x000fea0003800000 */
.L_x_25:
[----:B------:R-:W-:-:S04]  /*31c0*/  LOP3.LUT R5, R6, 0x80000000, R5, 0x48, !PT ;  /* 0x8000000006057812 */ /* 0x000fc800078e4805 */
[----:B------:R-:W-:Y:S01]  /*31d0*/  LOP3.LUT R5, R5, 0x7f800000, RZ, 0xfc, !PT ;  /* 0x7f80000005057812 */ /* 0x000fe200078efcff */
[----:B------:R-:W-:Y:S06]  /*31e0*/  BRA `(.L_x_30) ;  /* 0x0000000000147947 */ /* 0x000fec0003800000 */
.L_x_24:
[----:B------:R-:W-:Y:S01]  /*31f0*/  LOP3.LUT R5, R6, 0x80000000, R5, 0x48, !PT ;  /* 0x8000000006057812 */ /* 0x000fe200078e4805 */
[----:B------:R-:W-:Y:S06]  /*3200*/  BRA `(.L_x_30) ;  /* 0x00000000000c7947 */ /* 0x000fec0003800000 */
.L_x_23:
[----:B------:R-:W0:Y:S01]  /*3210*/  MUFU.RSQ R5, -QNAN ;  /* 0xffc0000000057908 */ /* 0x000e220000001400 */
[----:B------:R-:W-:Y:S05]  /*3220*/  BRA `(.L_x_30) ;  /* 0x0000000000047947 */ /* 0x000fea0003800000 */
.L_x_22:
[----:B------:R-:W-:-:S07]  /*3230*/  FADD.FTZ R5, R0, R3 ;  /* 0x0000000300057221 */ /* 0x000fce0000010000 */
.L_x_30:
[----:B------:R-:W-:Y:S05]  /*3240*/  BSYNC.RECONVERGENT B1 ;  /* 0x0000000000017941 */ /* 0x000fea0003800200 */
.L_x_20:
[----:B0-----:R-:W-:Y:S01]  /*3250*/  MOV R3, R5 ;  /* 0x0000000500037202 */ /* 0x001fe20000000f00 */
[----:B------:R-:W-:-:S04]  /*3260*/  HFMA2 R5, -RZ, RZ, 0, 0 ;  /* 0x00000000ff057431 */ /* 0x000fc800000001ff */
[----:B------:R-:W-:Y:S05]  /*3270*/  RET.REL.NODEC R4 `(_Z32opt_fused_gate_up_swiglu_fp16_v2ILi32ELi8EEvPK6__halfS2_S2_PS0_ii) ;  /* 0xffffffcc04607950 */ /* 0x000fea0003c3ffff */
.L_x_31:
[----:B------:R-:W-:-:S00]  /*3280*/  BRA `(.L_x_31) ;  /* 0xfffffffc00fc7947 */ /* 0x000fc0000383ffff */
[----:B------:R-:W-:-:S00]  /*3290*/  NOP ;  /* 0x0000000000007918 */ /* 0x000fc00000000000 */
        /* <DEDUP_REMOVED lines=14> */
.L_x_185:


//--------------------- .text._Z33orig_fused_gate_up_swiglu_fp16_v2ILi32ELi8EEvPK6__halfS2_S2_PS0_ii --------------------------
	.section	.text._Z33orig_fused_gate_up_swiglu_fp16_v2ILi32ELi8EEvPK6__halfS2_S2_PS0_ii,"ax",@progbits
	.align	128
        .global         _Z33orig_fused_gate_up_swiglu_fp16_v2ILi32ELi8EEvPK6__halfS2_S2_PS0_ii
        .type           _Z33orig_fused_gate_up_swiglu_fp16_v2ILi32ELi8EEvPK6__halfS2_S2_PS0_ii,@function
        .size           _Z33orig_fused_gate_up_swiglu_fp16_v2ILi32ELi8EEvPK6__halfS2_S2_PS0_ii,(.L_x_186 - _Z33orig_fused_gate_up_swiglu_fp16_v2ILi32ELi8EEvPK6__halfS2_S2_PS0_ii)
        .other          _Z33orig_fused_gate_up_swiglu_fp16_v2ILi32ELi8EEvPK6__halfS2_S2_PS0_ii,@"STO_CUDA_ENTRY STV_DEFAULT"
_Z33orig_fused_gate_up_swiglu_fp16_v2ILi32ELi8EEvPK6__halfS2_S2_PS0_ii:
.text._Z33orig_fused_gate_up_swiglu_fp16_v2ILi32ELi8EEvPK6__halfS2_S2_PS0_ii:
        /* <DEDUP_REMOVED lines=8> */
[----:B------:R-:W0:Y:S01]  /*0080*/  LDC R9, c[0x0][0x3a0] ;  /* 0x0000e800ff097b82 */ /* 0x000e220000000800 */
[----:B------:R-:W-:Y:S01]  /*0090*/  LOP3.LUT R2, R2, 0x1f, RZ, 0xc0, !PT ;  /* 0x0000001f02027812 */ /* 0x000fe200078ec0ff */
[----:B------:R-:W1:Y:S01]  /*00a0*/  LDCU.64 UR4, c[0x0][0x358] ;  /* 0x00006b00ff0477ac */ /* 0x000e620008000a00 */
[----:B------:R-:W-:Y:S01]  /*00b0*/  BSSY.RECONVERGENT B0, `(.L_x_32) ;  /* 0x000015b000007945 */ /* 0x000fe20003800200 */
[----:B------:R-:W-:Y:S02]  /*00c0*/  CS2R R20, SRZ ;  /* 0x0000000000147805 */ /* 0x000fe4000001ff00 */
[----:B0-----:R-:W-:-:S04]  /*00d0*/  SHF.R.S32.HI R0, RZ, 0x1f, R9 ;  /* 0x0000001fff007819 */ /* 0x001fc80000011409 */
[-C--:B------:R-:W-:Y:S01]  /*00e0*/  LEA.HI R0, R0, R9.reuse, RZ, 0x3 ;  /* 0x0000000900007211 */ /* 0x080fe200078f18ff */
[----:B------:R-:W-:-:S03]  /*00f0*/  IMAD.WIDE R8, R24, R9, RZ ;  /* 0x0000000918087225 */ /* 0x000fc600078e02ff */
[----:B------:R-:W-:-:S04]  /*0100*/  SHF.R.S32.HI R7, RZ, 0x3, R0 ;  /* 0x00000003ff077819 */ /* 0x000fc80000011400 */
[----:B------:R-:W-:-:S13]  /*0110*/  ISETP.GE.AND P0, PT, R2, R7, PT ;  /* 0x000000070200720c */ /* 0x000fda0003f06270 */
[----:B-1----:R-:W-:Y:S05]  /*0120*/  @P0 BRA `(.L_x_33) ;  /* 0x00000014004c0947 */ /* 0x002fea0003800000 */
[----:B------:R-:W0:Y:S01]  /*0130*/  S2R R3, SR_TID.X ;  /* 0x0000000000037919 */ /* 0x000e220000002100 */
[----:B------:R-:W-:Y:S01]  /*0140*/  LOP3.LUT R0, RZ, R2, RZ, 0x33, !PT ;  /* 0x00000002ff007212 */ /* 0x000fe200078e33ff */
[----:B------:R-:W-:Y:S01]  /*0150*/  BSSY.RECONVERGENT B1, `(.L_x_34) ;  /* 0x0000063000017945 */ /* 0x000fe20003800200 */
[----:B------:R-:W-:Y:S01]  /*0160*/  HFMA2 R6, -RZ, RZ, 0, 0 ;  /* 0x00000000ff067431 */ /* 0x000fe200000001ff */
[----:B------:R-:W-:Y:S02]  /*0170*/  CS2R R4, SRZ ;  /* 0x0000000000047805 */ /* 0x000fe4000001ff00 */
[----:B------:R-:W-:Y:S02]  /*0180*/  IADD3 R12, PT, PT, R7, R0, RZ ;  /* 0x00000000070c7210 */ /* 0x000fe40007ffe0ff */
[----:B------:R-:W-:Y:S02]  /*0190*/  CS2R R20, SRZ ;  /* 0x0000000000147805 */ /* 0x000fe4000001ff00 */
[----:B------:R-:W-:-:S02]  /*01a0*/  MOV R22, RZ ;  /* 0x000000ff00167202 */ /* 0x000fc40000000f00 */
[----:B0-----:R-:W-:-:S04]  /*01b0*/  LOP3.LUT R3, R3, 0x1f, RZ, 0xc0, !PT ;  /* 0x0000001f03037812 */ /* 0x001fc800078ec0ff */
[----:B------:R-:W-:Y:S02]  /*01c0*/  LOP3.LUT R0, RZ, R3, RZ, 0x33, !PT ;  /* 0x00000003ff007212 */ /* 0x000fe400078e33ff */
[----:B------:R-:W-:Y:S02]  /*01d0*/  LOP3.LUT R3, R12, 0x60, RZ, 0xc0, !PT ;  /* 0x000000600c037812 */ /* 0x000fe400078ec0ff */
[----:B------:R-:W-:Y:S02]  /*01e0*/  IADD3 R0, PT, PT, R7, R0, RZ ;  /* 0x0000000007007210 */ /* 0x000fe40007ffe0ff */
[----:B------:R-:W-:Y:S01]  /*01f0*/  ISETP.NE.AND P1, PT, R3, 0x60, PT ;  /* 0x000000600300780c */ /* 0x000fe20003f25270 */
[----:B------:R-:W-:Y:S01]  /*0200*/  HFMA2 R3, -RZ, RZ, 0, 0 ;  /* 0x00000000ff037431 */ /* 0x000fe200000001ff */
[----:B------:R-:W-:Y:S02]  /*0210*/  ISETP.GE.U32.AND P0, PT, R0, 0x60, PT ;  /* 0x000000600000780c */ /* 0x000fe40003f06070 */
[----:B------:R-:W-:-:S09]  /*0220*/  MOV R0, RZ ;  /* 0x000000ff00007202 */ /* 0x000fd20000000f00 */
[----:B------:R-:W-:Y:S05]  /*0230*/  @!P1 BRA `(.L_x_35) ;  /* 0x0000000400509947 */ /* 0x000fea0003800000 */
[----:B------:R-:W0:Y:S01]  /*0240*/  LDC.64 R10, c[0x0][0x380] ;  /* 0x0000e000ff0a7b82 */ /* 0x000e220000000a00 */
[----:B------:R-:W1:Y:S01]  /*0250*/  LDCU.64 UR6, c[0x0][0x390] ;  /* 0x00007200ff0677ac */ /* 0x000e620008000a00 */
[C---:B------:R-:W-:Y:S02]  /*0260*/  SHF.L.U64.HI R31, R8.reuse, 0x1, R9 ;  /* 0x00000001081f7819 */ /* 0x040fe40000010209 */
[----:B------:R-:W-:Y:S01]  /*0270*/  SHF.L.U32 R30, R8, 0x1, RZ ;  /* 0x00000001081e7819 */ /* 0x000fe200000006ff */
[----:B------:R-:W2:Y:S01]  /*0280*/  LDCU.64 UR8, c[0x0][0x388] ;  /* 0x00007100ff0877ac */ /* 0x000ea20008000a00 */
[----:B------:R-:W-:Y:S02]  /*0290*/  LEA.HI R12, R12, 0x1, RZ, 0x1b ;  /* 0x000000010c0c7811 */ /* 0x000fe400078fd8ff */
[----:B------:R-:W-:Y:S01]  /*02a0*/  MOV R6, RZ ;  /* 0x000000ff00067202 */ /* 0x000fe20000000f00 */
[----:B------:R-:W-:Y:S01]  /*02b0*/  IMAD.WIDE.U32 R30, R2, 0x10, R30 ;  /* 0x00000010021e7825 */ /* 0x000fe200078e001e */
[----:B------:R-:W-:-:S04]  /*02c0*/  LOP3.LUT R12, R12, 0x3, RZ, 0xc0, !PT ;  /* 0x000000030c0c7812 */ /* 0x000fc800078ec0ff */
[----:B------:R-:W-:Y:S02]  /*02d0*/  IADD3 R29, PT, PT, -R12, RZ, RZ ;  /* 0x000000ff0c1d7210 */ /* 0x000fe40007ffe1ff */
[C---:B-1----:R-:W-:Y:S02]  /*02e0*/  IADD3 R25, P1, PT, R30.reuse, UR6, RZ ;  /* 0x000000061e197c10 */ /* 0x042fe4000ff3e0ff */
[----:B--2---:R-:W-:Y:S01]  /*02f0*/  IADD3 R27, P2, PT, R30, UR8, RZ ;  /* 0x000000081e1b7c10 */ /* 0x004fe2000ff5e0ff */
[----:B0-----:R-:W-:Y:S01]  /*0300*/  IMAD.WIDE.U32 R8, R2, 0x10, R10 ;  /* 0x0000001002087825 */ /* 0x001fe200078e000a */
[C---:B------:R-:W-:Y:S02]  /*0310*/  IADD3.X R28, PT, PT, R31.reuse, UR7, RZ, P1, !PT ;  /* 0x000000071f1c7c10 */ /* 0x040fe40008ffe4ff */
[----:B------:R-:W-:Y:S02]  /*0320*/  IADD3.X R30, PT, PT, R31, UR9, RZ, P2, !PT ;  /* 0x000000091f1e7c10 */ /* 0x000fe400097fe4ff */
[----:B------:R-:W-:-:S02]  /*0330*/  MOV R26, R8 ;  /* 0x00000008001a7202 */ /* 0x000fc40000000f00 */
[----:B------:R-:W-:-:S07]  /*0340*/  MOV R23, R9 ;  /* 0x0000000900177202 */ /* 0x000fce0000000f00 */
.L_x_36:
[----:B------:R-:W-:Y:S02]  /*0350*/  MOV R8, R26 ;  /* 0x0000001a00087202 */ /* 0x000fe40000000f00 */
[----:B------:R-:W-:Y:S02]  /*0360*/  MOV R9, R23 ;  /* 0x0000001700097202 */ /* 0x000fe40000000f00 */
[----:B------:R-:W-:Y:S02]  /*0370*/  MOV R12, R27 ;  /* 0x0000001b000c7202 */ /* 0x000fe40000000f00 */
[----:B------:R-:W-:Y:S02]  /*0380*/  MOV R13, R30 ;  /* 0x0000001e000d7202 */ /* 0x000fe40000000f00 */
[----:B------:R-:W2:Y:S04]  /*0390*/  LDG.E.128.CONSTANT R8, desc[UR4][R8.64] ;  /* 0x0000000408087981 */ /* 0x000ea8000c1e9d00 */
[----:B------:R-:W3:Y:S01]  /*03a0*/  LDG.E.128.CONSTANT R12, desc[UR4][R12.64] ;  /* 0x000000040c0c7981 */ /* 0x000ee2000c1e9d00 */
[----:B------:R-:W-:-:S02]  /*03b0*/  MOV R16, R25 ;  /* 0x0000001900107202 */ /* 0x000fc40000000f00 */
[----:B------:R-:W-:-:S06]  /*03c0*/  MOV R17, R28 ;  /* 0x0000001c00117202 */ /* 0x000fcc0000000f00 */
[----:B------:R-:W4:Y:S01]  /*03d0*/  LDG.E.128.CONSTANT R16, desc[UR4][R16.64] ;  /* 0x0000000410107981 */ /* 0x000f22000c1e9d00 */
        /* <DEDUP_REMOVED lines=9> */
[--C-:B--2---:R-:W-:Y:S02]  /*0470*/  HADD2.F32 R33, -RZ, R8.reuse.H1_H1 ;  /* 0x30000008ff217230 */ /* 0x104fe40000004100 */
[----:B------:R-:W-:Y:S02]  /*0480*/  HADD2.F32 R31, -RZ, R8.H0_H0 ;  /* 0x20000008ff1f7230 */ /* 0x000fe40000004100 */
[----:B---3--:R-:W-:Y:S02]  /*0490*/  HADD2.F32 R36, -RZ, R12.H1_H1 ;  /* 0x3000000cff247230 */ /* 0x008fe40000004100 */
[----:B------:R-:W-:-:S02]  /*04a0*/  HADD2.F32 R34, -RZ, R9.H1_H1 ;  /* 0x30000009ff227230 */ /* 0x000fc40000004100 */
[----:B------:R-:W-:Y:S02]  /*04b0*/  HADD2.F32 R37, -RZ, R13.H1_H1 ;  /* 0x3000000dff257230 */ /* 0x000fe40000004100 */
[----:B------:R-:W-:Y:S01]  /*04c0*/  FMUL R36, R33, R36 ;  /* 0x0000002421247220 */ /* 0x000fe20000400000 */
[----:B------:R-:W-:Y:S02]  /*04d0*/  HADD2.F32 R8, -RZ, R12.H0_H0 ;  /* 0x2000000cff087230 */ /* 0x000fe40000004100 */
[----:B------:R-:W-:Y:S02]  /*04e0*/  HADD2.F32 R32, -RZ, R9.H0_H0 ;  /* 0x20000009ff207230 */ /* 0x000fe40000004100 */
[----:B------:R-:W-:Y:S01]  /*04f0*/  FMUL R37, R34, R37 ;  /* 0x0000002522257220 */ /* 0x000fe20000400000 */
[----:B------:R-:W-:Y:S02]  /*0500*/  HADD2.F32 R35, -RZ, R13.H0_H0 ;  /* 0x2000000dff237230 */ /* 0x000fe40000004100 */
[----:B------:R-:W-:Y:S01]  /*0510*/  FFMA R9, R31, R8, R36 ;  /* 0x000000081f097223 */ /* 0x000fe20000000024 */
[----:B------:R-:W-:-:S02]  /*0520*/  HADD2.F32 R8, -RZ, R10.H1_H1 ;  /* 0x3000000aff087230 */ /* 0x000fc40000004100 */
[----:B------:R-:W-:Y:S02]  /*0530*/  HADD2.F32 R36, -RZ, R15.H1_H1 ;  /* 0x3000000fff247230 */ /* 0x000fe40000004100 */
[----:B------:R-:W-:Y:S01]  /*0540*/  FFMA R12, R32, R35, R37 ;  /* 0x00000023200c7223 */ /* 0x000fe20000000025 */
[----:B------:R-:W-:Y:S01]  /*0550*/  FADD R22, R9, R22 ;  /* 0x0000001609167221 */ /* 0x000fe20000000000 */
[--C-:B------:R-:W-:Y:S02]  /*0560*/  HADD2.F32 R35, -RZ, R14.reuse.H1_H1 ;  /* 0x3000000eff237230 */ /* 0x100fe40000004100 */
[----:B------:R-:W-:Y:S02]  /*0570*/  HADD2.F32 R9, -RZ, R11.H1_H1 ;  /* 0x3000000bff097230 */ /* 0x000fe40000004100 */
[----:B------:R-:W-:Y:S01]  /*0580*/  FADD R21, R12, R21 ;  /* 0x000000150c157221 */ /* 0x000fe20000000000 */
[----:B------:R-:W-:Y:S02]  /*0590*/  HADD2.F32 R13, -RZ, R14.H0_H0 ;  /* 0x2000000eff0d7230 */ /* 0x000fe40000004100 */
[----:B------:R-:W-:Y:S01]  /*05a0*/  FMUL R35, R8, R35 ;  /* 0x0000002308237220 */ /* 0x000fe20000400000 */
[----:B------:R-:W-:-:S02]  /*05b0*/  HADD2.F32 R10, -RZ, R10.H0_H0 ;  /* 0x2000000aff0a7230 */ /* 0x000fc40000004100 */
[----:B------:R-:W-:Y:S01]  /*05c0*/  FMUL R36, R9, R36 ;  /* 0x0000002409247220 */ /* 0x000fe20000400000 */
[----:B------:R-:W-:Y:S02]  /*05d0*/  HADD2.F32 R11, -RZ, R11.H0_H0 ;  /* 0x2000000bff0b7230 */ /* 0x000fe40000004100 */
[----:B------:R-:W-:Y:S02]  /*05e0*/  HADD2.F32 R14, -RZ, R15.H0_H0 ;  /* 0x2000000fff0e7230 */ /* 0x000fe40000004100 */
[----:B------:R-:W-:Y:S01]  /*05f0*/  FFMA R13, R10, R13, R35 ;  /* 0x0000000d0a0d7223 */ /* 0x000fe20000000023 */
[----:B----4-:R-:W-:Y:S02]  /*0600*/  HADD2.F32 R15, -RZ, R18.H1_H1 ;  /* 0x30000012ff0f7230 */ /* 0x010fe40000004100 */
[----:B------:R-:W-:Y:S02]  /*0610*/  HADD2.F32 R12, -RZ, R16.H1_H1 ;  /* 0x30000010ff0c7230 */ /* 0x000fe40000004100 */
[----:B------:R-:W-:Y:S01]  /*0620*/  FFMA R14, R11, R14, R36 ;  /* 0x0000000e0b0e7223 */ /* 0x000fe20000000024 */
[----:B------:R-:W-:Y:S01]  /*0630*/  FADD R20, R13, R20 ;  /* 0x000000140d147221 */ /* 0x000fe20000000000 */
[----:B------:R-:W-:-:S02]  /*0640*/  HADD2.F32 R13, -RZ, R17.H1_H1 ;  /* 0x30000011ff0d7230 */ /* 0x000fc40000004100 */
[----:B------:R-:W-:Y:S01]  /*0650*/  FMUL R15, R8, R15 ;  /* 0x0000000f080f7220 */ /* 0x000fe20000400000 */
[----:B------:R-:W-:Y:S01]  /*0660*/  FADD R3, R14, R3 ;  /* 0x000000030e037221 */ /* 0x000fe20000000000 */
[----:B------:R-:W-:Y:S02]  /*0670*/  HADD2.F32 R14, -RZ, R19.H1_H1 ;  /* 0x30000013ff0e7230 */ /* 0x000fe40000004100 */
[----:B------:R-:W-:Y:S01]  /*0680*/  FMUL R12, R33, R12 ;  /* 0x0000000c210c7220 */ /* 0x000fe20000400000 */
[----:B------:R-:W-:Y:S02]  /*0690*/  HADD2.F32 R16, -RZ, R16.H0_H0 ;  /* 0x20000010ff107230 */ /* 0x000fe40000004100 */
[----:B------:R-:W-:Y:S01]  /*06a0*/  FMUL R13, R34, R13 ;  /* 0x0000000d220d7220 */ /* 0x000fe20000400000 */
[----:B------:R-:W-:Y:S02]  /*06b0*/  HADD2.F32 R17, -RZ, R17.H0_H0 ;  /* 0x20000011ff117230 */ /* 0x000fe40000004100 */
[----:B------:R-:W-:Y:S01]  /*06c0*/  FMUL R14, R9, R14 ;  /* 0x0000000e090e7220 */ /* 0x000fe20000400000 */
[----:B------:R-:W-:-:S02]  /*06d0*/  HADD2.F32 R18, -RZ, R18.H0_H0 ;  /* 0x20000012ff127230 */ /* 0x000fc40000004100 */
[----:B------:R-:W-:Y:S01]  /*06e0*/  FFMA R31, R31, R16, R12 ;  /* 0x000000101f1f7223 */ /* 0x000fe2000000000c */
[----:B------:R-:W-:Y:S02]  /*06f0*/  HADD2.F32 R8, -RZ, R19.H0_H0 ;  /* 0x20000013ff087230 */ /* 0x000fe40000004100 */
[----:B------:R-:W-:Y:S01]  /*0700*/  FFMA R32, R32, R17, R13 ;  /* 0x0000001120207223 */ /* 0x000fe2000000000d */
[----:B------:R-:W-:Y:S01]  /*0710*/  FFMA R15, R10, R18, R15 ;  /* 0x000000120a0f7223 */ /* 0x000fe2000000000f */
[----:B------:R-:W-:Y:S01]  /*0720*/  FADD R0, R31, R0 ;  /* 0x000000001f007221 */ /* 0x000fe20000000000 */
[----:B------:R-:W-:Y:S01]  /*0730*/  FFMA R11, R11, R8, R14 ;  /* 0x000000080b0b7223 */ /* 0x000fe2000000000e */
[----:B------:R-:W-:Y:S01]  /*0740*/  FADD R5, R32, R5 ;  /* 0x0000000520057221 */ /* 0x000fe20000000000 */
[----:B------:R-:W-:Y:S02]  /*0750*/  FADD R4, R15, R4 ;  /* 0x000000040f047221 */ /* 0x000fe40000000000 */
[----:B------:R-:W-:Y:S01]  /*0760*/  FADD R6, R11, R6 ;  /* 0x000000060b067221 */ /* 0x000fe20000000000 */
[----:B------:R-:W-:Y:S06]  /*0770*/  @P1 BRA `(.L_x_36) ;  /* 0xfffffff800f41947 */ /* 0x000fec000383ffff */
.L_x_35:
[----:B------:R-:W-:Y:S05]  /*0780*/  BSYNC.RECONVERGENT B1 ;  /* 0x0000000000017941 */ /* 0x000fea0003800200 */
.L_x_34:
[----:B------:R-:W-:Y:S04]  /*0790*/  BSSY.RECONVERGENT B1, `(.L_x_37) ;  /* 0x00000e6000017945 */ /* 0x000fe80003800200 */
[----:B------:R-:W-:Y:S05]  /*07a0*/  @!P0 BRA `(.L_x_38) ;  /* 0x0000000c00908947 */ /* 0x000fea0003800000 */
[----:B------:R-:W0:Y:S01]  /*07b0*/  LDCU UR12, c[0x0][0x3a0] ;  /* 0x00007400ff0c77ac */ /* 0x000e220008000800 */
[----:B------:R-:W-:Y:S01]  /*07c0*/  HFMA2 R8, -RZ, RZ, 0, 6.103515625e-05 ;  /* 0x00000400ff087431 */ /* 0x000fe200000001ff */
[----:B------:R-:W-:Y:S01]  /*07d0*/  MOV R9, 0x0 ;  /* 0x0000000000097802 */ /* 0x000fe20000000f00 */
[----:B------:R-:W1:Y:S01]  /*07e0*/  LDCU.128 UR8, c[0x0][0x380] ;  /* 0x00007000ff0877ac */ /* 0x000e620008000c00 */
[----:B------:R-:W2:Y:S02]  /*07f0*/  LDCU.64 UR6, c[0x0][0x390] ;  /* 0x00007200ff0677ac */ /* 0x000ea40008000a00 */
[----:B------:R-:W-:-:S04]  /*0800*/  IMAD.WIDE.U32 R8, R2, 0x10, R8 ;  /* 0x0000001002087825 */ /* 0x000fc800078e0008 */
[----:B0-----:R-:W-:Y:S01]  /*0810*/  IMAD.WIDE R10, R24, UR12, RZ ;  /* 0x0000000c180a7c25 */ /* 0x001fe2000f8e02ff */
[----:B-1----:R-:W-:Y:S02]  /*0820*/  IADD3 R30, P0, PT, R8, UR8, RZ ;  /* 0x00000008081e7c10 */ /* 0x002fe4000ff1e0ff */
[----:B------:R-:W-:Y:S02]  /*0830*/  LEA R26, P1, R10, R8, 0x1 ;  /* 0x000000080a1a7211 */ /* 0x000fe400078208ff */
[----:B------:R-:W-:Y:S02]  /*0840*/  IADD3.X R31, PT, PT, R9, UR9, RZ, P0, !PT ;  /* 0x00000009091f7c10 */ /* 0x000fe400087fe4ff */
[C---:B------:R-:W-:Y:S02]  /*0850*/  IADD3 R28, P2, PT, R26.reuse, UR10, RZ ;  /* 0x0000000a1a1c7c10 */ /* 0x040fe4000ff5e0ff */
[----:B--2---:R-:W-:Y:S02]  /*0860*/  IADD3 R26, P3, PT, R26, UR6, RZ ;  /* 0x000000061a1a7c10 */ /* 0x004fe4000ff7e0ff */
[----:B------:R-:W-:-:S04]  /*0870*/  LEA.HI.X R10, R10, R9, R11, 0x1, P1 ;  /* 0x000000090a0a7211 */ /* 0x000fc800008f0c0b */
[C---:B------:R-:W-:Y:S02]  /*0880*/  IADD3.X R29, PT, PT, R10.reuse, UR11, RZ, P2, !PT ;  /* 0x0000000b0a1d7c10 */ /* 0x040fe400097fe4ff */
[----:B------:R-:W-:-:S07]  /*0890*/  IADD3.X R27, PT, PT, R10, UR7, RZ, P3, !PT ;  /* 0x000000070a1b7c10 */ /* 0x000fce0009ffe4ff */
.L_x_39:
[----:B------:R-:W2:Y:S04]  /*08a0*/  LDG.E.128.CONSTANT R12, desc[UR4][R30.64+-0x400] ;  /* 0xfffc00041e0c7981 */ /* 0x000ea8000c1e9d00 */
[----:B------:R-:W3:Y:S04]  /*08b0*/  LDG.E.128.CONSTANT R16, desc[UR4][R28.64+-0x400] ;  /* 0xfffc00041c107981 */ /* 0x000ee8000c1e9d00 */
[----:B------:R-:W4:Y:S01]  /*08c0*/  LDG.E.128.CONSTANT R8, desc[UR4][R26.64+-0x400] ;  /* 0xfffc00041a087981 */ /* 0x000f22000c1e9d00 */
[--C-:B--2---:R-:W-:Y:S02]  /*08d0*/  HADD2.F32 R23, -RZ, R12.reuse.H1_H1 ;  /* 0x3000000cff177230 */ /* 0x104fe40000004100 */
[----:B------:R-:W-:-:S02]  /*08e0*/  HADD2.F32 R25, -RZ, R12.H0_H0 ;  /* 0x2000000cff197230 */ /* 0x000fc40000004100 */
[--C-:B---3--:R-:W-:Y:S02]  /*08f0*/  HADD2.F32 R32, -RZ, R16.reuse.H1_H1 ;  /* 0x30000010ff207230 */ /* 0x108fe40000004100 */
[----:B------:R-:W-:Y:S02]  /*0900*/  HADD2.F32 R16, -RZ, R16.H0_H0 ;  /* 0x20000010ff107230 */ /* 0x000fe40000004100 */
[--C-:B----4-:R-:W-:Y:S02]  /*0910*/  HADD2.F32 R34, -RZ, R8.reuse.H1_H1 ;  /* 0x30000008ff227230 */ /* 0x110fe40000004100 */
[C---:B------:R-:W-:Y:S01]  /*0920*/  FMUL R32, R23.reuse, R32 ;  /* 0x0000002017207220 */ /* 0x040fe20000400000 */
[----:B------:R-:W-:Y:S02]  /*0930*/  HADD2.F32 R8, -RZ, R8.H0_H0 ;  /* 0x20000008ff087230 */ /* 0x000fe40000004100 */
[--C-:B------:R-:W-:Y:S02]  /*0940*/  HADD2.F32 R12, -RZ, R13.reuse.H0_H0 ;  /* 0x2000000dff0c7230 */ /* 0x100fe40000004100 */
[----:B------:R-:W-:Y:S01]  /*0950*/  FMUL R23, R23, R34 ;  /* 0x0000002217177220 */ /* 0x000fe20000400000 */
[----:B------:R-:W-:Y:S01]  /*0960*/  FFMA R33, R25, R16, R32 ;  /* 0x0000001019217223 */ /* 0x000fe20000000020 */
[----:B------:R-:W-:-:S02]  /*0970*/  HADD2.F32 R16, -RZ, R13.H1_H1 ;  /* 0x3000000dff107230 */ /* 0x000fc40000004100 */
[----:B------:R-:W-:Y:S01]  /*0980*/  FFMA R25, R25, R8, R23 ;  /* 0x0000000819197223 */ /* 0x000fe20000000017 */
[--C-:B------:R-:W-:Y:S02]  /*0990*/  HADD2.F32 R23, -RZ, R17.reuse.H1_H1 ;  /* 0x30000011ff177230 */ /* 0x100fe40000004100 */
[----:B------:R-:W-:Y:S01]  /*09a0*/  FADD R33, R33, R22 ;  /* 0x0000001621217221 */ /* 0x000fe20000000000 */
[----:B------:R-:W-:Y:S02]  /*09b0*/  HADD2.F32 R13, -RZ, R14.H1_H1 ;  /* 0x3000000eff0d7230 */ /* 0x000fe40000004100 */
[----:B------:R-:W-:Y:S02]  /*09c0*/  HADD2.F32 R8, -RZ, R18.H1_H1 ;  /* 0x30000012ff087230 */ /* 0x000fe40000004100 */
[----:B------:R-:W-:Y:S01]  /*09d0*/  FMUL R23, R16, R23 ;  /* 0x0000001710177220 */ /* 0x000fe20000400000 */
[----:B------:R-:W-:Y:S02]  /*09e0*/  HADD2.F32 R17, -RZ, R17.H0_H0 ;  /* 0x20000011ff117230 */ /* 0x000fe40000004100 */
[----:B------:R-:W-:-:S02]  /*09f0*/  HADD2.F32 R14, -RZ, R14.H0_H0 ;  /* 0x2000000eff0e7230 */ /* 0x000fc40000004100 */
[----:B------:R-:W-:Y:S01]  /*0a00*/  FMUL R37, R13, R8 ;  /* 0x000000080d257220 */ /* 0x000fe20000400000 */
[----:B------:R-:W-:Y:S02]  /*0a10*/  HADD2.F32 R35, -RZ, R18.H0_H0 ;  /* 0x20000012ff237230 */ /* 0x000fe40000004100 */
[----:B------:R-:W-:Y:S01]  /*0a20*/  FFMA R8, R12, R17, R23 ;  /* 0x000000110c087223 */ /* 0x000fe20000000017 */
[----:B------:R-:W-:Y:S02]  /*0a30*/  HADD2.F32 R17, -RZ, R9.H1_H1 ;  /* 0x30000009ff117230 */ /* 0x000fe40000004100 */
[----:B------:R-:W-:Y:S02]  /*0a40*/  HADD2.F32 R18, -RZ, R10.H1_H1 ;  /* 0x3000000aff127230 */ /* 0x000fe40000004100 */
[----:B------:R-:W-:Y:S01]  /*0a50*/  FFMA R23, R14, R35, R37 ;  /* 0x000000230e177223 */ /* 0x000fe20000000025 */
[----:B------:R-:W-:Y:S02]  /*0a60*/  HADD2.F32 R34, -RZ, R15.H1_H1 ;  /* 0x3000000fff227230 */ /* 0x000fe40000004100 */
[----:B------:R-:W-:Y:S01]  /*0a70*/  FMUL R17, R16, R17 ;  /* 0x0000001110117220 */ /* 0x000fe20000400000 */
[----:B------:R-:W-:-:S02]  /*0a80*/  HADD2.F32 R37, -RZ, R19.H1_H1 ;  /* 0x30000013ff257230 */ /* 0x000fc40000004100 */
[----:B------:R-:W-:Y:S01]  /*0a90*/  FMUL R13, R13, R18 ;  /* 0x000000120d0d7220 */ /* 0x000fe20000400000 */
[----:B------:R-:W-:Y:S02]  /*0aa0*/  HADD2.F32 R35, -RZ, R15.H0_H0 ;  /* 0x2000000fff237230 */ /* 0x000fe40000004100 */
[----:B------:R-:W-:Y:S02]  /*0ab0*/  HADD2.F32 R9, -RZ, R9.H0_H0 ;  /* 0x20000009ff097230 */ /* 0x000fe40000004100 */
[----:B------:R-:W-:Y:S01]  /*0ac0*/  FMUL R16, R34, R37 ;  /* 0x0000002522107220 */ /* 0x000fe20000400000 */
[----:B------:R-:W-:Y:S02]  /*0ad0*/  HADD2.F32 R36, -RZ, R19.H0_H0 ;  /* 0x20000013ff247230 */ /* 0x000fe40000004100 */
[----:B------:R-:W-:Y:S02]  /*0ae0*/  HADD2.F32 R15, -RZ, R10.H0_H0 ;  /* 0x2000000aff0f7230 */ /* 0x000fe40000004100 */
[----:B------:R-:W-:Y:S01]  /*0af0*/  FFMA R10, R12, R9, R17 ;  /* 0x000000090c0a7223 */ /* 0x000fe20000000011 */
[----:B------:R-:W-:-:S02]  /*0b00*/  FFMA R36, R35, R36, R16 ;  /* 0x0000002423247223 */ /* 0x000fc40000000010 */
[----:B------:R-:W-:Y:S01]  /*0b10*/  FFMA R9, R14, R15, R13 ;  /* 0x0000000f0e097223 */ /* 0x000fe2000000000d */
[----:B------:R-:W2:Y:S04]  /*0b20*/  LDG.E.128.CONSTANT R16, desc[UR4][R28.64+-0x200] ;  /* 0xfffe00041c107981 */ /* 0x000ea8000c1e9d00 */
[----:B------:R-:W3:Y:S01]  /*0b30*/  LDG.E.128.CONSTANT R12, desc[UR4][R30.64+-0x200] ;  /* 0xfffe00041e0c7981 */ /* 0x000ee2000c1e9d00 */
[----:B------:R-:W-:Y:S01]  /*0b40*/  FADD R8, R8, R21 ;  /* 0x0000001508087221 */ /* 0x000fe20000000000 */
[----:B------:R-:W-:Y:S02]  /*0b50*/  FADD R32, R23, R20 ;  /* 0x0000001417207221 */ /* 0x000fe40000000000 */
[----:B------:R-:W4:Y:S01]  /*0b60*/  LDG.E.128.CONSTANT R20, desc[UR4][R26.64+-0x200] ;  /* 0xfffe00041a147981 */ /* 0x000f22000c1e9d00 */
[----:B------:R-:W-:-:S02]  /*0b70*/  HADD2.F32 R37, -RZ, R11.H1_H1 ;  /* 0x3000000bff257230 */ /* 0x000fc40000004100 */
[----:B------:R-:W-:Y:S01]  /*0b80*/  FADD R5, R10, R5 ;  /* 0x000000050a057221 */ /* 0x000fe20000000000 */
[----:B------:R-:W-:Y:S02]  /*0b90*/  FADD R4, R9, R4 ;  /* 0x0000000409047221 */ /* 0x000fe40000000000 */
[----:B------:R-:W-:Y:S01]  /*0ba0*/  FMUL R37, R34, R37 ;  /* 0x0000002522257220 */ /* 0x000fe20000400000 */
[----:B------:R-:W-:Y:S02]  /*0bb0*/  HADD2.F32 R34, -RZ, R11.H0_H0 ;  /* 0x2000000bff227230 */ /* 0x000fe40000004100 */
[----:B------:R-:W-:-:S03]  /*0bc0*/  FADD R0, R25, R0 ;  /* 0x0000000019007221 */ /* 0x000fc60000000000 */
[----:B------:R-:W-:-:S04]  /*0bd0*/  FFMA R35, R35, R34, R37 ;  /* 0x0000002223237223 */ /* 0x000fc80000000025 */
[----:B------:R-:W-:Y:S01]  /*0be0*/  FADD R25, R35, R6 ;  /* 0x0000000623197221 */ /* 0x000fe20000000000 */
[----:B------:R-:W-:Y:S01]  /*0bf0*/  FADD R3, R36, R3 ;  /* 0x0000000324037221 */ /* 0x000fe20000000000 */
[----:B--2---:R-:W-:Y:S02]  /*0c00*/  HADD2.F32 R10, -RZ, R16.H1_H1 ;  /* 0x30000010ff0a7230 */ /* 0x004fe40000004100 */
[--C-:B---3--:R-:W-:Y:S02]  /*0c10*/  HADD2.F32 R9, -RZ, R12.reuse.H1_H1 ;  /* 0x3000000cff097230 */ /* 0x108fe40000004100 */
[----:B------:R-:W-:Y:S02]  /*0c20*/  HADD2.F32 R12, -RZ, R12.H0_H0 ;  /* 0x2000000cff0c7230 */ /* 0x000fe40000004100 */
[----:B------:R-:W-:Y:S02]  /*0c30*/  HADD2.F32 R11, -RZ, R16.H0_H0 ;  /* 0x20000010ff0b7230 */ /* 0x000fe40000004100 */
[----:B------:R-:W-:Y:S01]  /*0c40*/  FMUL R37, R9, R10 ;  /* 0x0000000a09257220 */ /* 0x000fe20000400000 */
[----:B------:R-:W-:-:S03]  /*0c50*/  HADD2.F32 R34, -RZ, R17.H1_H1 ;  /* 0x30000011ff227230 */ /* 0x000fc60000004100 */
[----:B------:R-:W-:Y:S01]  /*0c60*/  FFMA R6, R12, R11, R37 ;  /* 0x0000000b0c067223 */ /* 0x000fe20000000025 */
[--C-:B------:R-:W-:Y:S02]  /*0c70*/  HADD2.F32 R11, -RZ, R13.reuse.H0_H0 ;  /* 0x2000000dff0b7230 */ /* 0x100fe40000004100 */
[----:B------:R-:W-:Y:S02]  /*0c80*/  HADD2.F32 R13, -RZ, R13.H1_H1 ;  /* 0x3000000dff0d7230 */ /* 0x000fe40000004100 */
[--C-:B------:R-:W-:Y:S02]  /*0c90*/  HADD2.F32 R10, -RZ, R14.reuse.H0_H0 ;  /* 0x2000000eff0a7230 */ /* 0x100fe40000004100 */
[----:B------:R-:W-:Y:S02]  /*0ca0*/  HADD2.F32 R14, -RZ, R14.H1_H1 ;  /* 0x3000000eff0e7230 */ /* 0x000fe40000004100 */
[----:B------:R-:W-:Y:S01]  /*0cb0*/  FMUL R34, R13, R34 ;  /* 0x000000220d227220 */ /* 0x000fe20000400000 */
[----:B------:R-:W-:-:S02]  /*0cc0*/  HADD2.F32 R35, -RZ, R18.H1_H1 ;  /* 0x30000012ff237230 */ /* 0x000fc40000004100 */
[----:B------:R-:W-:Y:S02]  /*0cd0*/  HADD2.F32 R16, -RZ, R17.H0_H0 ;  /* 0x20000011ff107230 */ /* 0x000fe40000004100 */
[----:B------:R-:W-:Y:S02]  /*0ce0*/  HADD2.F32 R17, -RZ, R18.H0_H0 ;  /* 0x20000012ff117230 */ /* 0x000fe40000004100 */
[----:B------:R-:W-:Y:S01]  /*0cf0*/  FMUL R35, R14, R35 ;  /* 0x000000230e237220 */ /* 0x000fe20000400000 */
[----:B------:R-:W-:Y:S01]  /*0d00*/  FFMA R37, R11, R16, R34 ;  /* 0x000000100b257223 */ /* 0x000fe20000000022 */
[----:B------:R-:W-:Y:S02]  /*0d10*/  HADD2.F32 R34, -RZ, R15.H1_H1 ;  /* 0x3000000fff227230 */ /* 0x000fe40000004100 */
[----:B------:R-:W-:Y:S02]  /*0d20*/  HADD2.F32 R16, -RZ, R19.H1_H1 ;  /* 0x30000013ff107230 */ /* 0x000fe40000004100 */
[----:B------:R-:W-:Y:S01]  /*0d30*/  FFMA R17, R10, R17, R35 ;  /* 0x000000110a117223 */ /* 0x000fe20000000023 */
[----:B------:R-:W-:-:S02]  /*0d40*/  HADD2.F32 R35, -RZ, R15.H0_H0 ;  /* 0x2000000fff237230 */ /* 0x000fc40000004100 */
[----:B------:R-:W-:Y:S02]  /*0d50*/  HADD2.F32 R36, -RZ, R19.H0_H0 ;  /* 0x20000013ff247230 */ /* 0x000fe40000004100 */
[----:B------:R-:W-:-:S04]  /*0d60*/  FMUL R16, R34, R16 ;  /* 0x0000001022107220 */ /* 0x000fc80000400000 */
[----:B------:R-:W-:Y:S01]  /*0d70*/  FFMA R36, R35, R36, R16 ;  /* 0x0000002423247223 */ /* 0x000fe20000000010 */
[----:B----4-:R-:W-:Y:S02]  /*0d80*/  HADD2.F32 R16, -RZ, R20.H1_H1 ;  /* 0x30000014ff107230 */ /* 0x010fe40000004100 */
[----:B------:R-:W-:Y:S01]  /*0d90*/  FADD R33, R33, R6 ;  /* 0x0000000621217221 */ /* 0x000fe20000000000 */
[----:B------:R-:W-:Y:S01]  /*0da0*/  FADD R6, R8, R37 ;  /* 0x0000002508067221 */ /* 0x000fe20000000000 */
[----:B------:R-:W-:Y:S02]  /*0db0*/  HADD2.F32 R8, -RZ, R21.H1_H1 ;  /* 0x30000015ff087230 */ /* 0x000fe40000004100 */
[----:B------:R-:W-:Y:S01]  /*0dc0*/  FMUL R37, R9, R16 ;  /* 0x0000001009257220 */ /* 0x000fe20000400000 */
[----:B------:R-:W-:Y:S02]  /*0dd0*/  HADD2.F32 R9, -RZ, R22.H1_H1 ;  /* 0x30000016ff097230 */ /* 0x000fe40000004100 */
[----:B------:R-:W-:Y:S01]  /*0de0*/  FMUL R8, R13, R8 ;  /* 0x000000080d087220 */ /* 0x000fe20000400000 */
[----:B------:R-:W-:-:S02]  /*0df0*/  HADD2.F32 R20, -RZ, R20.H0_H0 ;  /* 0x20000014ff147230 */ /* 0x000fc40000004100 */
[----:B------:R-:W-:Y:S01]  /*0e00*/  FMUL R13, R14, R9 ;  /* 0x000000090e0d7220 */ /* 0x000fe20000400000 */
[----:B------:R-:W-:Y:S02]  /*0e10*/  HADD2.F32 R21, -RZ, R21.H0_H0 ;  /* 0x20000015ff157230 */ /* 0x000fe40000004100 */
[----:B------:R-:W-:Y:S02]  /*0e20*/  HADD2.F32 R9, -RZ, R22.H0_H0 ;  /* 0x20000016ff097230 */ /* 0x000fe40000004100 */
[----:B------:R-:W-:Y:S01]  /*0e30*/  FFMA R37, R12, R20, R37 ;  /* 0x000000140c257223 */ /* 0x000fe20000000025 */
[----:B------:R-:W-:Y:S01]  /*0e40*/  FADD R32, R32, R17 ;  /* 0x0000001120207221 */ /* 0x000fe20000000000 */
[----:B------:R-:W-:Y:S01]  /*0e50*/  FFMA R20, R11, R21, R8 ;  /* 0x000000150b147223 */ /* 0x000fe20000000008 */
[----:B------:R-:W2:Y:S01]  /*0e60*/  LDG.E.128.CONSTANT R16, desc[UR4][R28.64] ;  /* 0x000000041c107981 */ /* 0x000ea2000c1e9d00 */
[----:B------:R-:W-:-:S03]  /*0e70*/  FFMA R21, R10, R9, R13 ;  /* 0x000000090a157223 */ /* 0x000fc6000000000d */
[----:B------:R-:W3:Y:S04]  /*0e80*/  LDG.E.128.CONSTANT R8, desc[UR4][R30.64] ;  /* 0x000000041e087981 */ /* 0x000ee8000c1e9d00 */
[----:B------:R-:W4:Y:S01]  /*0e90*/  LDG.E.128.CONSTANT R12, desc[UR4][R26.64] ;  /* 0x000000041a0c7981 */ /* 0x000f22000c1e9d00 */
[----:B------:R-:W-:-:S05]  /*0ea0*/  HADD2.F32 R22, -RZ, R23.H1_H1 ;  /* 0x30000017ff167230 */ /* 0x000fca0000004100 */
[----:B------:R-:W-:Y:S01]  /*0eb0*/  FMUL R34, R34, R22 ;  /* 0x0000001622227220 */ /* 0x000fe20000400000 */
[----:B------:R-:W-:Y:S02]  /*0ec0*/  HADD2.F32 R22, -RZ, R23.H0_H0 ;  /* 0x20000017ff167230 */ /* 0x000fe40000004100 */
[----:B------:R-:W-:Y:S01]  /*0ed0*/  FADD R5, R5, R20 ;  /* 0x0000001405057221 */ /* 0x000fe20000000000 */
[----:B------:R-:W-:Y:S02]  /*0ee0*/  FADD R4, R4, R21 ;  /* 0x0000001504047221 */ /* 0x000fe40000000000 */
[----:B------:R-:W-:Y:S01]  /*0ef0*/  FFMA R22, R35, R22, R34 ;  /* 0x0000001623167223 */ /* 0x000fe20000000022 */
[----:B------:R-:W-:Y:S01]  /*0f00*/  FADD R3, R3, R36 ;  /* 0x0000002403037221 */ /* 0x000fe20000000000 */
[----:B------:R-:W-:Y:S01]  /*0f10*/  FADD R0, R0, R37 ;  /* 0x0000002500007221 */ /* 0x000fe20000000000 */
[----:B--2---:R-:W-:Y:S02]  /*0f20*/  HADD2.F32 R20, -RZ, R16.H1_H1 ;  /* 0x30000010ff147230 */ /* 0x004fe40000004100 */
[----:B---3--:R-:W-:-:S02]  /*0f30*/  HADD2.F32 R21, -RZ, R8.H1_H1 ;  /* 0x30000008ff157230 */ /* 0x008fc40000004100 */
[----:B----4-:R-:W-:-:S03]  /*0f40*/  HADD2.F32 R34, -RZ, R12.H1_H1 ;  /* 0x3000000cff227230 */ /* 0x010fc60000004100 */
[C---:B------:R-:W-:Y:S02]  /*0f50*/  FMUL R20, R21.reuse, R20 ;  /* 0x0000001415147220 */ /* 0x040fe40000400000 */
[----:B------:R-:W-:Y:S01]  /*0f60*/  FMUL R23, R21, R34 ;  /* 0x0000002215177220 */ /* 0x000fe20000400000 */
[----:B------:R-:W-:Y:S02]  /*0f70*/  HADD2.F32 R21, -RZ, R8.H0_H0 ;  /* 0x20000008ff157230 */ /* 0x000fe40000004100 */
[----:B------:R-:W-:Y:S02]  /*0f80*/  HADD2.F32 R8, -RZ, R16.H0_H0 ;  /* 0x20000010ff087230 */ /* 0x000fe40000004100 */
[----:B------:R-:W-:Y:S02]  /*0f90*/  HADD2.F32 R16, -RZ, R12.H0_H0 ;  /* 0x2000000cff107230 */ /* 0x000fe40000004100 */
[----:B------:R-:W-:Y:S01]  /*0fa0*/  FADD R12, R25, R22 ;  /* 0x00000016190c7221 */ /* 0x000fe20000000000 */
[----:B------:R-:W-:Y:S01]  /*0fb0*/  FFMA R8, R21, R8, R20 ;  /* 0x0000000815087223 */ /* 0x000fe20000000014 */
[----:B------:R-:W-:-:S02]  /*0fc0*/  HADD2.F32 R20, -RZ, R9.H1_H1 ;  /* 0x30000009ff147230 */ /* 0x000fc40000004100 */
[----:B------:R-:W-:Y:S01]  /*0fd0*/  FFMA R25, R21, R16, R23 ;  /* 0x0000001015197223 */ /* 0x000fe20000000017 */
[----:B------:R-:W-:Y:S02]  /*0fe0*/  HADD2.F32 R21, -RZ, R17.H1_H1 ;  /* 0x30000011ff157230 */ /* 0x000fe40000004100 */
[----:B------:R-:W-:Y:S02]  /*0ff0*/  HADD2.F32 R16, -RZ, R10.H1_H1 ;  /* 0x3000000aff107230 */ /* 0x000fe40000004100 */
[----:B------:R-:W-:Y:S02]  /*1000*/  HADD2.F32 R23, -RZ, R18.H1_H1 ;  /* 0x30000012ff177230 */ /* 0x000fe40000004100 */
[----:B------:R-:W-:Y:S02]  /*1010*/  HADD2.F32 R36, -RZ, R9.H0_H0 ;  /* 0x20000009ff247230 */ /* 0x000fe40000004100 */
[----:B------:R-:W-:Y:S01]  /*1020*/  FMUL R21, R20, R21 ;  /* 0x0000001514157220 */ /* 0x000fe20000400000 */
[----:B------:R-:W-:-:S02]  /*1030*/  HADD2.F32 R9, -RZ, R17.H0_H0 ;  /* 0x20000011ff097230 */ /* 0x000fc40000004100 */
[----:B------:R-:W-:Y:S01]  /*1040*/  FMUL R23, R16, R23 ;  /* 0x0000001710177220 */ /* 0x000fe20000400000 */
[----:B------:R-:W-:Y:S02]  /*1050*/  HADD2.F32 R10, -RZ, R10.H0_H0 ;  /* 0x2000000aff0a7230 */ /* 0x000fe40000004100 */
[----:B------:R-:W-:Y:S02]  /*1060*/  HADD2.F32 R37, -RZ, R18.H0_H0 ;  /* 0x20000012ff257230 */ /* 0x000fe40000004100 */
[----:B------:R-:W-:Y:S01]  /*1070*/  FFMA R9, R36, R9, R21 ;  /* 0x0000000924097223 */ /* 0x000fe20000000015 */
[----:B------:R-:W-:Y:S02]  /*1080*/  HADD2.F32 R21, -RZ, R14.H1_H1 ;  /* 0x3000000eff157230 */ /* 0x000fe40000004100 */
[----:B------:R-:W-:Y:S02]  /*1090*/  HADD2.F32 R17, -RZ, R13.H1_H1 ;  /* 0x3000000dff117230 */ /* 0x000fe40000004100 */
[----:B------:R-:W-:Y:S01]  /*10a0*/  FFMA R37, R10, R37, R23 ;  /* 0x000000250a257223 */ /* 0x000fe20000000017 */
[----:B------:R-:W-:-:S02]  /*10b0*/  HADD2.F32 R34, -RZ, R11.H1_H1 ;  /* 0x3000000bff227230 */ /* 0x000fc40000004100 */
[----:B------:R-:W-:Y:S02]  /*10c0*/  HADD2.F32 R23, -RZ, R19.H1_H1 ;  /* 0x30000013ff177230 */ /* 0x000fe40000004100 */
[----:B------:R-:W-:Y:S01]  /*10d0*/  FMUL R21, R16, R21 ;  /* 0x0000001510157220 */ /* 0x000fe20000400000 */
[----:B------:R-:W-:Y:S02]  /*10e0*/  HADD2.F32 R35, -RZ, R11.H0_H0 ;  /* 0x2000000bff237230 */ /* 0x000fe40000004100 */
[----:B------:R-:W-:Y:S01]  /*10f0*/  FMUL R17, R20, R17 ;  /* 0x0000001114117220 */ /* 0x000fe20000400000 */
[----:B------:R-:W-:Y:S02]  /*1100*/  HADD2.F32 R13, -RZ, R13.H0_H0 ;  /* 0x2000000dff0d7230 */ /* 0x000fe40000004100 */
[----:B------:R-:W-:Y:S01]  /*1110*/  FMUL R18, R34, R23 ;  /* 0x0000001722127220 */ /* 0x000fe20000400000 */
[----:B------:R-:W-:Y:S02]  /*1120*/  HADD2.F32 R16, -RZ, R19.H0_H0 ;  /* 0x20000013ff107230 */ /* 0x000fe40000004100 */
[----:B------:R-:W-:-:S02]  /*1130*/  HADD2.F32 R11, -RZ, R14.H0_H0 ;  /* 0x2000000eff0b7230 */ /* 0x000fc40000004100 */
[----:B------:R-:W-:Y:S01]  /*1140*/  FFMA R36, R36, R13, R17 ;  /* 0x0000000d24247223 */ /* 0x000fe20000000011 */
[----:B------:R-:W-:Y:S02]  /*1150*/  FFMA R14, R35, R16, R18 ;  /* 0x00000010230e7223 */ /* 0x000fe40000000012 */
[----:B------:R-:W-:Y:S01]  /*1160*/  FFMA R13, R10, R11, R21 ;  /* 0x0000000b0a0d7223 */ /* 0x000fe20000000015 */
[----:B------:R0:W2:Y:S04]  /*1170*/  LDG.E.128.CONSTANT R16, desc[UR4][R30.64+0x200] ;  /* 0x000200041e107981 */ /* 0x0000a8000c1e9d00 */
[----:B------:R-:W3:Y:S01]  /*1180*/  LDG.E.128.CONSTANT R20, desc[UR4][R28.64+0x200] ;  /* 0x000200041c147981 */ /* 0x000ee2000c1e9d00 */
[----:B------:R-:W-:Y:S01]  /*1190*/  FADD R33, R33, R8 ;  /* 0x0000000821217221 */ /* 0x000fe20000000000 */
[----:B------:R-:W-:-:S02]  /*11a0*/  FADD R6, R6, R9 ;  /* 0x0000000906067221 */ /* 0x000fc40000000000 */
[----:B------:R1:W4:Y:S01]  /*11b0*/  LDG.E.128.CONSTANT R8, desc[UR4][R26.64+0x200] ;  /* 0x000200041a087981 */ /* 0x000322000c1e9d00 */
[----:B------:R-:W-:Y:S01]  /*11c0*/  FADD R32, R32, R37 ;  /* 0x0000002520207221 */ /* 0x000fe20000000000 */
[--C-:B------:R-:W-:Y:S02]  /*11d0*/  HADD2.F32 R37, -RZ, R15.reuse.H1_H1 ;  /* 0x3000000fff257230 */ /* 0x100fe40000004100 */
[----:B------:R-:W-:Y:S01]  /*11e0*/  FADD R3, R3, R14 ;  /* 0x0000000e03037221 */ /* 0x000fe20000000000 */
[----:B------:R-:W-:Y:S02]  /*11f0*/  FADD R4, R4, R13 ;  /* 0x0000000d04047221 */ /* 0x000fe40000000000 */
[----:B------:R-:W-:Y:S01]  /*1200*/  FMUL R37, R34, R37 ;  /* 0x0000002522257220 */ /* 0x000fe20000400000 */
[----:B------:R-:W-:Y:S02]  /*1210*/  HADD2.F32 R34, -RZ, R15.H0_H0 ;  /* 0x2000000fff227230 */ /* 0x000fe40000004100 */
[----:B------:R-:W-:-:S03]  /*1220*/  FADD R0, R0, R25 ;  /* 0x0000001900007221 */ /* 0x000fc60000000000 */
[----:B------:R-:W-:-:S04]  /*1230*/  FFMA R35, R35, R34, R37 ;  /* 0x0000002223237223 */ /* 0x000fc80000000025 */
[----:B------:R-:W-:Y:S01]  /*1240*/  FADD R12, R12, R35 ;  /* 0x000000230c0c7221 */ /* 0x000fe20000000000 */
[----:B0-----:R-:W-:Y:S02]  /*1250*/  IADD3 R30, P0, PT, R30, 0x800, RZ ;  /* 0x000008001e1e7810 */ /* 0x001fe40007f1e0ff */
[----:B------:R-:W-:Y:S02]  /*1260*/  IADD3 R2, PT, PT, R2, 0x80, RZ ;  /* 0x0000008002027810 */ /* 0x000fe40007ffe0ff */
[----:B------:R-:W-:Y:S02]  /*1270*/  IADD3.X R31, PT, PT, RZ, R31, RZ, P0, !PT ;  /* 0x0000001fff1f7210 */ /* 0x000fe400007fe4ff */
[----:B-1----:R-:W-:-:S04]  /*1280*/  IADD3 R26, P0, PT, R26, 0x800, RZ ;  /* 0x000008001a1a7810 */ /* 0x002fc80007f1e0ff */
[----:B------:R-:W-:Y:S02]  /*1290*/  IADD3.X R27, PT, PT, RZ, R27, RZ, P0, !PT ;  /* 0x0000001bff1b7210 */ /* 0x000fe400007fe4ff */
[----:B------:R-:W-:Y:S01]  /*12a0*/  ISETP.GE.AND P0, PT, R2, R7, PT ;  /* 0x000000070200720c */ /* 0x000fe20003f06270 */
[----:B------:R-:W-:Y:S01]  /*12b0*/  FADD R5, R5, R36 ;  /* 0x0000002405057221 */ /* 0x000fe20000000000 */
[----:B------:R-:W-:-:S04]  /*12c0*/  IADD3 R28, P1, PT, R28, 0x800, RZ ;  /* 0x000008001c1c7810 */ /* 0x000fc80007f3e0ff */
[----:B------:R-:W-:Y:S01]  /*12d0*/  IADD3.X R29, PT, PT, RZ, R29, RZ, P1, !PT ;  /* 0x0000001dff1d7210 */ /* 0x000fe20000ffe4ff */
[----:B--2---:R-:W-:Y:S02]  /*12e0*/  HADD2.F32 R13, -RZ, R16.H1_H1 ;  /* 0x30000010ff0d7230 */ /* 0x004fe40000004100 */
[----:B---3--:R-:W-:Y:S02]  /*12f0*/  HADD2.F32 R14, -RZ, R20.H1_H1 ;  /* 0x30000014ff0e7230 */ /* 0x008fe40000004100 */
[----:B------:R-:W-:Y:S02]  /*1300*/  HADD2.F32 R16, -RZ, R16.H0_H0 ;  /* 0x20000010ff107230 */ /* 0x000fe40000004100 */
[----:B------:R-:W-:Y:S02]  /*1310*/  HADD2.F32 R15, -RZ, R20.H0_H0 ;  /* 0x20000014ff0f7230 */ /* 0x000fe40000004100 */
[----:B------:R-:W-:Y:S01]  /*1320*/  FMUL R25, R13, R14 ;  /* 0x0000000e0d197220 */ /* 0x000fe20000400000 */
[----:B------:R-:W-:-:S02]  /*1330*/  HADD2.F32 R14, -RZ, R17.H0_H0 ;  /* 0x20000011ff0e7230 */ /* 0x000fc40000004100 */
[----:B------:R-:W-:Y:S02]  /*1340*/  HADD2.F32 R17, -RZ, R17.H1_H1 ;  /* 0x30000011ff117230 */ /* 0x000fe40000004100 */
[----:B------:R-:W-:Y:S01]  /*1350*/  FFMA R20, R16, R15, R25 ;  /* 0x0000000f10147223 */ /* 0x000fe20000000019 */
[--C-:B------:R-:W-:Y:S02]  /*1360*/  HADD2.F32 R15, -RZ, R18.reuse.H0_H0 ;  /* 0x20000012ff0f7230 */ /* 0x100fe40000004100 */
[--C-:B------:R-:W-:Y:S02]  /*1370*/  HADD2.F32 R34, -RZ, R21.reuse.H1_H1 ;  /* 0x30000015ff227230 */ /* 0x100fe40000004100 */
[----:B------:R-:W-:Y:S02]  /*1380*/  HADD2.F32 R18, -RZ, R18.H1_H1 ;  /* 0x30000012ff127230 */ /* 0x000fe40000004100 */
[----:B------:R-:W-:Y:S02]  /*1390*/  HADD2.F32 R35, -RZ, R22.H1_H1 ;  /* 0x30000016ff237230 */ /* 0x000fe40000004100 */
[----:B------:R-:W-:Y:S01]  /*13a0*/  FMUL R25, R17, R34 ;  /* 0x0000002211197220 */ /* 0x000fe20000400000 */
[----:B------:R-:W-:-:S02]  /*13b0*/  HADD2.F32 R21, -RZ, R21.H0_H0 ;  /* 0x20000015ff157230 */ /* 0x000fc40000004100 */
[----:B------:R-:W-:Y:S02]  /*13c0*/  HADD2.F32 R22, -RZ, R22.H0_H0 ;  /* 0x20000016ff167230 */ /* 0x000fe40000004100 */
[----:B------:R-:W-:Y:S01]  /*13d0*/  FMUL R34, R18, R35 ;  /* 0x0000002312227220 */ /* 0x000fe20000400000 */
[----:B------:R-:W-:Y:S01]  /*13e0*/  FFMA R21, R14, R21, R25 ;  /* 0x000000150e157223 */ /* 0x000fe20000000019 */
[----:B------:R-:W-:Y:S02]  /*13f0*/  HADD2.F32 R25, -RZ, R19.H1_H1 ;  /* 0x30000013ff197230 */ /* 0x000fe40000004100 */
[----:B------:R-:W-:Y:S01]  /*1400*/  FFMA R35, R15, R22, R34 ;  /* 0x000000160f237223 */ /* 0x000fe20000000022 */
[----:B------:R-:W-:Y:S02]  /*1410*/  HADD2.F32 R22, -RZ, R23.H1_H1 ;  /* 0x30000017ff167230 */ /* 0x000fe40000004100 */
[----:B------:R-:W-:Y:S02]  /*1420*/  HADD2.F32 R19, -RZ, R19.H0_H0 ;  /* 0x20000013ff137230 */ /* 0x000fe40000004100 */
[----:B------:R-:W-:-:S02]  /*1430*/  HADD2.F32 R34, -RZ, R23.H0_H0 ;  /* 0x20000017ff227230 */ /* 0x000fc40000004100 */
[----:B------:R-:W-:-:S04]  /*1440*/  FMUL R22, R25, R22 ;  /* 0x0000001619167220 */ /* 0x000fc80000400000 */
[----:B------:R-:W-:Y:S01]  /*1450*/  FFMA R34, R19, R34, R22 ;  /* 0x0000002213227223 */ /* 0x000fe20000000016 */
[----:B------:R-:W-:Y:S01]  /*1460*/  FADD R22, R33, R20 ;  /* 0x0000001421167221 */ /* 0x000fe20000000000 */
[----:B------:R-:W-:Y:S01]  /*1470*/  FADD R20, R32, R35 ;  /* 0x0000002320147221 */ /* 0x000fe20000000000 */
[----:B----4-:R-:W-:Y:S02]  /*1480*/  HADD2.F32 R32, -RZ, R9.H1_H1 ;  /* 0x30000009ff207230 */ /* 0x010fe40000004100 */
[----:B------:R-:W-:Y:S01]  /*1490*/  FADD R21, R6, R21 ;  /* 0x0000001506157221 */ /* 0x000fe20000000000 */
[----:B------:R-:W-:Y:S02]  /*14a0*/  HADD2.F32 R6, -RZ, R8.H1_H1 ;  /* 0x30000008ff067230 */ /* 0x000fe40000004100 */
[----:B------:R-:W-:Y:S02]  /*14b0*/  HADD2.F32 R23, -RZ, R10.H1_H1 ;  /* 0x3000000aff177230 */ /* 0x000fe40000004100 */
[----:B------:R-:W-:Y:S01]  /*14c0*/  FMUL R17, R17, R32 ;  /* 0x0000002011117220 */ /* 0x000fe20000400000 */
[----:B------:R-:W-:-:S02]  /*14d0*/  HADD2.F32 R32, -RZ, R11.H1_H1 ;  /* 0x3000000bff207230 */ /* 0x000fc40000004100 */
[----:B------:R-:W-:Y:S01]  /*14e0*/  FMUL R13, R13, R6 ;  /* 0x000000060d0d7220 */ /* 0x000fe20000400000 */
[----:B------:R-:W-:Y:S02]  /*14f0*/  HADD2.F32 R8, -RZ, R8.H0_H0 ;  /* 0x20000008ff087230 */ /* 0x000fe40000004100 */
[----:B------:R-:W-:Y:S01]  /*1500*/  FMUL R18, R18, R23 ;  /* 0x0000001712127220 */ /* 0x000fe20000400000 */
[----:B------:R-:W-:Y:S02]  /*1510*/  HADD2.F32 R9, -RZ, R9.H0_H0 ;  /* 0x20000009ff097230 */ /* 0x000fe40000004100 */
[----:B------:R-:W-:Y:S01]  /*1520*/  FMUL R32, R25, R32 ;  /* 0x0000002019207220 */ /* 0x000fe20000400000 */
[----:B------:R-:W-:Y:S02]  /*1530*/  HADD2.F32 R10, -RZ, R10.H0_H0 ;  /* 0x2000000aff0a7230 */ /* 0x000fe40000004100 */
[----:B------:R-:W-:Y:S02]  /*1540*/  HADD2.F32 R6, -RZ, R11.H0_H0 ;  /* 0x2000000bff067230 */ /* 0x000fe40000004100 */
[----:B------:R-:W-:Y:S01]  /*1550*/  FFMA R13, R16, R8, R13 ;  /* 0x00000008100d7223 */ /* 0x000fe2000000000d */
[----:B------:R-:W-:Y:S01]  /*1560*/  FFMA R14, R14, R9, R17 ;  /* 0x000000090e0e7223 */ /* 0x000fe20000000011 */
[----:B------:R-:W-:Y:S01]  /*1570*/  FFMA R15, R15, R10, R18 ;  /* 0x0000000a0f0f7223 */ /* 0x000fe20000000012 */
[----:B------:R-:W-:Y:S01]  /*1580*/  FFMA R19, R19, R6, R32 ;  /* 0x0000000613137223 */ /* 0x000fe20000000020 */
[----:B------:R-:W-:Y:S01]  /*1590*/  FADD R3, R3, R34 ;  /* 0x0000002203037221 */ /* 0x000fe20000000000 */
[----:B------:R-:W-:Y:S01]  /*15a0*/  FADD R0, R0, R13 ;  /* 0x0000000d00007221 */ /* 0x000fe20000000000 */
[----:B------:R-:W-:Y:S01]  /*15b0*/  FADD R5, R5, R14 ;  /* 0x0000000e05057221 */ /* 0x000fe20000000000 */
[----:B------:R-:W-:Y:S01]  /*15c0*/  FADD R4, R4, R15 ;  /* 0x0000000f04047221 */ /* 0x000fe20000000000 */
[----:B------:R-:W-:Y:S01]  /*15d0*/  FADD R6, R12, R19 ;  /* 0x000000130c067221 */ /* 0x000fe20000000000 */
[----:B------:R-:W-:Y:S06]  /*15e0*/  @!P0 BRA `(.L_x_39) ;  /* 0xfffffff000ac8947 */ /* 0x000fec000383ffff */
.L_x_38:
[----:B------:R-:W-:Y:S05]  /*15f0*/  BSYNC.RECONVERGENT B1 ;  /* 0x0000000000017941 */ /* 0x000fea0003800200 */
.L_x_37:
[----:B------:R-:W-:Y:S01]  /*1600*/  FADD R21, R21, R22 ;  /* 0x0000001615157221 */ /* 0x000fe20000000000 */
[----:B------:R-:W-:-:S03]  /*1610*/  FADD R5, R0, R5 ;  /* 0x0000000500057221 */ /* 0x000fc60000000000 */
[----:B------:R-:W-:Y:S01]  /*1620*/  FADD R20, R21, R20 ;  /* 0x0000001415147221 */ /* 0x000fe20000000000 */
[----:B------:R-:W-:-:S03]  /*1630*/  FADD R5, R5, R4 ;  /* 0x0000000405057221 */ /* 0x000fc60000000000 */
[----:B------:R-:W-:Y:S01]  /*1640*/  FADD R20, R20, R3 ;  /* 0x0000000314147221 */ /* 0x000fe20000000000 */
[----:B------:R-:W-:-:S07]  /*1650*/  FADD R21, R5, R6 ;  /* 0x0000000605157221 */ /* 0x000fce0000000000 */
.L_x_33:
[----:B------:R-:W-:Y:S05]  /*1660*/  BSYNC.RECONVERGENT B0 ;  /* 0x0000000000007941 */ /* 0x000fea0003800200 */
.L_x_32:
[----:B------:R-:W0:Y:S01]  /*1670*/  S2R R0, SR_TID.X ;  /* 0x0000000000007919 */ /* 0x000e220000002100 */
[----:B------:R-:W1:Y:S01]  /*1680*/  LDC R4, c[0x0][0x3a0] ;  /* 0x0000e800ff047b82 */ /* 0x000e620000000800 */
[----:B------:R-:W-:Y:S01]  /*1690*/  BSSY.RECONVERGENT B0, `(.L_x_40) ;  /* 0x00000c0000007945 */ /* 0x000fe20003800200 */
[----:B0-----:R-:W-:-:S04]  /*16a0*/  LOP3.LUT R0, R0, 0x1f, RZ, 0xc0, !PT ;  /* 0x0000001f00007812 */ /* 0x001fc800078ec0ff */
[----:B------:R-:W-:-:S04]  /*16b0*/  LEA R17, R7, R0, 0x3 ;  /* 0x0000000007117211 */ /* 0x000fc800078e18ff */
[----:B-1----:R-:W-:-:S13]  /*16c0*/  ISETP.GE.AND P0, PT, R17, R4, PT ;  /* 0x000000041100720c */ /* 0x002fda0003f06270 */
[----:B------:R-:W-:Y:S05]  /*16d0*/  @P0 BRA `(.L_x_41) ;  /* 0x0000000800ec0947 */ /* 0x000fea0003800000 */
[----:B------:R-:W-:Y:S01]  /*16e0*/  LOP3.LUT R3, RZ, R0, RZ, 0x33, !PT ;  /* 0x00000000ff037212 */ /* 0x000fe200078e33ff */
[----:B------:R-:W-:Y:S01]  /*16f0*/  BSSY.RECONVERGENT B1, `(.L_x_42) ;  /* 0x000005e000017945 */ /* 0x000fe20003800200 */
[----:B------:R-:W-:-:S04]  /*1700*/  VIADDMNMX R2, R17, 0x20, R4, !PT ;  /* 0x0000002011027846 */ /* 0x000fc80007800104 */
[----:B------:R-:W-:-:S05]  /*1710*/  IADD3 R2, PT, PT, R3, R2, RZ ;  /* 0x0000000203027210 */ /* 0x000fca0007ffe0ff */
[----:B------:R-:W-:Y:S02]  /*1720*/  IMAD R16, R7, -0x8, R2 ;  /* 0xfffffff807107824 */ /* 0x000fe400078e0202 */
[----:B------:R-:W-:-:S03]  /*1730*/  IMAD.WIDE R2, R24, R4, RZ ;  /* 0x0000000418027225 */ /* 0x000fc600078e02ff */
[C---:B------:R-:W-:Y:S02]  /*1740*/  ISETP.GE.U32.AND P1, PT, R16.reuse, 0xe0, PT ;  /* 0x000000e01000780c */ /* 0x040fe40003f26070 */
[----:B------:R-:W-:-:S04]  /*1750*/  LEA.HI R18, R16, 0x1, RZ, 0x1b ;  /* 0x0000000110127811 */ /* 0x000fc800078fd8ff */
[----:B------:R-:W-:-:S04]  /*1760*/  LOP3.LUT R35, R18, 0x7, RZ, 0xc0, !PT ;  /* 0x0000000712237812 */ /* 0x000fc800078ec0ff */
[----:B------:R-:W-:-:S03]  /*1770*/  ISETP.NE.AND P0, PT, R35, RZ, PT ;  /* 0x000000ff2300720c */ /* 0x000fc60003f05270 */
[----:B------:R-:W-:Y:S10]  /*1780*/  @!P1 BRA `(.L_x_43) ;  /* 0x0000000400509947 */ /* 0x000ff40003800000 */
[----:B------:R-:W0:Y:S01]  /*1790*/  LDC.64 R4, c[0x0][0x388] ;  /* 0x0000e200ff047b82 */ /* 0x000e220000000a00 */
[----:B------:R-:W1:Y:S01]  /*17a0*/  LDCU.64 UR6, c[0x0][0x390] ;  /* 0x00007200ff0677ac */ /* 0x000e620008000a00 */
[----:B------:R-:W-:Y:S02]  /*17b0*/  LEA R7, P1, R2, 0x100, 0x1 ;  /* 0x0000010002077811 */ /* 0x000fe400078208ff */
[----:B------:R-:W-:Y:S02]  /*17c0*/  LOP3.LUT R19, R18, 0xffffff8, RZ, 0xc0, !PT ;  /* 0x0ffffff812137812 */ /* 0x000fe400078ec0ff */
[----:B------:R-:W-:Y:S02]  /*17d0*/  LEA.HI.X R10, R2, RZ, R3, 0x1, P1 ;  /* 0x000000ff020a7211 */ /* 0x000fe400008f0c03 */
[----:B------:R-:W2:Y:S01]  /*17e0*/  LDC.64 R8, c[0x0][0x380] ;  /* 0x0000e000ff087b82 */ /* 0x000ea20000000a00 */
[----:B------:R-:W-:Y:S02]  /*17f0*/  IADD3 R19, PT, PT, -R19, RZ, RZ ;  /* 0x000000ff13137210 */ /* 0x000fe40007ffe1ff */
[----:B-1----:R-:W-:-:S02]  /*1800*/  IADD3 R6, P3, PT, R7, UR6, RZ ;  /* 0x0000000607067c10 */ /* 0x002fc4000ff7e0ff */
[----:B0-----:R-:W-:Y:S02]  /*1810*/  IADD3 R4, P2, PT, R7, R4, RZ ;  /* 0x0000000407047210 */ /* 0x001fe40007f5e0ff */
[C---:B------:R-:W-:Y:S02]  /*1820*/  IADD3.X R7, PT, PT, R10.reuse, UR7, RZ, P3, !PT ;  /* 0x000000070a077c10 */ /* 0x040fe40009ffe4ff */
[----:B------:R-:W-:Y:S02]  /*1830*/  IADD3.X R5, PT, PT, R10, R5, RZ, P2, !PT ;  /* 0x000000050a057210 */ /* 0x000fe400017fe4ff */
[----:B--2---:R-:W-:-:S04]  /*1840*/  IADD3 R8, P1, PT, R8, 0x100, RZ ;  /* 0x0000010008087810 */ /* 0x004fc80007f3e0ff */
[----:B------:R-:W-:-:S09]  /*1850*/  IADD3.X R9, PT, PT, RZ, R9, RZ, P1, !PT ;  /* 0x00000009ff097210 */ /* 0x000fd20000ffe4ff */
.L_x_44:
[----:B------:R-:W-:-:S04]  /*1860*/  IMAD.WIDE R12, R17, 0x2, R8 ;  /* 0x00000002110c7825 */ /* 0x000fc800078e0208 */
[C---:B------:R-:W-:Y:S01]  /*1870*/  IMAD.WIDE R14, R17.reuse, 0x2, R4 ;  /* 0x00000002110e7825 */ /* 0x040fe200078e0204 */
[----:B------:R-:W2:Y:S03]  /*1880*/  LDG.E.U16.CONSTANT R28, desc[UR4][R12.64+-0x100] ;  /* 0xffff00040c1c7981 */ /* 0x000ea6000c1e9500 */
[----:B------:R-:W-:Y:S01]  /*1890*/  IMAD.WIDE R10, R17, 0x2, R6 ;  /* 0x00000002110a7825 */ /* 0x000fe200078e0206 */
[----:B------:R-:W3:Y:S04]  /*18a0*/  LDG.E.U16.CONSTANT R30, desc[UR4][R14.64+-0x100] ;  /* 0xffff00040e1e7981 */ /* 0x000ee8000c1e9500 */
[----:B------:R-:W4:Y:S04]  /*18b0*/  LDG.E.U16.CONSTANT R31, desc[UR4][R10.64+-0x100] ;  /* 0xffff00040a1f7981 */ /* 0x000f28000c1e9500 */
[----:B------:R-:W5:Y:S04]  /*18c0*/  LDG.E.U16.CONSTANT R32, desc[UR4][R12.64+-0xc0] ;  /* 0xffff40040c207981 */ /* 0x000f68000c1e9500 */
        /* <DEDUP_REMOVED lines=11> */
[----:B----4-:R-:W-:-:S03]  /*1980*/  HADD2.F32 R28, -RZ, R31.H0_H0 ;  /* 0x2000001fff1c7230 */ /* 0x010fc60000004100 */
[C---:B------:R-:W-:Y:S02]  /*1990*/  FFMA R30, R29.reuse, R30, R20 ;  /* 0x0000001e1d1e7223 */ /* 0x040fe40000000014 */
[----:B------:R-:W2:Y:S01]  /*19a0*/  LDG.E.U16.CONSTANT R20, desc[UR4][R12.64+-0x40] ;  /* 0xffffc0040c147981 */ /* 0x000ea2000c1e9500 */
[----:B------:R-:W-:Y:S01]  /*19b0*/  FFMA R28, R29, R28, R21 ;  /* 0x0000001c1d1c7223 */ /* 0x000fe20000000015 */
[----:B-----5:R-:W-:Y:S02]  /*19c0*/  HADD2.F32 R29, -RZ, R32.H0_H0 ;  /* 0x20000020ff1d7230 */ /* 0x020fe40000004100 */
[----:B------:R-:W3:Y:S01]  /*19d0*/  LDG.E.U16.CONSTANT R21, desc[UR4][R14.64+-0x40] ;  /* 0xffffc0040e157981 */ /* 0x000ee2000c1e9500 */
[----:B------:R-:W-:-:S03]  /*19e0*/  HADD2.F32 R27, -RZ, R27.H0_H0 ;  /* 0x2000001bff1b7230 */ /* 0x000fc60000004100 */
[----:B------:R-:W4:Y:S01]  /*19f0*/  LDG.E.U16.CONSTANT R32, desc[UR4][R14.64+0x80] ;  /* 0x000080040e207981 */ /* 0x000f22000c1e9500 */
[----:B------:R-:W-:Y:S02]  /*1a00*/  HADD2.F32 R31, -RZ, R25.H0_H0 ;  /* 0x20000019ff1f7230 */ /* 0x000fe40000004100 */
[----:B------:R-:W-:Y:S02]  /*1a10*/  HADD2.F32 R25, -RZ, R22.H0_H0 ;  /* 0x20000016ff197230 */ /* 0x000fe40000004100 */
[----:B------:R-:W-:Y:S01]  /*1a20*/  FFMA R22, R29, R27, R30 ;  /* 0x0000001b1d167223 */ /* 0x000fe2000000001e */
[----:B------:R-:W-:-:S03]  /*1a30*/  HADD2.F32 R27, -RZ, R23.H0_H0 ;  /* 0x20000017ff1b7230 */ /* 0x000fc60000004100 */
[----:B------:R-:W-:Y:S01]  /*1a40*/  FFMA R22, R31, R25, R22 ;  /* 0x000000191f167223 */ /* 0x000fe20000000016 */
[----:B------:R-:W5:Y:S01]  /*1a50*/  LDG.E.U16.CONSTANT R23, desc[UR4][R12.64] ;  /* 0x000000040c177981 */ /* 0x000f62000c1e9500 */
[----:B------:R-:W-:Y:S01]  /*1a60*/  FFMA R30, R29, R27, R28 ;  /* 0x0000001b1d1e7223 */ /* 0x000fe2000000001c */
[----:B------:R-:W-:Y:S02]  /*1a70*/  HADD2.F32 R29, -RZ, R26.H0_H0 ;  /* 0x2000001aff1d7230 */ /* 0x000fe40000004100 */
[----:B------:R-:W5:Y:S04]  /*1a80*/  LDG.E.U16.CONSTANT R25, desc[UR4][R14.64] ;  /* 0x000000040e197981 */ /* 0x000f68000c1e9500 */
[----:B------:R-:W5:Y:S01]  /*1a90*/  LDG.E.U16.CONSTANT R26, desc[UR4][R10.64+-0x40] ;  /* 0xffffc0040a1a7981 */ /* 0x000f62000c1e9500 */
[----:B------:R-:W-:-:S03]  /*1aa0*/  FFMA R31, R31, R29, R30 ;  /* 0x0000001d1f1f7223 */ /* 0x000fc6000000001e */
[----:B------:R-:W5:Y:S04]  /*1ab0*/  LDG.E.U16.CONSTANT R29, desc[UR4][R10.64] ;  /* 0x000000040a1d7981 */ /* 0x000f68000c1e9500 */
[----:B------:R-:W5:Y:S04]  /*1ac0*/  LDG.E.U16.CONSTANT R28, desc[UR4][R12.64+0x40] ;  /* 0x000040040c1c7981 */ /* 0x000f68000c1e9500 */
[----:B------:R-:W5:Y:S04]  /*1ad0*/  LDG.E.U16.CONSTANT R27, desc[UR4][R14.64+0x40] ;  /* 0x000040040e1b7981 */ /* 0x000f68000c1e9500 */
[----:B------:R-:W5:Y:S04]  /*1ae0*/  LDG.E.U16.CONSTANT R30, desc[UR4][R12.64+0x80] ;  /* 0x000080040c1e7981 */ /* 0x000f68000c1e9500 */
[----:B------:R0:W5:Y:S01]  /*1af0*/  LDG.E.U16.CONSTANT R12, desc[UR4][R10.64+0xc0] ;  /* 0x0000c0040a0c7981 */ /* 0x000162000c1e9500 */
[----:B------:R-:W-:Y:S01]  /*1b00*/  IADD3 R19, PT, PT, R19, 0x8, RZ ;  /* 0x0000000813137810 */ /* 0x000fe20007ffe0ff */
[----:B------:R-:W-:-:S03]  /*1b10*/  HADD2.F32 R34, -RZ, R34.H0_H0 ;  /* 0x20000022ff227230 */ /* 0x000fc60000004100 */
[----:B------:R-:W-:Y:S01]  /*1b20*/  ISETP.NE.AND P1, PT, R19, RZ, PT ;  /* 0x000000ff1300720c */ /* 0x000fe20003f25270 */
[----:B------:R-:W-:Y:S02]  /*1b30*/  HADD2.F32 R37, -RZ, R37.H0_H0 ;  /* 0x20000025ff257230 */ /* 0x000fe40000004100 */
[----:B------:R-:W-:Y:S02]  /*1b40*/  HADD2.F32 R36, -RZ, R36.H0_H0 ;  /* 0x20000024ff247230 */ /* 0x000fe40000004100 */
[----:B0-----:R-:W-:Y:S01]  /*1b50*/  HADD2.F32 R10, -RZ, R33.H0_H0 ;  /* 0x20000021ff0a7230 */ /* 0x001fe20000004100 */
[----:B------:R-:W-:Y:S01]  /*1b60*/  IADD3 R17, PT, PT, R17, 0x100, RZ ;  /* 0x0000010011117810 */ /* 0x000fe20007ffe0ff */
[----:B--2---:R-:W-:Y:S02]  /*1b70*/  HADD2.F32 R20, -RZ, R20.H0_H0 ;  /* 0x20000014ff147230 */ /* 0x004fe40000004100 */
[----:B---3--:R-:W-:-:S05]  /*1b80*/  HADD2.F32 R21, -RZ, R21.H0_H0 ;  /* 0x20000015ff157230 */ /* 0x008fca0000004100 */
[----:B------:R-:W-:Y:S01]  /*1b90*/  FFMA R22, R20, R21, R22 ;  /* 0x0000001514167223 */ /* 0x000fe20000000016 */
[----:B----4-:R-:W-:Y:S02]  /*1ba0*/  HADD2.F32 R32, -RZ, R32.H0_H0 ;  /* 0x20000020ff207230 */ /* 0x010fe40000004100 */
[----:B-----5:R-:W-:Y:S02]  /*1bb0*/  HADD2.F32 R23, -RZ, R23.H0_H0 ;  /* 0x20000017ff177230 */ /* 0x020fe40000004100 */
[----:B------:R-:W-:Y:S02]  /*1bc0*/  HADD2.F32 R25, -RZ, R25.H0_H0 ;  /* 0x20000019ff197230 */ /* 0x000fe40000004100 */
[----:B------:R-:W-:Y:S02]  /*1bd0*/  HADD2.F32 R26, -RZ, R26.H0_H0 ;  /* 0x2000001aff1a7230 */ /* 0x000fe40000004100 */
[----:B------:R-:W-:-:S03]  /*1be0*/  HADD2.F32 R29, -RZ, R29.H0_H0 ;  /* 0x2000001dff1d7230 */ /* 0x000fc60000004100 */
[----:B------:R-:W-:Y:S01]  /*1bf0*/  FFMA R26, R20, R26, R31 ;  /* 0x0000001a141a7223 */ /* 0x000fe2000000001f */
[C---:B------:R-:W-:Y:S01]  /*1c00*/  FFMA R25, R23.reuse, R25, R22 ;  /* 0x0000001917197223 */ /* 0x040fe20000000016 */
[----:B------:R-:W-:Y:S02]  /*1c10*/  HADD2.F32 R28, -RZ, R28.H0_H0 ;  /* 0x2000001cff1c7230 */ /* 0x000fe40000004100 */
[----:B------:R-:W-:Y:S01]  /*1c20*/  FFMA R29, R23, R29, R26 ;  /* 0x0000001d171d7223 */ /* 0x000fe2000000001a */
[----:B------:R-:W-:-:S03]  /*1c30*/  HADD2.F32 R27, -RZ, R27.H0_H0 ;  /* 0x2000001bff1b7230 */ /* 0x000fc60000004100 */
[C---:B------:R-:W-:Y:S01]  /*1c40*/  FFMA R29, R28.reuse, R34, R29 ;  /* 0x000000221c1d7223 */ /* 0x040fe2000000001d */
[----:B------:R-:W-:Y:S02]  /*1c50*/  HADD2.F32 R30, -RZ, R30.H0_H0 ;  /* 0x2000001eff1e7230 */ /* 0x000fe40000004100 */
[----:B------:R-:W-:-:S04]  /*1c60*/  FFMA R25, R28, R27, R25 ;  /* 0x0000001b1c197223 */ /* 0x000fc80000000019 */
[C---:B------:R-:W-:Y:S01]  /*1c70*/  FFMA R25, R30.reuse, R32, R25 ;  /* 0x000000201e197223 */ /* 0x040fe20000000019 */
[----:B------:R-:W-:Y:S01]  /*1c80*/  FFMA R29, R30, R37, R29 ;  /* 0x000000251e1d7223 */ /* 0x000fe2000000001d */
[----:B------:R-:W-:Y:S02]  /*1c90*/  HADD2.F32 R12, -RZ, R12.H0_H0 ;  /* 0x2000000cff0c7230 */ /* 0x000fe40000004100 */
[----:B------:R-:W-:-:S03]  /*1ca0*/  FFMA R20, R10, R36, R25 ;  /* 0x000000240a147223 */ /* 0x000fc60000000019 */
[----:B------:R-:W-:Y:S01]  /*1cb0*/  FFMA R21, R10, R12, R29 ;  /* 0x0000000c0a157223 */ /* 0x000fe2000000001d */
[----:B------:R-:W-:Y:S06]  /*1cc0*/  @P1 BRA `(.L_x_44) ;  /* 0xfffffff800e41947 */ /* 0x000fec000383ffff */
.L_x_43:
[----:B------:R-:W-:Y:S05]  /*1cd0*/  BSYNC.RECONVERGENT B1 ;  /* 0x0000000000017941 */ /* 0x000fea0003800200 */
.L_x_42:
[----:B------:R-:W-:Y:S05]  /*1ce0*/  @!P0 BRA `(.L_x_41) ;  /* 0x0000000400688947 */ /* 0x000fea0003800000 */
[----:B------:R-:W0:Y:S01]  /*1cf0*/  LDCU.64 UR6, c[0x0][0x388] ;  /* 0x00007100ff0677ac */ /* 0x000e220008000a00 */
[----:B------:R-:W-:Y:S01]  /*1d00*/  ISETP.GE.U32.AND P0, PT, R35, 0x4, PT ;  /* 0x000000042300780c */ /* 0x000fe20003f06070 */
[----:B------:R-:W-:Y:S01]  /*1d10*/  BSSY.RECONVERGENT B1, `(.L_x_45) ;  /* 0x000002f000017945 */ /* 0x000fe20003800200 */
[C---:B------:R-:W-:Y:S01]  /*1d20*/  SHF.L.U32 R4, R2.reuse, 0x1, RZ ;  /* 0x0000000102047819 */ /* 0x040fe200000006ff */
[----:B------:R-:W1:Y:S01]  /*1d30*/  LDCU.64 UR8, c[0x0][0x390] ;  /* 0x00007200ff0877ac */ /* 0x000e620008000a00 */
[----:B------:R-:W-:Y:S02]  /*1d40*/  SHF.L.U64.HI R5, R2, 0x1, R3 ;  /* 0x0000000102057819 */ /* 0x000fe40000010203 */
[----:B------:R-:W-:Y:S02]  /*1d50*/  LOP3.LUT P1, R18, R18, 0x3, RZ, 0xc0, !PT ;  /* 0x0000000312127812 */ /* 0x000fe4000782c0ff */
[C---:B0-----:R-:W-:Y:S02]  /*1d60*/  IADD3 R2, P2, PT, R4.reuse, UR6, RZ ;  /* 0x0000000604027c10 */ /* 0x041fe4000ff5e0ff */
[----:B-1----:R-:W-:-:S02]  /*1d70*/  IADD3 R4, P3, PT, R4, UR8, RZ ;  /* 0x0000000804047c10 */ /* 0x002fc4000ff7e0ff */
[C---:B------:R-:W-:Y:S02]  /*1d80*/  IADD3.X R3, PT, PT, R5.reuse, UR7, RZ, P2, !PT ;  /* 0x0000000705037c10 */ /* 0x040fe400097fe4ff */
[----:B------:R-:W-:Y:S01]  /*1d90*/  IADD3.X R5, PT, PT, R5, UR9, RZ, P3, !PT ;  /* 0x0000000905057c10 */ /* 0x000fe20009ffe4ff */
[----:B------:R-:W-:Y:S08]  /*1da0*/  @!P0 BRA `(.L_x_46) ;  /* 0x0000000000948947 */ /* 0x000ff00003800000 */
        /* <DEDUP_REMOVED lines=16> */
[----:B------:R-:W-:Y:S01]  /*1eb0*/  IADD3 R17, PT, PT, R17, 0x80, RZ ;  /* 0x0000008011117810 */ /* 0x000fe20007ffe0ff */
[----:B--2---:R-:W-:-:S02]  /*1ec0*/  HADD2.F32 R25, -RZ, R25.H0_H0 ;  /* 0x20000019ff197230 */ /* 0x004fc40000004100 */
[----:B---3--:R-:W-:Y:S02]  /*1ed0*/  HADD2.F32 R26, -RZ, R26.H0_H0 ;  /* 0x2000001aff1a7230 */ /* 0x008fe40000004100 */
[----:B----4-:R-:W-:Y:S02]  /*1ee0*/  HADD2.F32 R29, -RZ, R28.H0_H0 ;  /* 0x2000001cff1d7230 */ /* 0x010fe40000004100 */
[----:B-----5:R-:W-:Y:S02]  /*1ef0*/  HADD2.F32 R12, -RZ, R12.H0_H0 ;  /* 0x2000000cff0c7230 */ /* 0x020fe40000004100 */
[----:B------:R-:W-:Y:S02]  /*1f00*/  HADD2.F32 R23, -RZ, R23.H0_H0 ;  /* 0x20000017ff177230 */ /* 0x000fe40000004100 */
[----:B------:R-:W-:-:S03]  /*1f10*/  HADD2.F32 R28, -RZ, R27.H0_H0 ;  /* 0x2000001bff1c7230 */ /* 0x000fc60000004100 */
[C---:B------:R-:W-:Y:S01]  /*1f20*/  FFMA R25, R23.reuse, R25, R20 ;  /* 0x0000001917197223 */ /* 0x040fe20000000014 */
[----:B------:R-:W-:Y:S02]  /*1f30*/  HADD2.F32 R27, -RZ, R30.H0_H0 ;  /* 0x2000001eff1b7230 */ /* 0x000fe40000004100 */
[----:B------:R-:W-:Y:S01]  /*1f40*/  FFMA R26, R23, R26, R21 ;  /* 0x0000001a171a7223 */ /* 0x000fe20000000015 */
[----:B------:R-:W-:Y:S02]  /*1f50*/  HADD2.F32 R14, -RZ, R14.H0_H0 ;  /* 0x2000000eff0e7230 */ /* 0x000fe40000004100 */
[C---:B------:R-:W-:Y:S01]  /*1f60*/  FFMA R25, R28.reuse, R29, R25 ;  /* 0x0000001d1c197223 */ /* 0x040fe20000000019 */
[----:B------:R-:W-:Y:S02]  /*1f70*/  HADD2.F32 R13, -RZ, R13.H0_H0 ;  /* 0x2000000dff0d7230 */ /* 0x000fe40000004100 */
[----:B------:R-:W-:Y:S01]  /*1f80*/  FFMA R26, R28, R27, R26 ;  /* 0x0000001b1c1a7223 */ /* 0x000fe2000000001a */
[----:B------:R-:W-:-:S02]  /*1f90*/  HADD2.F32 R15, -RZ, R15.H0_H0 ;  /* 0x2000000fff0f7230 */ /* 0x000fc40000004100 */
[C---:B------:R-:W-:Y:S01]  /*1fa0*/  FFMA R12, R14.reuse, R12, R25 ;  /* 0x0000000c0e0c7223 */ /* 0x040fe20000000019 */
[----:B------:R-:W-:Y:S01]  /*1fb0*/  FFMA R13, R14, R13, R26 ;  /* 0x0000000d0e0d7223 */ /* 0x000fe2000000001a */
[----:B------:R-:W-:Y:S02]  /*1fc0*/  HADD2.F32 R19, -RZ, R19.H0_H0 ;  /* 0x20000013ff137230 */ /* 0x000fe40000004100 */
[----:B------:R-:W-:-:S03]  /*1fd0*/  HADD2.F32 R22, -RZ, R22.H0_H0 ;  /* 0x20000016ff167230 */ /* 0x000fc60000004100 */
[C---:B------:R-:W-:Y:S02]  /*1fe0*/  FFMA R20, R19.reuse, R15, R12 ;  /* 0x0000000f13147223 */ /* 0x040fe4000000000c */
[----:B------:R-:W-:-:S07]  /*1ff0*/  FFMA R21, R19, R22, R13 ;  /* 0x0000001613157223 */ /* 0x000fce000000000d */
.L_x_46:
[----:B------:R-:W-:Y:S05]  /*2000*/  BSYNC.RECONVERGENT B1 ;  /* 0x0000000000017941 */ /* 0x000fea0003800200 */
.L_x_45:
[----:B------:R-:W-:Y:S05]  /*2010*/  @!P1 BRA `(.L_x_41) ;  /* 0x00000000009c9947 */ /* 0x000fea0003800000 */
[----:B------:R-:W-:Y:S01]  /*2020*/  ISETP.NE.AND P1, PT, R18, 0x1, PT ;  /* 0x000000011200780c */ /* 0x000fe20003f25270 */
[----:B------:R-:W-:Y:S01]  /*2030*/  BSSY.RECONVERGENT B1, `(.L_x_47) ;  /* 0x0000018000017945 */ /* 0x000fe20003800200 */
[----:B------:R-:W-:-:S11]  /*2040*/  LOP3.LUT P0, RZ, R16, 0x20, RZ, 0xc0, !PT ;  /* 0x0000002010ff7812 */ /* 0x000fd6000780c0ff */
[----:B------:R-:W-:Y:S05]  /*2050*/  @!P1 BRA `(.L_x_48) ;  /* 0x0000000000549947 */ /* 0x000fea0003800000 */
[----:B------:R-:W0:Y:S01]  /*2060*/  LDC.64 R6, c[0x0][0x380] ;  /* 0x0000e000ff067b82 */ /* 0x000e220000000a00 */
[----:B------:R-:W-:-:S04]  /*2070*/  IMAD.WIDE R8, R17, 0x2, R2 ;  /* 0x0000000211087825 */ /* 0x000fc800078e0202 */
[C---:B------:R-:W-:Y:S01]  /*2080*/  IMAD.WIDE R10, R17.reuse, 0x2, R4 ;  /* 0x00000002110a7825 */ /* 0x040fe200078e0204 */
[----:B------:R-:W2:Y:S04]  /*2090*/  LDG.E.U16.CONSTANT R13, desc[UR4][R8.64] ;  /* 0x00000004080d7981 */ /* 0x000ea8000c1e9500 */
[----:B------:R-:W3:Y:S04]  /*20a0*/  LDG.E.U16.CONSTANT R15, desc[UR4][R10.64] ;  /* 0x000000040a0f7981 */ /* 0x000ee8000c1e9500 */
[----:B------:R-:W4:Y:S04]  /*20b0*/  LDG.E.U16.CONSTANT R18, desc[UR4][R8.64+0x40] ;  /* 0x0000400408127981 */ /* 0x000f28000c1e9500 */
[----:B------:R-:W5:Y:S01]  /*20c0*/  LDG.E.U16.CONSTANT R19, desc[UR4][R10.64+0x40] ;  /* 0x000040040a137981 */ /* 0x000f62000c1e9500 */
[----:B0-----:R-:W-:-:S05]  /*20d0*/  IMAD.WIDE R6, R17, 0x2, R6 ;  /* 0x0000000211067825 */ /* 0x001fca00078e0206 */
[----:B------:R-:W3:Y:S04]  /*20e0*/  LDG.E.U16.CONSTANT R12, desc[UR4][R6.64] ;  /* 0x00000004060c7981 */ /* 0x000ee8000c1e9500 */
[----:B------:R-:W3:Y:S01]  /*20f0*/  LDG.E.U16.CONSTANT R16, desc[UR4][R6.64+0x40] ;  /* 0x0000400406107981 */ /* 0x000ee2000c1e9500 */
[----:B------:R-:W-:Y:S01]  /*2100*/  IADD3 R17, PT, PT, R17, 0x40, RZ ;  /* 0x0000004011117810 */ /* 0x000fe20007ffe0ff */
[----:B--2---:R-:W-:Y:S02]  /*2110*/  HADD2.F32 R14, -RZ, R13.H0_H0 ;  /* 0x2000000dff0e7230 */ /* 0x004fe40000004100 */
[----:B----4-:R-:W-:Y:S02]  /*2120*/  HADD2.F32 R18, -RZ, R18.H0_H0 ;  /* 0x20000012ff127230 */ /* 0x010fe40000004100 */
[----:B-----5:R-:W-:-:S02]  /*2130*/  HADD2.F32 R19, -RZ, R19.H0_H0 ;  /* 0x20000013ff137230 */ /* 0x020fc40000004100 */
[----:B---3--:R-:W-:Y:S02]  /*2140*/  HADD2.F32 R13, -RZ, R12.H0_H0 ;  /* 0x2000000cff0d7230 */ /* 0x008fe40000004100 */
[----:B------:R-:W-:Y:S02]  /*2150*/  HADD2.F32 R12, -RZ, R15.H0_H0 ;  /* 0x2000000fff0c7230 */ /* 0x000fe40000004100 */
[----:B------:R-:W-:Y:S02]  /*2160*/  HADD2.F32 R15, -RZ, R16.H0_H0 ;  /* 0x20000010ff0f7230 */ /* 0x000fe40000004100 */
[C---:B------:R-:W-:Y:S01]  /*2170*/  FFMA R14, R13.reuse, R14, R20 ;  /* 0x0000000e0d0e7223 */ /* 0x040fe20000000014 */
[----:B------:R-:W-:-:S03]  /*2180*/  FFMA R12, R13, R12, R21 ;  /* 0x0000000c0d0c7223 */ /* 0x000fc60000000015 */
[C---:B------:R-:W-:Y:S01]  /*2190*/  FFMA R20, R15.reuse, R18, R14 ;  /* 0x000000120f147223 */ /* 0x040fe2000000000e */
[----:B------:R-:W-:-:S07]  /*21a0*/  FFMA R21, R15, R19, R12 ;  /* 0x000000130f157223 */ /* 0x000fce000000000c */
.L_x_48:
[----:B------:R-:W-:Y:S05]  /*21b0*/  BSYNC.RECONVERGENT B1 ;  /* 0x0000000000017941 */ /* 0x000fea0003800200 */
.L_x_47:
[----:B------:R-:W-:Y:S05]  /*21c0*/  @P0 BRA `(.L_x_41) ;  /* 0x0000000000300947 */ /* 0x000fea0003800000 */
[----:B------:R-:W0:Y:S01]  /*21d0*/  LDC.64 R8, c[0x0][0x380] ;  /* 0x0000e000ff087b82 */ /* 0x000e220000000a00 */
[----:B------:R-:W-:-:S04]  /*21e0*/  IMAD.WIDE R6, R17, 0x2, R2 ;  /* 0x0000000211067825 */ /* 0x000fc800078e0202 */
[C---:B------:R-:W-:Y:S02]  /*21f0*/  IMAD.WIDE R4, R17.reuse, 0x2, R4 ;  /* 0x0000000211047825 */ /* 0x040fe400078e0204 */
[----:B------:R-:W2:Y:S04]  /*2200*/  LDG.E.U16.CONSTANT R6, desc[UR4][R6.64] ;  /* 0x0000000406067981 */ /* 0x000ea8000c1e9500 */
[----:B------:R-:W3:Y:S01]  /*2210*/  LDG.E.U16.CONSTANT R4, desc[UR4][R4.64] ;  /* 0x0000000404047981 */ /* 0x000ee2000c1e9500 */
[----:B0-----:R-:W-:-:S06]  /*2220*/  IMAD.WIDE R2, R17, 0x2, R8 ;  /* 0x0000000211027825 */ /* 0x001fcc00078e0208 */
[----:B------:R-:W4:Y:S01]  /*2230*/  LDG.E.U16.CONSTANT R2, desc[UR4][R2.64] ;  /* 0x0000000402027981 */ /* 0x000f22000c1e9500 */
[----:B--2---:R-:W-:Y:S02]  /*2240*/  HADD2.F32 R8, -RZ, R6.H0_H0 ;  /* 0x20000006ff087230 */ /* 0x004fe40000004100 */
[----:B---3--:R-:W-:Y:S02]  /*2250*/  HADD2.F32 R10, -RZ, R4.H0_H0 ;  /* 0x20000004ff0a7230 */ /* 0x008fe40000004100 */
[----:B----4-:R-:W-:-:S05]  /*2260*/  HADD2.F32 R9, -RZ, R2.H0_H0 ;  /* 0x20000002ff097230 */ /* 0x010fca0000004100 */
[C---:B------:R-:W-:Y:S01]  /*2270*/  FFMA R20, R9.reuse, R8, R20 ;  /* 0x0000000809147223 */ /* 0x040fe20000000014 */
[----:B------:R-:W-:-:S07]  /*2280*/  FFMA R21, R9, R10, R21 ;  /* 0x0000000a09157223 */ /* 0x000fce0000000015 */
.L_x_41:
[----:B------:R-:W-:Y:S05]  /*2290*/  BSYNC.RECONVERGENT B0 ;  /* 0x0000000000007941 */ /* 0x000fea0003800200 */
.L_x_40:
        /* <DEDUP_REMOVED lines=38> */
[----:B------:R-:W-:-:S04]  /*2500*/  FFMA R6, -R11, R4, R0 ;  /* 0x000000040b067223 */ /* 0x000fc80000000100 */
[----:B------:R-:W-:Y:S01]  /*2510*/  FFMA R3, R3, R6, R4 ;  /* 0x0000000603037223 */ /* 0x000fe20000000004 */
[----:B--2---:R-:W-:Y:S06]  /*2520*/  @!P0 BRA `(.L_x_50) ;  /* 0x0000000000088947 */ /* 0x004fec0003800000 */
[----:B------:R-:W-:-:S07]  /*2530*/  MOV R4, 0x2550 ;  /* 0x0000255000047802 */ /* 0x000fce0000000f00 */
[----:B0-----:R-:W-:Y:S05]  /*2540*/  CALL.REL.NOINC `($__internal_1_$__cuda_sm3x_div_rn_noftz_f32_slowpath) ;  /* 0x00000000001c7944 */ /* 0x001fea0003c00000 */
.L_x_50:
[----:B------:R-:W-:Y:S05]  /*2550*/  BSYNC.RECONVERGENT B0 ;  /* 0x0000000000007941 */ /* 0x000fea0003800200 */
.L_x_49:
[----:B------:R-:W1:Y:S01]  /*2560*/  LDC.64 R4, c[0x0][0x398] ;  /* 0x0000e600ff047b82 */ /* 0x000e620000000a00 */
[----:B------:R-:W-:-:S05]  /*2570*/  FMUL R2, R2, R3 ;  /* 0x0000000302027220 */ /* 0x000fca0000400000 */
[----:B------:R-:W-:Y:S01]  /*2580*/  F2FP.F16.F32.PACK_AB R2, RZ, R2 ;  /* 0x00000002ff02723e */ /* 0x000fe200000000ff */
[----:B-1----:R-:W-:-:S05]  /*2590*/  IMAD.WIDE R24, R24, 0x2, R4 ;  /* 0x0000000218187825 */ /* 0x002fca00078e0204 */
[----:B------:R-:W-:Y:S01]  /*25a0*/  STG.E.U16 desc[UR4][R24.64], R2 ;  /* 0x0000000218007986 */ /* 0x000fe2000c101504 */
[----:B------:R-:W-:Y:S05]  /*25b0*/  EXIT ;  /* 0x000000000000794d */ /* 0x000fea0003800000 */
        .weak           $__internal_1_$__cuda_sm3x_div_rn_noftz_f32_slowpath
        .type           $__internal_1_$__cuda_sm3x_div_rn_noftz_f32_slowpath,@function
        .size           $__internal_1_$__cuda_sm3x_div_rn_noftz_f32_slowpath,(.L_x_186 - $__internal_1_$__cuda_sm3x_div_rn_noftz_f32_slowpath)
$__internal_1_$__cuda_sm3x_div_rn_noftz_f32_slowpath:
        /* <DEDUP_REMOVED lines=37> */
.L_x_52:
        /* <DEDUP_REMOVED lines=51> */
.L_x_59:
[----:B------:R-:W-:-:S04]  /*2b40*/  LOP3.LUT R5, R5, 0x80000000, RZ, 0xc0, !PT ;  /* 0x8000000005057812 */ /* 0x000fc800078ec0ff */
[----:B------:R-:W-:Y:S01]  /*2b50*/  LOP3.LUT R5, R5, 0x7f800000, RZ, 0xfc, !PT ;  /* 0x7f80000005057812 */ /* 0x000fe200078efcff */
[----:B------:R-:W-:Y:S06]  /*2b60*/  BRA `(.L_x_60) ;  /* 0x0000000000047947 */ /* 0x000fec0003800000 */
.L_x_58:
[----:B------:R-:W-:-:S07]  /*2b70*/  LEA R5, R6, R5, 0x17 ;  /* 0x0000000506057211 */ /* 0x000fce00078eb8ff */
.L_x_60:
[----:B------:R-:W-:Y:S05]  /*2b80*/  BSYNC.RECONVERGENT B2 ;  /* 0x0000000000027941 */ /* 0x000fea0003800200 */
.L_x_57:
[----:B------:R-:W-:Y:S05]  /*2b90*/  BRA `(.L_x_61) ;  /* 0x0000000000207947 */ /* 0x000fea0003800000 */
.L_x_56:
[----:B------:R-:W-:-:S04]  /*2ba0*/  LOP3.LUT R5, R6, 0x80000000, R5, 0x48, !PT ;  /* 0x8000000006057812 */ /* 0x000fc800078e4805 */
[----:B------:R-:W-:Y:S01]  /*2bb0*/  LOP3.LUT R5, R5, 0x7f800000, RZ, 0xfc, !PT ;  /* 0x7f80000005057812 */ /* 0x000fe200078efcff */
[----:B------:R-:W-:Y:S06]  /*2bc0*/  BRA `(.L_x_61) ;  /* 0x0000000000147947 */ /* 0x000fec0003800000 */
.L_x_55:
[----:B------:R-:W-:Y:S01]  /*2bd0*/  LOP3.LUT R5, R6, 0x80000000, R5, 0x48, !PT ;  /* 0x8000000006057812 */ /* 0x000fe200078e4805 */
[----:B------:R-:W-:Y:S06]  /*2be0*/  BRA `(.L_x_61) ;  /* 0x00000000000c7947 */ /* 0x000fec0003800000 */
.L_x_54:
[----:B------:R-:W0:Y:S01]  /*2bf0*/  MUFU.RSQ R5, -QNAN ;  /* 0xffc0000000057908 */ /* 0x000e220000001400 */
[----:B------:R-:W-:Y:S05]  /*2c00*/  BRA `(.L_x_61) ;  /* 0x0000000000047947 */ /* 0x000fea0003800000 */
.L_x_53:
[----:B------:R-:W-:-:S07]  /*2c10*/  FADD.FTZ R5, R0, R3 ;  /* 0x0000000300057221 */ /* 0x000fce0000010000 */
.L_x_61:
[----:B------:R-:W-:Y:S05]  /*2c20*/  BSYNC.RECONVERGENT B1 ;  /* 0x0000000000017941 */ /* 0x000fea0003800200 */
.L_x_51:
[----:B0-----:R-:W-:Y:S01]  /*2c30*/  MOV R3, R5 ;  /* 0x0000000500037202 */ /* 0x001fe20000000f00 */
[----:B------:R-:W-:-:S04]  /*2c40*/  HFMA2 R5, -RZ, RZ, 0, 0 ;  /* 0x00000000ff057431 */ /* 0x000fc800000001ff */
[----:B------:R-:W-:Y:S05]  /*2c50*/  RET.REL.NODEC R4 `(_Z33orig_fused_gate_up_swiglu_fp16_v2ILi32ELi8EEvPK6__halfS2_S2_PS0_ii) ;  /* 0xffffffd004e87950 */ /* 0x000fea0003c3ffff */
.L_x_62:
        /* <DEDUP_REMOVED lines=10> */
.L_x_186:


//--------------------- .text._Z30opt_fused_gate_up_swiglu_mixedILi256EEvPKfPK6__halfS4_Pfii --------------------------
	.section	.text._Z30opt_fused_gate_up_swiglu_mixedILi256EEvPKfPK6__halfS4_Pfii,"ax",@progbits
	.align	128
        .global         _Z30opt_fused_gate_up_swiglu_mixedILi256EEvPKfPK6__halfS4_Pfii
        .type           _Z30opt_fused_gate_up_swiglu_mixedILi256EEvPKfPK6__halfS4_Pfii,@function
        .size           _Z30opt_fused_gate_up_swiglu_mixedILi256EEvPKfPK6__halfS4_Pfii,(.L_x_187 - _Z30opt_fused_gate_up_swiglu_mixedILi256EEvPKfPK6__halfS4_Pfii)
        .other          _Z30opt_fused_gate_up_swiglu_mixedILi256EEvPKfPK6__halfS4_Pfii,@"STO_CUDA_ENTRY STV_DEFAULT"
_Z30opt_fused_gate_up_swiglu_mixedILi256EEvPKfPK6__halfS4_Pfii:
.text._Z30opt_fused_gate_up_swiglu_mixedILi256EEvPKfPK6__halfS4_Pfii:
[----:B------:R-:W-:Y:S01]  /*0000*/  LDC R1, c[0x0][0x37c] ;  /* 0x0000df00ff017b82 */ /* 0x000fe20000000800 */
[----:B------:R-:W0:Y:S01]  /*0010*/  S2R R3, SR_CTAID.X ;  /* 0x0000000000037919 */ /* 0x000e220000002500 */
[----:B------:R-:W0:Y:S02]  /*0020*/  LDCU UR4, c[0x0][0x3a4] ;  /* 0x00007480ff0477ac */ /* 0x000e240008000800 */
[----:B0-----:R-:W-:-:S13]  /*0030*/  ISETP.GE.AND P0, PT, R3, UR4, PT ;  /* 0x0000000403007c0c */ /* 0x001fda000bf06270 */
[----:B------:R-:W-:Y:S05]  /*0040*/  @P0 EXIT ;  /* 0x000000000000094d */ /* 0x000fea0003800000 */
[----:B------:R-:W0:Y:S01]  /*0050*/  LDCU UR5, c[0x0][0x3a0] ;  /* 0x00007400ff0577ac */ /* 0x000e220008000800 */
[----:B------:R-:W1:Y:S01]  /*0060*/  S2R R32, SR_TID.X ;  /* 0x0000000000207919 */ /* 0x000e620000002100 */
[----:B------:R-:W-:Y:S01]  /*0070*/  BSSY.RECONVERGENT B0, `(.L_x_63) ;  /* 0x0000106000007945 */ /* 0x000fe20003800200 */
[----:B------:R-:W-:Y:S01]  /*0080*/  HFMA2 R20, -RZ, RZ, 0, 0 ;  /* 0x00000000ff147431 */ /* 0x000fe200000001ff */
[----:B------:R-:W2:Y:S01]  /*0090*/  LDCU.64 UR6, c[0x0][0x358] ;  /* 0x00006b00ff0677ac */ /* 0x000ea20008000a00 */
[----:B------:R-:W-:Y:S01]  /*00a0*/  MOV R24, RZ ;  /* 0x000000ff00187202 */ /* 0x000fe20000000f00 */
[----:B------:R-:W3:Y:S01]  /*00b0*/  LDCU UR12, c[0x0][0x3a0] ;  /* 0x00007400ff0c77ac */ /* 0x000ee20008000800 */
[----:B0-----:R-:W-:Y:S02]  /*00c0*/  USHF.R.S32.HI UR4, URZ, 0x1f, UR5 ;  /* 0x0000001fff047899 */ /* 0x001fe40008011405 */
[----:B------:R-:W-:Y:S02]  /*00d0*/  IMAD R4, R3, UR5, RZ ;  /* 0x0000000503047c24 */ /* 0x000fe4000f8e02ff */
[----:B------:R-:W-:-:S04]  /*00e0*/  ULEA.HI UR4, UR4, UR5, URZ, 0x3 ;  /* 0x0000000504047291 */ /* 0x000fc8000f8f18ff */
[----:B------:R-:W-:-:S06]  /*00f0*/  USHF.R.S32.HI UR4, URZ, 0x3, UR4 ;  /* 0x00000003ff047899 */ /* 0x000fcc0008011404 */
[----:B-1----:R-:W-:-:S13]  /*0100*/  ISETP.GE.AND P0, PT, R32, UR4, PT ;  /* 0x0000000420007c0c */ /* 0x002fda000bf06270 */
[----:B--23--:R-:W-:Y:S05]  /*0110*/  @P0 BRA `(.L_x_64) ;  /* 0x0000000c00ec0947 */ /* 0x00cfea0003800000 */
[----:B------:R-:W-:Y:S01]  /*0120*/  LOP3.LUT R0, RZ, R32, RZ, 0x33, !PT ;  /* 0x00000020ff007212 */ /* 0x000fe200078e33ff */
[----:B------:R-:W-:Y:S01]  /*0130*/  BSSY.RECONVERGENT B1, `(.L_x_65) ;  /* 0x0000049000017945 */ /* 0x000fe20003800200 */
[----:B------:R-:W-:Y:S02]  /*0140*/  MOV R24, RZ ;  /* 0x000000ff00187202 */ /* 0x000fe40000000f00 */
[----:B------:R-:W-:Y:S02]  /*0150*/  IADD3 R0, PT, PT, R0, UR4, RZ ;  /* 0x0000000400007c10 */ /* 0x000fe4000fffe0ff */
[----:B------:R-:W-:Y:S02]  /*0160*/  MOV R20, RZ ;  /* 0x000000ff00147202 */ /* 0x000fe40000000f00 */
[----:B------:R-:W-:-:S04]  /*0170*/  LOP3.LUT R2, R0, 0x300, RZ, 0xc0, !PT ;  /* 0x0000030000027812 */ /* 0x000fc800078ec0ff */
[----:B------:R-:W-:-:S13]  /*0180*/  ISETP.NE.AND P0, PT, R2, 0x300, PT ;  /* 0x000003000200780c */ /* 0x000fda0003f05270 */
[----:B------:R-:W-:Y:S05]  /*0190*/  @!P0 BRA `(.L_x_66) ;  /* 0x0000000400088947 */ /* 0x000fea0003800000 */
[----:B------:R-:W0:Y:S01]  /*01a0*/  LDC.64 R6, c[0x0][0x380] ;  /* 0x0000e000ff067b82 */ /* 0x000e220000000a00 */
[----:B------:R-:W1:Y:S01]  /*01b0*/  LDCU.64 UR8, c[0x0][0x390] ;  /* 0x00007200ff0877ac */ /* 0x000e620008000a00 */
[----:B------:R-:W-:Y:S01]  /*01c0*/  IMAD.WIDE R4, R4, 0x2, RZ ;  /* 0x0000000204047825 */ /* 0x000fe200078e02ff */
[----:B------:R-:W-:-:S03]  /*01d0*/  LEA.HI R8, R0, 0x1, RZ, 0x18 ;  /* 0x0000000100087811 */ /* 0x000fc600078fc0ff */
[----:B------:R-:W-:Y:S01]  /*01e0*/  HFMA2 R24, -RZ, RZ, 0, 0 ;  /* 0x00000000ff187431 */ /* 0x000fe200000001ff */
[----:B------:R-:W2:Y:S01]  /*01f0*/  LDCU.64 UR10, c[0x0][0x388] ;  /* 0x00007100ff0a77ac */ /* 0x000ea20008000a00 */
[----:B------:R-:W-:Y:S01]  /*0200*/  LOP3.LUT R8, R8, 0x3, RZ, 0xc0, !PT ;  /* 0x0000000308087812 */ /* 0x000fe200078ec0ff */
[----:B------:R-:W-:-:S03]  /*0210*/  IMAD.WIDE.U32 R4, R32, 0x10, R4 ;  /* 0x0000001020047825 */ /* 0x000fc600078e0004 */
        /* <DEDUP_REMOVED lines=8> */
.L_x_67:
[----:B------:R-:W-:Y:S01]  /*02a0*/  MOV R4, R2 ;  /* 0x0000000200047202 */ /* 0x000fe20000000f00 */
[----:B------:R-:W2:Y:S01]  /*02b0*/  LDG.E.128.CONSTANT R8, desc[UR6][R22.64+0x10] ;  /* 0x0000100616087981 */ /* 0x000ea2000c1e9d00 */
[----:B------:R-:W-:Y:S02]  /*02c0*/  MOV R5, R21 ;  /* 0x0000001500057202 */ /* 0x000fe40000000f00 */
[----:B------:R-:W-:Y:S01]  /*02d0*/  MOV R12, R0 ;  /* 0x00000000000c7202 */ /* 0x000fe20000000f00 */
[----:B------:R0:W3:Y:S01]  /*02e0*/  LDG.E.128.CONSTANT R16, desc[UR6][R22.64] ;  /* 0x0000000616107981 */ /* 0x0000e2000c1e9d00 */
[----:B------:R-:W-:-:S03]  /*02f0*/  MOV R13, R25 ;  /* 0x00000019000d7202 */ /* 0x000fc60000000f00 */
[----:B------:R-:W4:Y:S04]  /*0300*/  LDG.E.128.CONSTANT R4, desc[UR6][R4.64] ;  /* 0x0000000604047981 */ /* 0x000f28000c1e9d00 */
[----:B------:R-:W5:Y:S01]  /*0310*/  LDG.E.128.CONSTANT R12, desc[UR6][R12.64] ;  /* 0x000000060c0c7981 */ /* 0x000f62000c1e9d00 */
[----:B------:R-:W-:-:S04]  /*0320*/  IADD3 R26, PT, PT, R26, 0x1, RZ ;  /* 0x000000011a1a7810 */ /* 0x000fc80007ffe0ff */
[----:B------:R-:W-:Y:S02]  /*0330*/  ISETP.NE.AND P0, PT, R26, RZ, PT ;  /* 0x000000ff1a00720c */ /* 0x000fe40003f05270 */
[----:B0-----:R-:W-:Y:S02]  /*0340*/  IADD3 R22, P3, PT, R22, 0x2000, RZ ;  /* 0x0000200016167810 */ /* 0x001fe40007f7e0ff */
[----:B------:R-:W-:Y:S02]  /*0350*/  IADD3 R2, P2, PT, R2, 0x1000, RZ ;  /* 0x0000100002027810 */ /* 0x000fe40007f5e0ff */
[----:B------:R-:W-:Y:S02]  /*0360*/  IADD3 R0, P1, PT, R0, 0x1000, RZ ;  /* 0x0000100000007810 */ /* 0x000fe40007f3e0ff */
[----:B------:R-:W-:Y:S02]  /*0370*/  IADD3.X R23, PT, PT, RZ, R23, RZ, P3, !PT ;  /* 0x00000017ff177210 */ /* 0x000fe40001ffe4ff */
[----:B------:R-:W-:-:S02]  /*0380*/  IADD3 R32, PT, PT, R32, 0x100, RZ ;  /* 0x0000010020207810 */ /* 0x000fc40007ffe0ff */
[----:B------:R-:W-:Y:S02]  /*0390*/  IADD3.X R21, PT, PT, RZ, R21, RZ, P2, !PT ;  /* 0x00000015ff157210 */ /* 0x000fe400017fe4ff */
[----:B------:R-:W-:Y:S01]  /*03a0*/  IADD3.X R25, PT, PT, RZ, R25, RZ, P1, !PT ;  /* 0x00000019ff197210 */ /* 0x000fe20000ffe4ff */
[----:B----4-:R-:W-:Y:S02]  /*03b0*/  HADD2.F32 R27, -RZ, R7.H1_H1 ;  /* 0x30000007ff1b7230 */ /* 0x010fe40000004100 */
[----:B-----5:R-:W-:-:S03]  /*03c0*/  HADD2.F32 R29, -RZ, R15.H1_H1 ;  /* 0x3000000fff1d7230 */ /* 0x020fc60000004100 */
[C---:B--2---:R-:W-:Y:S01]  /*03d0*/  FFMA R27, R11.reuse, R27, R20 ;  /* 0x0000001b0b1b7223 */ /* 0x044fe20000000014 */
[----:B------:R-:W-:Y:S02]  /*03e0*/  HADD2.F32 R7, -RZ, R7.H0_H0 ;  /* 0x20000007ff077230 */ /* 0x000fe40000004100 */
[----:B------:R-:W-:Y:S02]  /*03f0*/  HADD2.F32 R15, -RZ, R15.H0_H0 ;  /* 0x2000000fff0f7230 */ /* 0x000fe40000004100 */
[----:B------:R-:W-:Y:S01]  /*0400*/  FFMA R24, R11, R29, R24 ;  /* 0x0000001d0b187223 */ /* 0x000fe20000000018 */
[----:B------:R-:W-:-:S03]  /*0410*/  FFMA R20, R10, R7, R27 ;  /* 0x000000070a147223 */ /* 0x000fc6000000001b */
[----:B------:R-:W-:Y:S01]  /*0420*/  FFMA R27, R10, R15, R24 ;  /* 0x0000000f0a1b7223 */ /* 0x000fe20000000018 */
[----:B------:R-:W-:Y:S02]  /*0430*/  HADD2.F32 R10, -RZ, R6.H1_H1 ;  /* 0x30000006ff0a7230 */ /* 0x000fe40000004100 */
[----:B------:R-:W-:Y:S02]  /*0440*/  HADD2.F32 R24, -RZ, R14.H1_H1 ;  /* 0x3000000eff187230 */ /* 0x000fe40000004100 */
[----:B------:R-:W-:Y:S02]  /*0450*/  HADD2.F32 R7, -RZ, R6.H0_H0 ;  /* 0x20000006ff077230 */ /* 0x000fe40000004100 */
[C---:B------:R-:W-:Y:S01]  /*0460*/  FFMA R11, R9.reuse, R10, R20 ;  /* 0x0000000a090b7223 */ /* 0x040fe20000000014 */
[----:B------:R-:W-:Y:S02]  /*0470*/  HADD2.F32 R15, -RZ, R14.H0_H0 ;  /* 0x2000000eff0f7230 */ /* 0x000fe40000004100 */
[----:B------:R-:W-:Y:S01]  /*0480*/  FFMA R24, R9, R24, R27 ;  /* 0x0000001809187223 */ /* 0x000fe2000000001b */
[----:B------:R-:W-:-:S02]  /*0490*/  HADD2.F32 R6, -RZ, R5.H1_H1 ;  /* 0x30000005ff067230 */ /* 0x000fc40000004100 */
[C---:B------:R-:W-:Y:S01]  /*04a0*/  FFMA R10, R8.reuse, R7, R11 ;  /* 0x00000007080a7223 */ /* 0x040fe2000000000b */
[----:B------:R-:W-:Y:S02]  /*04b0*/  HADD2.F32 R14, -RZ, R13.H1_H1 ;  /* 0x3000000dff0e7230 */ /* 0x000fe40000004100 */
[----:B------:R-:W-:Y:S01]  /*04c0*/  FFMA R15, R8, R15, R24 ;  /* 0x0000000f080f7223 */ /* 0x000fe20000000018 */
[----:B------:R-:W-:Y:S02]  /*04d0*/  HADD2.F32 R7, -RZ, R5.H0_H0 ;  /* 0x20000005ff077230 */ /* 0x000fe40000004100 */
[C---:B---3--:R-:W-:Y:S01]  /*04e0*/  FFMA R9, R19.reuse, R6, R10 ;  /* 0x0000000613097223 */ /* 0x048fe2000000000a */
[----:B------:R-:W-:Y:S02]  /*04f0*/  HADD2.F32 R13, -RZ, R13.H0_H0 ;  /* 0x2000000dff0d7230 */ /* 0x000fe40000004100 */
[----:B------:R-:W-:Y:S01]  /*0500*/  FFMA R14, R19, R14, R15 ;  /* 0x0000000e130e7223 */ /* 0x000fe2000000000f */
[----:B------:R-:W-:-:S02]  /*0510*/  HADD2.F32 R5, -RZ, R4.H0_H0 ;  /* 0x20000004ff057230 */ /* 0x000fc40000004100 */
[C---:B------:R-:W-:Y:S01]  /*0520*/  FFMA R6, R18.reuse, R7, R9 ;  /* 0x0000000712067223 */ /* 0x040fe20000000009 */
[----:B------:R-:W-:Y:S02]  /*0530*/  HADD2.F32 R4, -RZ, R4.H1_H1 ;  /* 0x30000004ff047230 */ /* 0x000fe40000004100 */
[----:B------:R-:W-:Y:S01]  /*0540*/  FFMA R13, R18, R13, R14 ;  /* 0x0000000d120d7223 */ /* 0x000fe2000000000e */
[--C-:B------:R-:W-:Y:S02]  /*0550*/  HADD2.F32 R8, -RZ, R12.reuse.H1_H1 ;  /* 0x3000000cff087230 */ /* 0x100fe40000004100 */
[----:B------:R-:W-:Y:S02]  /*0560*/  HADD2.F32 R9, -RZ, R12.H0_H0 ;  /* 0x2000000cff097230 */ /* 0x000fe40000004100 */
[C---:B------:R-:W-:Y:S01]  /*0570*/  FFMA R7, R17.reuse, R4, R6 ;  /* 0x0000000411077223 */ /* 0x040fe20000000006 */
[----:B------:R-:W-:-:S03]  /*0580*/  FFMA R8, R17, R8, R13 ;  /* 0x0000000811087223 */ /* 0x000fc6000000000d */
[C---:B------:R-:W-:Y:S01]  /*0590*/  FFMA R20, R16.reuse, R5, R7 ;  /* 0x0000000510147223 */ /* 0x040fe20000000007 */
[----:B------:R-:W-:Y:S01]  /*05a0*/  FFMA R24, R16, R9, R8 ;  /* 0x0000000910187223 */ /* 0x000fe20000000008 */
[----:B------:R-:W-:Y:S06]  /*05b0*/  @P0 BRA `(.L_x_67) ;  /* 0xfffffffc00380947 */ /* 0x000fec000383ffff */
.L_x_66:
[----:B------:R-:W-:Y:S05]  /*05c0*/  BSYNC.RECONVERGENT B1 ;  /* 0x0000000000017941 */ /* 0x000fea0003800200 */
.L_x_65:
[----:B------:R-:W0:Y:S01]  /*05d0*/  S2R R2, SR_TID.X ;  /* 0x0000000000027919 */ /* 0x000e220000002100 */
[----:B------:R-:W1:Y:S02]  /*05e0*/  LDC R0, c[0x0][0x3a0] ;  /* 0x0000e800ff007b82 */ /* 0x000e640000000800 */
[----:B-1----:R-:W-:-:S04]  /*05f0*/  SHF.R.S32.HI R5, RZ, 0x1f, R0 ;  /* 0x0000001fff057819 */ /* 0x002fc80000011400 */
[----:B------:R-:W-:Y:S02]  /*0600*/  LEA.HI R5, R5, R0, RZ, 0x3 ;  /* 0x0000000005057211 */ /* 0x000fe400078f18ff */
[----:B0-----:R-:W-:Y:S02]  /*0610*/  LOP3.LUT R2, RZ, R2, RZ, 0x33, !PT ;  /* 0x00000002ff027212 */ /* 0x001fe400078e33ff */
[----:B------:R-:W-:-:S04]  /*0620*/  SHF.R.S32.HI R5, RZ, 0x3, R5 ;  /* 0x00000003ff057819 */ /* 0x000fc80000011405 */
[----:B------:R-:W-:-:S04]  /*0630*/  IADD3 R2, PT, PT, R5, R2, RZ ;  /* 0x0000000205027210 */ /* 0x000fc80007ffe0ff */
[----:B------:R-:W-:-:S13]  /*0640*/  ISETP.GE.U32.AND P0, PT, R2, 0x300, PT ;  /* 0x000003000200780c */ /* 0x000fda0003f06070 */
[----:B------:R-:W-:Y:S05]  /*0650*/  @!P0 BRA `(.L_x_64) ;  /* 0x00000008009c8947 */ /* 0x000fea0003800000 */
[----:B------:R-:W-:-:S07]  /*0660*/  LEA R2, R32, 0x400, 0x1 ;  /* 0x0000040020027811 */ /* 0x000fce00078e08ff */
.L_x_68:
[----:B------:R-:W0:Y:S01]  /*0670*/  LDC.64 R36, c[0x0][0x388] ;  /* 0x0000e200ff247b82 */ /* 0x000e220000000a00 */
[----:B------:R-:W-:Y:S01]  /*0680*/  IMAD R19, R3, R0, RZ ;  /* 0x0000000003137224 */ /* 0x000fe200078e02ff */
[----:B------:R-:W-:-:S06]  /*0690*/  IADD3 R23, PT, PT, R2, -0x400, RZ ;  /* 0xfffffc0002177810 */ /* 0x000fcc0007ffe0ff */
[----:B------:R-:W1:Y:S08]  /*06a0*/  LDC.64 R26, c[0x0][0x380] ;  /* 0x0000e000ff1a7b82 */ /* 0x000e700000000a00 */
[----:B------:R-:W2:Y:S01]  /*06b0*/  LDC.64 R16, c[0x0][0x390] ;  /* 0x0000e400ff107b82 */ /* 0x000ea20000000a00 */
[----:B0-----:R-:W-:-:S04]  /*06c0*/  IMAD.WIDE R36, R19, 0x2, R36 ;  /* 0x0000000213247825 */ /* 0x001fc800078e0224 */
[----:B------:R-:W-:-:S04]  /*06d0*/  IMAD.WIDE.U32 R36, R32, 0x10, R36 ;  /* 0x0000001020247825 */ /* 0x000fc800078e0024 */
[----:B-1----:R-:W-:Y:S01]  /*06e0*/  IMAD.WIDE.U32 R22, R23, 0x10, R26 ;  /* 0x0000001017167825 */ /* 0x002fe200078e001a */
[----:B------:R-:W3:Y:S04]  /*06f0*/  LDG.E.128.CONSTANT R8, desc[UR6][R36.64] ;  /* 0x0000000624087981 */ /* 0x000ee8000c1e9d00 */
[----:B------:R-:W4:Y:S04]  /*0700*/  LDG.E.128.CONSTANT R4, desc[UR6][R22.64+0x10] ;  /* 0x0000100616047981 */ /* 0x000f28000c1e9d00 */
[----:B------:R-:W5:Y:S01]  /*0710*/  LDG.E.128.CONSTANT R12, desc[UR6][R22.64] ;  /* 0x00000006160c7981 */ /* 0x000f62000c1e9d00 */
[----:B--2---:R-:W-:-:S04]  /*0720*/  IMAD.WIDE R16, R19, 0x2, R16 ;  /* 0x0000000213107825 */ /* 0x004fc800078e0210 */
[----:B------:R-:W-:-:S04]  /*0730*/  IMAD.WIDE.U32 R34, R32, 0x10, R16 ;  /* 0x0000001020227825 */ /* 0x000fc800078e0010 */
[--C-:B---3--:R-:W-:Y:S02]  /*0740*/  HADD2.F32 R18, -RZ, R11.reuse.H1_H1 ;  /* 0x3000000bff127230 */ /* 0x108fe40000004100 */
[----:B------:R-:W-:-:S03]  /*0750*/  HADD2.F32 R11, -RZ, R11.H0_H0 ;  /* 0x2000000bff0b7230 */ /* 0x000fc60000004100 */
[----:B----4-:R-:W-:Y:S01]  /*0760*/  FFMA R21, R7, R18, R20 ;  /* 0x0000001207157223 */ /* 0x010fe20000000014 */
[----:B------:R-:W-:-:S03]  /*0770*/  HADD2.F32 R18, -RZ, R10.H1_H1 ;  /* 0x3000000aff127230 */ /* 0x000fc60000004100 */
[----:B------:R-:W-:Y:S01]  /*0780*/  FFMA R20, R6, R11, R21 ;  /* 0x0000000b06147223 */ /* 0x000fe20000000015 */
[----:B------:R-:W-:Y:S02]  /*0790*/  HADD2.F32 R11, -RZ, R10.H0_H0 ;  /* 0x2000000aff0b7230 */ /* 0x000fe40000004100 */
[----:B------:R-:W-:Y:S02]  /*07a0*/  HADD2.F32 R10, -RZ, R9.H1_H1 ;  /* 0x30000009ff0a7230 */ /* 0x000fe40000004100 */
[----:B------:R-:W-:-:S04]  /*07b0*/  FFMA R21, R5, R18, R20 ;  /* 0x0000001205157223 */ /* 0x000fc80000000014 */
[----:B------:R-:W-:-:S04]  /*07c0*/  FFMA R18, R4, R11, R21 ;  /* 0x0000000b04127223 */ /* 0x000fc80000000015 */
[----:B-----5:R-:W-:Y:S02]  /*07d0*/  FFMA R11, R15, R10, R18 ;  /* 0x0000000a0f0b7223 */ /* 0x020fe40000000012 */
[----:B------:R-:W2:Y:S01]  /*07e0*/  LDG.E.128.CONSTANT R16, desc[UR6][R34.64] ;  /* 0x0000000622107981 */ /* 0x000ea2000c1e9d00 */
[----:B------:R-:W-:Y:S01]  /*07f0*/  HADD2.F32 R9, -RZ, R9.H0_H0 ;  /* 0x20000009ff097230 */ /* 0x000fe20000004100 */
[----:B------:R-:W-:Y:S01]  /*0800*/  IADD3 R25, PT, PT, R2, -0x200, RZ ;  /* 0xfffffe0002197810 */ /* 0x000fe20007ffe0ff */
[----:B------:R-:W-:-:S03]  /*0810*/  HADD2.F32 R10, -RZ, R8.H1_H1 ;  /* 0x30000008ff0a7230 */ /* 0x000fc60000004100 */
[----:B------:R-:W-:-:S04]  /*0820*/  FFMA R20, R14, R9, R11 ;  /* 0x000000090e147223 */ /* 0x000fc8000000000b */
[----:B------:R-:W-:Y:S02]  /*0830*/  FFMA R9, R13, R10, R20 ;  /* 0x0000000a0d097223 */ /* 0x000fe40000000014 */
[----:B------:R-:W3:Y:S01]  /*0840*/  LDG.E.128.CONSTANT R20, desc[UR6][R36.64+0x1000] ;  /* 0x0010000624147981 */ /* 0x000ee2000c1e9d00 */
[--C-:B--2---:R-:W-:Y:S02]  /*0850*/  HADD2.F32 R10, -RZ, R19.reuse.H1_H1 ;  /* 0x30000013ff0a7230 */ /* 0x104fe40000004100 */
[----:B------:R-:W-:-:S03]  /*0860*/  HADD2.F32 R19, -RZ, R19.H0_H0 ;  /* 0x20000013ff137230 */ /* 0x000fc60000004100 */
[----:B------:R-:W-:Y:S01]  /*0870*/  FFMA R7, R7, R10, R24 ;  /* 0x0000000a07077223 */ /* 0x000fe20000000018 */
[----:B------:R-:W-:-:S04]  /*0880*/  IMAD.WIDE.U32 R24, R25, 0x10, R26 ;  /* 0x0000001019187825 */ /* 0x000fc800078e001a */
[----:B------:R-:W-:Y:S01]  /*0890*/  FFMA R10, R6, R19, R7 ;  /* 0x00000013060a7223 */ /* 0x000fe20000000007 */
[--C-:B------:R-:W-:Y:S02]  /*08a0*/  HADD2.F32 R6, -RZ, R18.reuse.H1_H1 ;  /* 0x30000012ff067230 */ /* 0x100fe40000004100 */
[----:B------:R-:W-:-:S03]  /*08b0*/  HADD2.F32 R7, -RZ, R18.H0_H0 ;  /* 0x20000012ff077230 */ /* 0x000fc60000004100 */
[----:B------:R-:W-:Y:S01]  /*08c0*/  FFMA R5, R5, R6, R10 ;  /* 0x0000000605057223 */ /* 0x000fe2000000000a */
[--C-:B------:R-:W-:Y:S02]  /*08d0*/  HADD2.F32 R6, -RZ, R17.reuse.H1_H1 ;  /* 0x30000011ff067230 */ /* 0x100fe40000004100 */
[----:B------:R-:W-:Y:S02]  /*08e0*/  HADD2.F32 R17, -RZ, R17.H0_H0 ;  /* 0x20000011ff117230 */ /* 0x000fe40000004100 */
[----:B------:R-:W-:-:S04]  /*08f0*/  FFMA R4, R4, R7, R5 ;  /* 0x0000000704047223 */ /* 0x000fc80000000005 */
[----:B------:R-:W-:Y:S01]  /*0900*/  FFMA R15, R15, R6, R4 ;  /* 0x000000060f0f7223 */ /* 0x000fe20000000004 */
[----:B------:R-:W-:-:S03]  /*0910*/  HADD2.F32 R4, -RZ, R16.H1_H1 ;  /* 0x30000010ff047230 */ /* 0x000fc60000004100 */
[----:B------:R-:W-:-:S04]  /*0920*/  FFMA R14, R14, R17, R15 ;  /* 0x000000110e0e7223 */ /* 0x000fc8000000000f */
[----:B------:R-:W-:Y:S02]  /*0930*/  FFMA R13, R13, R4, R14 ;  /* 0x000000040d0d7223 */ /* 0x000fe4000000000e */
[----:B------:R-:W2:Y:S01]  /*0940*/  LDG.E.128.CONSTANT R4, desc[UR6][R24.64+0x10] ;  /* 0x0000100618047981 */ /* 0x000ea2000c1e9d00 */
[----:B------:R-:W-:Y:S02]  /*0950*/  HADD2.F32 R14, -RZ, R8.H0_H0 ;  /* 0x20000008ff0e7230 */ /* 0x000fe40000004100 */
[----:B------:R-:W-:-:S03]  /*0960*/  HADD2.F32 R16, -RZ, R16.H0_H0 ;  /* 0x20000010ff107230 */ /* 0x000fc60000004100 */
[C---:B------:R-:W-:Y:S02]  /*0970*/  FFMA R14, R12.reuse, R14, R9 ;  /* 0x0000000e0c0e7223 */ /* 0x040fe40000000009 */
[----:B------:R-:W4:Y:S01]  /*0980*/  LDG.E.128.CONSTANT R8, desc[UR6][R24.64] ;  /* 0x0000000618087981 */ /* 0x000f22000c1e9d00 */
[----:B------:R-:W-:-:S03]  /*0990*/  FFMA R12, R12, R16, R13 ;  /* 0x000000100c0c7223 */ /* 0x000fc6000000000d */
[----:B------:R-:W5:Y:S01]  /*09a0*/  LDG.E.128.CONSTANT R16, desc[UR6][R34.64+0x1000] ;  /* 0x0010000622107981 */ /* 0x000f62000c1e9d00 */
[--C-:B---3--:R-:W-:Y:S02]  /*09b0*/  HADD2.F32 R13, -RZ, R23.reuse.H1_H1 ;  /* 0x30000017ff0d7230 */ /* 0x108fe40000004100 */
[----:B------:R-:W-:-:S03]  /*09c0*/  HADD2.F32 R23, -RZ, R23.H0_H0 ;  /* 0x20000017ff177230 */ /* 0x000fc60000004100 */
[----:B--2---:R-:W-:Y:S01]  /*09d0*/  FFMA R13, R7, R13, R14 ;  /* 0x0000000d070d7223 */ /* 0x004fe2000000000e */
[----:B------:R-:W-:-:S03]  /*09e0*/  HADD2.F32 R14, -RZ, R22.H1_H1 ;  /* 0x30000016ff0e7230 */ /* 0x000fc60000004100 */
[----:B------:R-:W-:Y:S01]  /*09f0*/  FFMA R28, R6, R23, R13 ;  /* 0x00000017061c7223 */ /* 0x000fe2000000000d */
[----:B------:R-:W-:-:S03]  /*0a00*/  HADD2.F32 R13, -RZ, R22.H0_H0 ;  /* 0x20000016ff0d7230 */ /* 0x000fc60000004100 */
[----:B------:R-:W-:Y:S01]  /*0a10*/  FFMA R15, R5, R14, R28 ;  /* 0x0000000e050f7223 */ /* 0x000fe2000000001c */
[----:B------:R-:W-:-:S03]  /*0a20*/  HADD2.F32 R14, -RZ, R21.H1_H1 ;  /* 0x30000015ff0e7230 */ /* 0x000fc60000004100 */
[----:B------:R-:W-:Y:S01]  /*0a30*/  FFMA R22, R4, R13, R15 ;  /* 0x0000000d04167223 */ /* 0x000fe2000000000f */
[----:B------:R-:W-:-:S03]  /*0a40*/  HADD2.F32 R21, -RZ, R21.H0_H0 ;  /* 0x20000015ff157230 */ /* 0x000fc60000004100 */
[----:B----4-:R-:W-:-:S04]  /*0a50*/  FFMA R13, R11, R14, R22 ;  /* 0x0000000e0b0d7223 */ /* 0x010fc80000000016 */
[----:B------:R-:W-:Y:S01]  /*0a60*/  FFMA R22, R10, R21, R13 ;  /* 0x000000150a167223 */ /* 0x000fe2000000000d */
[--C-:B-----5:R-:W-:Y:S02]  /*0a70*/  HADD2.F32 R13, -RZ, R19.reuse.H1_H1 ;  /* 0x30000013ff0d7230 */ /* 0x120fe40000004100 */
[----:B------:R-:W-:-:S03]  /*0a80*/  HADD2.F32 R19, -RZ, R19.H0_H0 ;  /* 0x20000013ff137230 */ /* 0x000fc60000004100 */
[----:B------:R-:W-:-:S04]  /*0a90*/  FFMA R13, R7, R13, R12 ;  /* 0x0000000d070d7223 */ /* 0x000fc8000000000c */
[----:B------:R-:W-:Y:S01]  /*0aa0*/  FFMA R12, R6, R19, R13 ;  /* 0x00000013060c7223 */ /* 0x000fe2000000000d */
[--C-:B------:R-:W-:Y:S02]  /*0ab0*/  HADD2.F32 R6, -RZ, R18.reuse.H1_H1 ;  /* 0x30000012ff067230 */ /* 0x100fe40000004100 */
[----:B------:R-:W-:-:S03]  /*0ac0*/  HADD2.F32 R7, -RZ, R18.H0_H0 ;  /* 0x20000012ff077230 */ /* 0x000fc60000004100 */
[----:B------:R-:W-:Y:S01]  /*0ad0*/  FFMA R5, R5, R6, R12 ;  /* 0x0000000605057223 */ /* 0x000fe2000000000c */
[----:B------:R-:W-:-:S03]  /*0ae0*/  HADD2.F32 R6, -RZ, R17.H1_H1 ;  /* 0x30000011ff067230 */ /* 0x000fc60000004100 */
[----:B------:R-:W-:Y:S01]  /*0af0*/  FFMA R4, R4, R7, R5 ;  /* 0x0000000704047223 */ /* 0x000fe20000000005 */
[----:B------:R-:W-:Y:S02]  /*0b00*/  HADD2.F32 R17, -RZ, R17.H0_H0 ;  /* 0x20000011ff117230 */ /* 0x000fe40000004100 */
[----:B------:R-:W-:Y:S02]  /*0b10*/  HADD2.F32 R14, -RZ, R20.H1_H1 ;  /* 0x30000014ff0e7230 */ /* 0x000fe40000004100 */
[----:B------:R-:W-:Y:S02]  /*0b20*/  FFMA R11, R11, R6, R4 ;  /* 0x000000060b0b7223 */ /* 0x000fe40000000004 */
[----:B------:R-:W2:Y:S02]  /*0b30*/  LDG.E.128.CONSTANT R4, desc[UR6][R36.64+0x2000] ;  /* 0x0020000624047981 */ /* 0x000ea4000c1e9d00 */
[----:B------:R-:W-:Y:S01]  /*0b40*/  FFMA R12, R10, R17, R11 ;  /* 0x000000110a0c7223 */ /* 0x000fe2000000000b */
[----:B------:R-:W-:Y:S01]  /*0b50*/  FFMA R21, R9, R14, R22 ;  /* 0x0000000e09157223 */ /* 0x000fe20000000016 */
[----:B------:R-:W-:-:S02]  /*0b60*/  HADD2.F32 R10, -RZ, R16.H1_H1 ;  /* 0x30000010ff0a7230 */ /* 0x000fc40000004100 */
[----:B------:R-:W-:-:S04]  /*0b70*/  IMAD.WIDE.U32 R22, R2, 0x10, R26 ;  /* 0x0000001002167825 */ /* 0x000fc800078e001a */
[----:B------:R-:W-:Y:S02]  /*0b80*/  FFMA R9, R9, R10, R12 ;  /* 0x0000000a09097223 */ /* 0x000fe4000000000c */
[----:B------:R-:W3:Y:S01]  /*0b90*/  LDG.E.128.CONSTANT R12, desc[UR6][R22.64+0x10] ;  /* 0x00001006160c7981 */ /* 0x000ee2000c1e9d00 */
[----:B------:R-:W-:-:S03]  /*0ba0*/  HADD2.F32 R18, -RZ, R20.H0_H0 ;  /* 0x20000014ff127230 */ /* 0x000fc60000004100 */
[----:B------:R-:W4:Y:S01]  /*0bb0*/  LDG.E.128.CONSTANT R28, desc[UR6][R22.64] ;  /* 0x00000006161c7981 */ /* 0x000f22000c1e9d00 */
[----:B------:R-:W-:Y:S02]  /*0bc0*/  HADD2.F32 R16, -RZ, R16.H0_H0 ;  /* 0x20000010ff107230 */ /* 0x000fe40000004100 */
[----:B------:R-:W-:-:S03]  /*0bd0*/  FFMA R18, R8, R18, R21 ;  /* 0x0000001208127223 */ /* 0x000fc60000000015 */
[----:B------:R-:W-:Y:S02]  /*0be0*/  FFMA R16, R8, R16, R9 ;  /* 0x0000001008107223 */ /* 0x000fe40000000009 */
[----:B------:R-:W5:Y:S01]  /*0bf0*/  LDG.E.128.CONSTANT R8, desc[UR6][R34.64+0x2000] ;  /* 0x0020000622087981 */ /* 0x000f62000c1e9d00 */
[--C-:B--2---:R-:W-:Y:S02]  /*0c00*/  HADD2.F32 R17, -RZ, R7.reuse.H1_H1 ;  /* 0x30000007ff117230 */ /* 0x104fe40000004100 */
[----:B------:R-:W-:-:S03]  /*0c10*/  HADD2.F32 R7, -RZ, R7.H0_H0 ;  /* 0x20000007ff077230 */ /* 0x000fc60000004100 */
[----:B---3--:R-:W-:Y:S01]  /*0c20*/  FFMA R17, R15, R17, R18 ;  /* 0x000000110f117223 */ /* 0x008fe20000000012 */
[----:B------:R-:W-:-:S03]  /*0c30*/  HADD2.F32 R18, -RZ, R6.H1_H1 ;  /* 0x30000006ff127230 */ /* 0x000fc60000004100 */
[----:B------:R-:W-:Y:S01]  /*0c40*/  FFMA R20, R14, R7, R17 ;  /* 0x000000070e147223 */ /* 0x000fe20000000011 */
[----:B------:R-:W-:-:S03]  /*0c50*/  HADD2.F32 R7, -RZ, R6.H0_H0 ;  /* 0x20000006ff077230 */ /* 0x000fc60000004100 */
[----:B------:R-:W-:Y:S01]  /*0c60*/  FFMA R17, R13, R18, R20 ;  /* 0x000000120d117223 */ /* 0x000fe20000000014 */
[----:B------:R-:W-:-:S03]  /*0c70*/  HADD2.F32 R6, -RZ, R5.H1_H1 ;  /* 0x30000005ff067230 */ /* 0x000fc60000004100 */
[----:B------:R-:W-:Y:S01]  /*0c80*/  FFMA R18, R12, R7, R17 ;  /* 0x000000070c127223 */ /* 0x000fe20000000011 */
[----:B------:R-:W-:-:S03]  /*0c90*/  HADD2.F32 R5, -RZ, R5.H0_H0 ;  /* 0x20000005ff057230 */ /* 0x000fc60000004100 */
[----:B----4-:R-:W-:Y:S01]  /*0ca0*/  FFMA R7, R31, R6, R18 ;  /* 0x000000061f077223 */ /* 0x010fe20000000012 */
[----:B------:R-:W-:-:S03]  /*0cb0*/  HADD2.F32 R6, -RZ, R4.H1_H1 ;  /* 0x30000004ff067230 */ /* 0x000fc60000004100 */
[----:B------:R-:W-:-:S04]  /*0cc0*/  FFMA R18, R30, R5, R7 ;  /* 0x000000051e127223 */ /* 0x000fc80000000007 */
[----:B------:R-:W-:Y:S01]  /*0cd0*/  FFMA R5, R29, R6, R18 ;  /* 0x000000061d057223 */ /* 0x000fe20000000012 */
[--C-:B-----5:R-:W-:Y:S02]  /*0ce0*/  HADD2.F32 R6, -RZ, R11.reuse.H1_H1 ;  /* 0x3000000bff067230 */ /* 0x120fe40000004100 */
[----:B------:R-:W-:-:S03]  /*0cf0*/  HADD2.F32 R11, -RZ, R11.H0_H0 ;  /* 0x2000000bff0b7230 */ /* 0x000fc60000004100 */
[----:B------:R-:W-:Y:S01]  /*0d00*/  FFMA R15, R15, R6, R16 ;  /* 0x000000060f0f7223 */ /* 0x000fe20000000010 */
[--C-:B------:R-:W-:Y:S01]  /*0d10*/  HADD2.F32 R6, -RZ, R10.reuse.H1_H1 ;  /* 0x3000000aff067230 */ /* 0x100fe20000004100 */
[----:B------:R-:W-:Y:S01]  /*0d20*/  IADD3 R7, PT, PT, R2, 0x200, RZ ;  /* 0x0000020002077810 */ /* 0x000fe20007ffe0ff */
[----:B------:R-:W2:Y:S01]  /*0d30*/  LDG.E.128.CONSTANT R16, desc[UR6][R34.64+0x3000] ;  /* 0x0030000622107981 */ /* 0x000ea2000c1e9d00 */
[----:B------:R-:W-:Y:S01]  /*0d40*/  FFMA R14, R14, R11, R15 ;  /* 0x0000000b0e0e7223 */ /* 0x000fe2000000000f */
[----:B------:R-:W-:-:S03]  /*0d50*/  HADD2.F32 R11, -RZ, R10.H0_H0 ;  /* 0x2000000aff0b7230 */ /* 0x000fc60000004100 */
[----:B------:R-:W-:Y:S01]  /*0d60*/  FFMA R13, R13, R6, R14 ;  /* 0x000000060d0d7223 */ /* 0x000fe2000000000e */
[----:B------:R-:W-:Y:S02]  /*0d70*/  HADD2.F32 R10, -RZ, R9.H1_H1 ;  /* 0x30000009ff0a7230 */ /* 0x000fe40000004100 */
[----:B------:R-:W-:-:S04]  /*0d80*/  IMAD.WIDE.U32 R6, R7, 0x10, R26 ;  /* 0x0000001007067825 */ /* 0x000fc800078e001a */
[----:B------:R-:W-:Y:S02]  /*0d90*/  FFMA R20, R12, R11, R13 ;  /* 0x0000000b0c147223 */ /* 0x000fe4000000000d */
[----:B------:R-:W3:Y:S02]  /*0da0*/  LDG.E.128.CONSTANT R12, desc[UR6][R36.64+0x3000] ;  /* 0x00300006240c7981 */ /* 0x000ee4000c1e9d00 */
[----:B------:R-:W-:Y:S02]  /*0db0*/  FFMA R31, R31, R10, R20 ;  /* 0x0000000a1f1f7223 */ /* 0x000fe40000000014 */
[----:B------:R-:W4:Y:S04]  /*0dc0*/  LDG.E.128.CONSTANT R20, desc[UR6][R6.64+0x10] ;  /* 0x0000100606147981 */ /* 0x000f28000c1e9d00 */
[----:B------:R0:W5:Y:S01]  /*0dd0*/  LDG.E.128.CONSTANT R24, desc[UR6][R6.64] ;  /* 0x0000000606187981 */ /* 0x000162000c1e9d00 */
[----:B------:R-:W-:-:S02]  /*0de0*/  HADD2.F32 R9, -RZ, R9.H0_H0 ;  /* 0x20000009ff097230 */ /* 0x000fc40000004100 */
[----:B------:R-:W-:Y:S02]  /*0df0*/  HADD2.F32 R4, -RZ, R4.H0_H0 ;  /* 0x20000004ff047230 */ /* 0x000fe40000004100 */
[--C-:B------:R-:W-:Y:S02]  /*0e00*/  HADD2.F32 R10, -RZ, R8.reuse.H1_H1 ;  /* 0x30000008ff0a7230 */ /* 0x100fe40000004100 */
[----:B------:R-:W-:Y:S01]  /*0e10*/  FFMA R30, R30, R9, R31 ;  /* 0x000000091e1e7223 */ /* 0x000fe2000000001f */
[----:B------:R-:W-:Y:S02]  /*0e20*/  HADD2.F32 R8, -RZ, R8.H0_H0 ;  /* 0x20000008ff087230 */ /* 0x000fe40000004100 */
[----:B------:R-:W-:Y:S01]  /*0e30*/  FFMA R4, R28, R4, R5 ;  /* 0x000000041c047223 */ /* 0x000fe20000000005 */
[----:B------:R-:W-:-:S04]  /*0e40*/  FFMA R29, R29, R10, R30 ;  /* 0x0000000a1d1d7223 */ /* 0x000fc8000000001e */
[----:B------:R-:W-:Y:S01]  /*0e50*/  FFMA R8, R28, R8, R29 ;  /* 0x000000081c087223 */ /* 0x000fe2000000001d */
[----:B------:R-:W-:-:S04]  /*0e60*/  USHF.R.S32.HI UR5, URZ, 0x1f, UR12 ;  /* 0x0000001fff057899 */ /* 0x000fc8000801140c */
[----:B------:R-:W-:Y:S01]  /*0e70*/  ULEA.HI UR5, UR5, UR12, URZ, 0x3 ;  /* 0x0000000c05057291 */ /* 0x000fe2000f8f18ff */
[----:B------:R-:W-:-:S03]  /*0e80*/  IADD3 R32, PT, PT, R32, 0x400, RZ ;  /* 0x0000040020207810 */ /* 0x000fc60007ffe0ff */
[----:B------:R-:W-:-:S06]  /*0e90*/  USHF.R.S32.HI UR5, URZ, 0x3, UR5 ;  /* 0x00000003ff057899 */ /* 0x000fcc0008011405 */
[----:B------:R-:W-:Y:S02]  /*0ea0*/  ISETP.GE.AND P0, PT, R32, UR5, PT ;  /* 0x0000000520007c0c */ /* 0x000fe4000bf06270 */
[----:B------:R-:W-:Y:S01]  /*0eb0*/  IADD3 R2, PT, PT, R2, 0x800, RZ ;  /* 0x0000080002027810 */ /* 0x000fe20007ffe0ff */
[--C-:B--2---:R-:W-:Y:S02]  /*0ec0*/  HADD2.F32 R9, -RZ, R19.reuse.H1_H1 ;  /* 0x30000013ff097230 */ /* 0x104fe40000004100 */
[----:B------:R-:W-:Y:S02]  /*0ed0*/  HADD2.F32 R19, -RZ, R19.H0_H0 ;  /* 0x20000013ff137230 */ /* 0x000fe40000004100 */
[--C-:B---3--:R-:W-:Y:S02]  /*0ee0*/  HADD2.F32 R5, -RZ, R15.reuse.H1_H1 ;  /* 0x3000000fff057230 */ /* 0x108fe40000004100 */
[----:B------:R-:W-:-:S03]  /*0ef0*/  HADD2.F32 R15, -RZ, R15.H0_H0 ;  /* 0x2000000fff0f7230 */ /* 0x000fc60000004100 */
[C---:B----4-:R-:W-:Y:S01]  /*0f00*/  FFMA R5, R23.reuse, R5, R4 ;  /* 0x0000000517057223 */ /* 0x050fe20000000004 */
[--C-:B------:R-:W-:Y:S02]  /*0f10*/  HADD2.F32 R4, -RZ, R14.reuse.H1_H1 ;  /* 0x3000000eff047230 */ /* 0x100fe40000004100 */
[----:B------:R-:W-:Y:S01]  /*0f20*/  FFMA R8, R23, R9, R8 ;  /* 0x0000000917087223 */ /* 0x000fe20000000008 */
[C---:B0-----:R-:W-:Y:S01]  /*0f30*/  FFMA R6, R22.reuse, R15, R5 ;  /* 0x0000000f16067223 */ /* 0x041fe20000000005 */
[----:B------:R-:W-:Y:S02]  /*0f40*/  HADD2.F32 R9, -RZ, R14.H0_H0 ;  /* 0x2000000eff097230 */ /* 0x000fe40000004100 */
[----:B------:R-:W-:Y:S01]  /*0f50*/  FFMA R22, R22, R19, R8 ;  /* 0x0000001316167223 */ /* 0x000fe20000000008 */
[----:B------:R-:W-:Y:S02]  /*0f60*/  HADD2.F32 R8, -RZ, R18.H1_H1 ;  /* 0x30000012ff087230 */ /* 0x000fe40000004100 */
[----:B------:R-:W-:Y:S01]  /*0f70*/  FFMA R11, R21, R4, R6 ;  /* 0x00000004150b7223 */ /* 0x000fe20000000006 */
[----:B------:R-:W-:-:S03]  /*0f80*/  HADD2.F32 R4, -RZ, R13.H1_H1 ;  /* 0x3000000dff047230 */ /* 0x000fc60000004100 */
[C---:B------:R-:W-:Y:S01]  /*0f90*/  FFMA R6, R20.reuse, R9, R11 ;  /* 0x0000000914067223 */ /* 0x040fe2000000000b */
[----:B------:R-:W-:Y:S02]  /*0fa0*/  HADD2.F32 R11, -RZ, R18.H0_H0 ;  /* 0x20000012ff0b7230 */ /* 0x000fe40000004100 */
[----:B------:R-:W-:Y:S01]  /*0fb0*/  FFMA R21, R21, R8, R22 ;  /* 0x0000000815157223 */ /* 0x000fe20000000016 */
[----:B-----5:R-:W-:Y:S01]  /*0fc0*/  FFMA R9, R27, R4, R6 ;  /* 0x000000041b097223 */ /* 0x020fe20000000006 */
[----:B------:R-:W-:Y:S02]  /*0fd0*/  HADD2.F32 R6, -RZ, R17.H1_H1 ;  /* 0x30000011ff067230 */ /* 0x000fe40000004100 */
[----:B------:R-:W-:Y:S01]  /*0fe0*/  FFMA R20, R20, R11, R21 ;  /* 0x0000000b14147223 */ /* 0x000fe20000000015 */
[----:B------:R-:W-:Y:S02]  /*0ff0*/  HADD2.F32 R7, -RZ, R13.H0_H0 ;  /* 0x2000000dff077230 */ /* 0x000fe40000004100 */
[----:B------:R-:W-:-:S02]  /*1000*/  HADD2.F32 R17, -RZ, R17.H0_H0 ;  /* 0x20000011ff117230 */ /* 0x000fc40000004100 */
[----:B------:R-:W-:Y:S01]  /*1010*/  FFMA R27, R27, R6, R20 ;  /* 0x000000061b1b7223 */ /* 0x000fe20000000014 */
[--C-:B------:R-:W-:Y:S02]  /*1020*/  HADD2.F32 R5, -RZ, R12.reuse.H0_H0 ;  /* 0x2000000cff057230 */ /* 0x100fe40000004100 */
        /* <DEDUP_REMOVED lines=9> */
[----:B------:R-:W-:Y:S06]  /*10c0*/  @!P0 BRA `(.L_x_68) ;  /* 0xfffffff400688947 */ /* 0x000fec000383ffff */
.L_x_64:
[----:B------:R-:W-:Y:S05]  /*10d0*/  BSYNC.RECONVERGENT B0 ;  /* 0x0000000000007941 */ /* 0x000fea0003800200 */
.L_x_63:
[----:B------:R-:W0:Y:S01]  /*10e0*/  LDC R2, c[0x0][0x3a0] ;  /* 0x0000e800ff027b82 */ /* 0x000e220000000800 */
[----:B------:R-:W1:Y:S01]  /*10f0*/  S2R R16, SR_TID.X ;  /* 0x0000000000107919 */ /* 0x000e620000002100 */
[----:B------:R-:W-:Y:S01]  /*1100*/  BSSY.RECONVERGENT B0, `(.L_x_69) ;  /* 0x0000121000007945 */ /* 0x000fe20003800200 */
[----:B0-----:R-:W-:-:S04]  /*1110*/  SHF.R.S32.HI R5, RZ, 0x1f, R2 ;  /* 0x0000001fff057819 */ /* 0x001fc80000011402 */
[----:B------:R-:W-:-:S04]  /*1120*/  LEA.HI R5, R5, R2, RZ, 0x3 ;  /* 0x0000000205057211 */ /* 0x000fc800078f18ff */
[----:B------:R-:W-:-:S04]  /*1130*/  SHF.R.S32.HI R7, RZ, 0x3, R5 ;  /* 0x00000003ff077819 */ /* 0x000fc80000011405 */
[----:B-1----:R-:W-:-:S04]  /*1140*/  LEA R17, R7, R16, 0x3 ;  /* 0x0000001007117211 */ /* 0x002fc800078e18ff */
[----:B------:R-:W-:-:S13]  /*1150*/  ISETP.GE.AND P0, PT, R17, R2, PT ;  /* 0x000000021100720c */ /* 0x000fda0003f06270 */
[----:B------:R-:W-:Y:S05]  /*1160*/  @P0 BRA `(.L_x_70) ;  /* 0x0000001000680947 */ /* 0x000fea0003800000 */
[----:B------:R-:W-:Y:S01]  /*1170*/  LOP3.LUT R5, RZ, R16, RZ, 0x33, !PT ;  /* 0x00000010ff057212 */ /* 0x000fe200078e33ff */
[----:B------:R-:W-:Y:S01]  /*1180*/  BSSY.RECONVERGENT B1, `(.L_x_71) ;  /* 0x000001f000017945 */ /* 0x000fe20003800200 */
[----:B------:R-:W-:Y:S01]  /*1190*/  VIADDMNMX R0, R17, 0x100, R2, !PT ;  /* 0x0000010011007846 */ /* 0x000fe20007800102 */
[----:B------:R-:W-:-:S03]  /*11a0*/  IMAD R8, R3, R2, RZ ;  /* 0x0000000203087224 */ /* 0x000fc600078e02ff */
[----:B------:R-:W-:-:S05]  /*11b0*/  IADD3 R0, PT, PT, R5, R0, RZ ;  /* 0x0000000005007210 */ /* 0x000fca0007ffe0ff */
[----:B------:R-:W-:-:S05]  /*11c0*/  IMAD R0, R7, -0x8, R0 ;  /* 0xfffffff807007824 */ /* 0x000fca00078e0200 */
[C---:B------:R-:W-:Y:S02]  /*11d0*/  LOP3.LUT R4, R0.reuse, 0x300, RZ, 0xc0, !PT ;  /* 0x0000030000047812 */ /* 0x040fe400078ec0ff */
[----:B------:R-:W-:Y:S02]  /*11e0*/  ISETP.GE.U32.AND P1, PT, R0, 0x300, PT ;  /* 0x000003000000780c */ /* 0x000fe40003f26070 */
[----:B------:R-:W-:-:S13]  /*11f0*/  ISETP.NE.AND P0, PT, R4, 0x300, PT ;  /* 0x000003000400780c */ /* 0x000fda0003f05270 */
[----:B------:R-:W-:Y:S05]  /*1200*/  @!P0 BRA `(.L_x_72) ;  /* 0x0000000000588947 */ /* 0x000fea0003800000 */
[----:B------:R-:W0:Y:S01]  /*1210*/  LDC.64 R6, c[0x0][0x390] ;  /* 0x0000e400ff067b82 */ /* 0x000e220000000a00 */
[----:B------:R-:W-:-:S04]  /*1220*/  LEA.HI R0, R0, 0x1, RZ, 0x18 ;  /* 0x0000000100007811 */ /* 0x000fc800078fc0ff */
[----:B------:R-:W-:-:S03]  /*1230*/  LOP3.LUT R0, R0, 0x3, RZ, 0xc0, !PT ;  /* 0x0000000300007812 */ /* 0x000fc600078ec0ff */
[----:B------:R-:W1:Y:S01]  /*1240*/  LDC.64 R10, c[0x0][0x388] ;  /* 0x0000e200ff0a7b82 */ /* 0x000e620000000a00 */
[----:B------:R-:W-:-:S07]  /*1250*/  IADD3 R0, PT, PT, -R0, RZ, RZ ;  /* 0x000000ff00007210 */ /* 0x000fce0007ffe1ff */
[----:B------:R-:W2:Y:S01]  /*1260*/  LDC.64 R4, c[0x0][0x380] ;  /* 0x0000e000ff047b82 */ /* 0x000ea20000000a00 */
[----:B0-----:R-:W-:-:S04]  /*1270*/  IMAD.WIDE R6, R8, 0x2, R6 ;  /* 0x0000000208067825 */ /* 0x001fc800078e0206 */
[----:B-1----:R-:W-:-:S07]  /*1280*/  IMAD.WIDE R10, R8, 0x2, R10 ;  /* 0x00000002080a7825 */ /* 0x002fce00078e020a */
.L_x_73:
[----:B------:R-:W-:-:S04]  /*1290*/  IMAD.WIDE R18, R17, 0x2, R10 ;  /* 0x0000000211127825 */ /* 0x000fc800078e020a */
[C---:B------:R-:W-:Y:S02]  /*12a0*/  IMAD.WIDE R14, R17.reuse, 0x2, R6 ;  /* 0x00000002110e7825 */ /* 0x040fe400078e0206 */
[----:B------:R-:W3:Y:S02]  /*12b0*/  LDG.E.U16.CONSTANT R18, desc[UR6][R18.64] ;  /* 0x0000000612127981 */ /* 0x000ee4000c1e9500 */
[----:B--2---:R-:W-:Y:S02]  /*12c0*/  IMAD.WIDE R12, R17, 0x4, R4 ;  /* 0x00000004110c7825 */ /* 0x004fe400078e0204 */
[----:B------:R-:W2:Y:S04]  /*12d0*/  LDG.E.U16.CONSTANT R14, desc[UR6][R14.64] ;  /* 0x000000060e0e7981 */ /* 0x000ea8000c1e9500 */
[----:B------:R-:W4:Y:S01]  /*12e0*/  LDG.E.CONSTANT R13, desc[UR6][R12.64] ;  /* 0x000000060c0d7981 */ /* 0x000f22000c1e9900 */
[----:B------:R-:W-:-:S04]  /*12f0*/  IADD3 R0, PT, PT, R0, 0x1, RZ ;  /* 0x0000000100007810 */ /* 0x000fc80007ffe0ff */
[----:B------:R-:W-:Y:S02]  /*1300*/  ISETP.NE.AND P0, PT, R0, RZ, PT ;  /* 0x000000ff0000720c */ /* 0x000fe40003f05270 */
[----:B------:R-:W-:Y:S01]  /*1310*/  IADD3 R17, PT, PT, R17, 0x100, RZ ;  /* 0x0000010011117810 */ /* 0x000fe20007ffe0ff */
[----:B---3--:R-:W-:Y:S02]  /*1320*/  HADD2.F32 R9, -RZ, R18.H0_H0 ;  /* 0x20000012ff097230 */ /* 0x008fe40000004100 */
[----:B--2---:R-:W-:-:S03]  /*1330*/  HADD2.F32 R21, -RZ, R14.H0_H0 ;  /* 0x2000000eff157230 */ /* 0x004fc60000004100 */
[C---:B----4-:R-:W-:Y:S02]  /*1340*/  FFMA R20, R13.reuse, R9, R20 ;  /* 0x000000090d147223 */ /* 0x050fe40000000014 */
[----:B------:R-:W-:-:S03]  /*1350*/  FFMA R24, R13, R21, R24 ;  /* 0x000000150d187223 */ /* 0x000fc60000000018 */
[----:B------:R-:W-:Y:S05]  /*1360*/  @P0 BRA `(.L_x_73) ;  /* 0xfffffffc00c80947 */ /* 0x000fea000383ffff */
.L_x_72:
[----:B------:R-:W-:Y:S05]  /*1370*/  BSYNC.RECONVERGENT B1 ;  /* 0x0000000000017941 */ /* 0x000fea0003800200 */
.L_x_71:
[----:B------:R-:W-:Y:S05]  /*1380*/  @!P1 BRA `(.L_x_70) ;  /* 0x0000000c00e09947 */ /* 0x000fea0003800000 */
[----:B------:R-:W0:Y:S01]  /*1390*/  LDC.64 R6, c[0x0][0x390] ;  /* 0x0000e400ff067b82 */ /* 0x000e220000000a00 */
[----:B------:R-:W-:Y:S01]  /*13a0*/  IADD3 R0, PT, PT, -R17, R2, RZ ;  /* 0x0000000211007210 */ /* 0x000fe20007ffe1ff */
[----:B------:R-:W-:Y:S01]  /*13b0*/  BSSY.RECONVERGENT B1, `(.L_x_74) ;  /* 0x000008c000017945 */ /* 0x000fe20003800200 */
[----:B------:R-:W-:Y:S02]  /*13c0*/  PLOP3.LUT P0, PT, PT, PT, PT, 0x80, 0x8 ;  /* 0x000000000008781c */ /* 0x000fe40003f0f070 */
[----:B------:R-:W-:-:S03]  /*13d0*/  ISETP.GT.AND P1, PT, R0, 0xc00, PT ;  /* 0x00000c000000780c */ /* 0x000fc60003f24270 */
[----:B------:R-:W1:Y:S01]  /*13e0*/  LDC.64 R4, c[0x0][0x388] ;  /* 0x0000e200ff047b82 */ /* 0x000e620000000a00 */
[----:B0-----:R-:W-:-:S04]  /*13f0*/  IMAD.WIDE R6, R8, 0x2, R6 ;  /* 0x0000000208067825 */ /* 0x001fc800078e0206 */
[----:B-1----:R-:W-:-:S05]  /*1400*/  IMAD.WIDE R8, R8, 0x2, R4 ;  /* 0x0000000208087825 */ /* 0x002fca00078e0204 */
[----:B------:R-:W-:Y:S05]  /*1410*/  @!P1 BRA `(.L_x_75) ;  /* 0x0000000800149947 */ /* 0x000fea0003800000 */
[----:B------:R-:W-:Y:S02]  /*1420*/  PLOP3.LUT P0, PT, PT, PT, PT, 0x8, 0x80 ;  /* 0x000000000080781c */ /* 0x000fe40003f0e170 */
[----:B------:R-:W-:-:S11]  /*1430*/  IADD3 R0, PT, PT, R2, -0xc00, RZ ;  /* 0xfffff40002007810 */ /* 0x000fd60007ffe0ff */
.L_x_76:
        /* <DEDUP_REMOVED lines=10> */
[----:B------:R-:W4:Y:S04]  /*14e0*/  LDG.E.CONSTANT R23, desc[UR6][R14.64] ;  /* 0x000000060e177981 */ /* 0x000f28000c1e9900 */
[----:B------:R-:W5:Y:S01]  /*14f0*/  LDG.E.CONSTANT R28, desc[UR6][R14.64+0xc00] ;  /* 0x000c00060e1c7981 */ /* 0x000f62000c1e9900 */
[----:B--2---:R-:W-:-:S03]  /*1500*/  HADD2.F32 R22, -RZ, R21.H0_H0 ;  /* 0x20000015ff167230 */ /* 0x004fc60000004100 */
[----:B------:R-:W2:Y:S01]  /*1510*/  LDG.E.CONSTANT R21, desc[UR6][R14.64+0x400] ;  /* 0x000400060e157981 */ /* 0x000ea2000c1e9900 */
[----:B---3--:R-:W-:Y:S02]  /*1520*/  HADD2.F32 R25, -RZ, R25.H0_H0 ;  /* 0x20000019ff197230 */ /* 0x008fe40000004100 */
[----:B----4-:R-:W-:-:S03]  /*1530*/  FFMA R20, R23, R22, R20 ;  /* 0x0000001617147223 */ /* 0x010fc60000000014 */
[----:B------:R-:W-:Y:S01]  /*1540*/  FFMA R24, R23, R25, R24 ;  /* 0x0000001917187223 */ /* 0x000fe20000000018 */
[----:B------:R0:W3:Y:S04]  /*1550*/  LDG.E.U16.CONSTANT R22, desc[UR6][R12.64+0x400] ;  /* 0x000400060c167981 */ /* 0x0000e8000c1e9500 */
[----:B------:R3:W4:Y:S04]  /*1560*/  LDG.E.U16.CONSTANT R23, desc[UR6][R10.64+0x400] ;  /* 0x000400060a177981 */ /* 0x000728000c1e9500 */
[----:B------:R-:W4:Y:S01]  /*1570*/  LDG.E.CONSTANT R25, desc[UR6][R14.64+0x800] ;  /* 0x000800060e197981 */ /* 0x000f22000c1e9900 */
[----:B------:R-:W-:-:S02]  /*1580*/  HADD2.F32 R30, -RZ, R18.H0_H0 ;  /* 0x20000012ff1e7230 */ /* 0x000fc40000004100 */
[----:B-----5:R-:W-:Y:S01]  /*1590*/  HADD2.F32 R31, -RZ, R19.H0_H0 ;  /* 0x20000013ff1f7230 */ /* 0x020fe20000004100 */
[----:B------:R-:W-:Y:S01]  /*15a0*/  IADD3 R29, PT, PT, R17, 0x400, RZ ;  /* 0x00000400111d7810 */ /* 0x000fe20007ffe0ff */
[----:B------:R-:W-:-:S04]  /*15b0*/  HADD2.F32 R26, -RZ, R26.H0_H0 ;  /* 0x2000001aff1a7230 */ /* 0x000fc80000004100 */
[----:B------:R-:W-:-:S04]  /*15c0*/  IMAD.WIDE R18, R29, 0x2, R8 ;  /* 0x000000021d127825 */ /* 0x000fc800078e0208 */
[----:B0-----:R-:W-:Y:S01]  /*15d0*/  IMAD.WIDE R12, R29, 0x4, R4 ;  /* 0x000000041d0c7825 */ /* 0x001fe200078e0204 */
[----:B------:R-:W5:Y:S03]  /*15e0*/  LDG.E.U16.CONSTANT R14, desc[UR6][R18.64+0x400] ;  /* 0x00040006120e7981 */ /* 0x000f66000c1e9500 */
[C---:B--2---:R-:W-:Y:S01]  /*15f0*/  FFMA R30, R21.reuse, R30, R20 ;  /* 0x0000001e151e7223 */ /* 0x044fe20000000014 */
[----:B------:R-:W-:Y:S01]  /*1600*/  FFMA R24, R21, R31, R24 ;  /* 0x0000001f15187223 */ /* 0x000fe20000000018 */
[----:B------:R-:W2:Y:S04]  /*1610*/  LDG.E.U16.CONSTANT R20, desc[UR6][R18.64+0x600] ;  /* 0x0006000612147981 */ /* 0x000ea8000c1e9500 */
[----:B------:R-:W2:Y:S01]  /*1620*/  LDG.E.U16.CONSTANT R21, desc[UR6][R18.64] ;  /* 0x0000000612157981 */ /* 0x000ea2000c1e9500 */
[----:B---3--:R-:W-:-:S03]  /*1630*/  HADD2.F32 R11, -RZ, R22.H0_H0 ;  /* 0x20000016ff0b7230 */ /* 0x008fc60000004100 */
[----:B------:R-:W3:Y:S01]  /*1640*/  LDG.E.U16.CONSTANT R22, desc[UR6][R18.64+0x200] ;  /* 0x0002000612167981 */ /* 0x000ee2000c1e9500 */
[----:B----4-:R-:W-:-:S05]  /*1650*/  HADD2.F32 R23, -RZ, R23.H0_H0 ;  /* 0x20000017ff177230 */ /* 0x010fca0000004100 */
[C---:B------:R-:W-:Y:S01]  /*1660*/  FFMA R15, R25.reuse, R23, R30 ;  /* 0x00000017190f7223 */ /* 0x040fe2000000001e */
[----:B------:R-:W-:Y:S01]  /*1670*/  FFMA R25, R25, R11, R24 ;  /* 0x0000000b19197223 */ /* 0x000fe20000000018 */
[----:B------:R-:W-:Y:S01]  /*1680*/  IMAD.WIDE R10, R29, 0x2, R6 ;  /* 0x000000021d0a7825 */ /* 0x000fe200078e0206 */
[----:B------:R-:W4:Y:S03]  /*1690*/  LDG.E.CONSTANT R19, desc[UR6][R12.64+0x800] ;  /* 0x000800060c137981 */ /* 0x000f26000c1e9900 */
[----:B------:R-:W-:Y:S01]  /*16a0*/  FFMA R15, R28, R26, R15 ;  /* 0x0000001a1c0f7223 */ /* 0x000fe2000000000f */
[----:B------:R-:W4:Y:S01]  /*16b0*/  LDG.E.U16.CONSTANT R24, desc[UR6][R10.64] ;  /* 0x000000060a187981 */ /* 0x000f22000c1e9500 */
[----:B------:R-:W-:-:S03]  /*16c0*/  HADD2.F32 R30, -RZ, R27.H0_H0 ;  /* 0x2000001bff1e7230 */ /* 0x000fc60000004100 */
[----:B------:R-:W4:Y:S04]  /*16d0*/  LDG.E.CONSTANT R26, desc[UR6][R12.64] ;  /* 0x000000060c1a7981 */ /* 0x000f28000c1e9900 */
[----:B------:R-:W4:Y:S01]  /*16e0*/  LDG.E.U16.CONSTANT R29, desc[UR6][R10.64+0x200] ;  /* 0x000200060a1d7981 */ /* 0x000f22000c1e9500 */
[----:B------:R-:W-:-:S03]  /*16f0*/  FFMA R28, R28, R30, R25 ;  /* 0x0000001e1c1c7223 */ /* 0x000fc60000000019 */
[----:B------:R-:W4:Y:S04]  /*1700*/  LDG.E.CONSTANT R25, desc[UR6][R12.64+0x400] ;  /* 0x000400060c197981 */ /* 0x000f28000c1e9900 */
[----:B------:R-:W4:Y:S04]  /*1710*/  LDG.E.U16.CONSTANT R27, desc[UR6][R10.64+0x400] ;  /* 0x000400060a1b7981 */ /* 0x000f28000c1e9500 */
[----:B------:R-:W4:Y:S04]  /*1720*/  LDG.E.U16.CONSTANT R23, desc[UR6][R10.64+0x600] ;  /* 0x000600060a177981 */ /* 0x000f28000c1e9500 */
[----:B------:R5:W4:Y:S02]  /*1730*/  LDG.E.CONSTANT R18, desc[UR6][R12.64+0xc00] ;  /* 0x000c00060c127981 */ /* 0x000b24000c1e9900 */
[----:B-----5:R-:W-:-:S02]  /*1740*/  HADD2.F32 R12, -RZ, R14.H0_H0 ;  /* 0x2000000eff0c7230 */ /* 0x020fc40000004100 */
[----:B--2---:R-:W-:Y:S02]  /*1750*/  HADD2.F32 R21, -RZ, R21.H0_H0 ;  /* 0x20000015ff157230 */ /* 0x004fe40000004100 */
[----:B------:R-:W-:Y:S02]  /*1760*/  HADD2.F32 R20, -RZ, R20.H0_H0 ;  /* 0x20000014ff147230 */ /* 0x000fe40000004100 */
[----:B---3--:R-:W-:Y:S02]  /*1770*/  HADD2.F32 R22, -RZ, R22.H0_H0 ;  /* 0x20000016ff167230 */ /* 0x008fe40000004100 */
[----:B----4-:R-:W-:Y:S02]  /*1780*/  HADD2.F32 R31, -RZ, R24.H0_H0 ;  /* 0x20000018ff1f7230 */ /* 0x010fe40000004100 */
[----:B------:R-:W-:-:S03]  /*1790*/  FFMA R24, R26, R21, R15 ;  /* 0x000000151a187223 */ /* 0x000fc6000000000f */
[----:B------:R-:W-:Y:S01]  /*17a0*/  FFMA R28, R26, R31, R28 ;  /* 0x0000001f1a1c7223 */ /* 0x000fe2000000001c */
[----:B------:R-:W-:Y:S01]  /*17b0*/  IADD3 R21, PT, PT, R17, 0x800, RZ ;  /* 0x0000080011157810 */ /* 0x000fe20007ffe0ff */
[----:B------:R-:W-:-:S04]  /*17c0*/  HADD2.F32 R29, -RZ, R29.H0_H0 ;  /* 0x2000001dff1d7230 */ /* 0x000fc80000004100 */
[----:B------:R-:W-:-:S04]  /*17d0*/  IMAD.WIDE R10, R21, 0x2, R8 ;  /* 0x00000002150a7825 */ /* 0x000fc800078e0208 */
[C---:B------:R-:W-:Y:S01]  /*17e0*/  FFMA R22, R25.reuse, R22, R24 ;  /* 0x0000001619167223 */ /* 0x040fe20000000018 */
[----:B------:R-:W-:Y:S01]  /*17f0*/  FFMA R28, R25, R29, R28 ;  /* 0x0000001d191c7223 */ /* 0x000fe2000000001c */
[----:B------:R-:W-:Y:S02]  /*1800*/  HADD2.F32 R27, -RZ, R27.H0_H0 ;  /* 0x2000001bff1b7230 */ /* 0x000fe40000004100 */
[----:B------:R-:W-:-:S04]  /*1810*/  IMAD.WIDE R14, R21, 0x2, R6 ;  /* 0x00000002150e7825 */ /* 0x000fc800078e0206 */
[C---:B------:R-:W-:Y:S01]  /*1820*/  FFMA R29, R19.reuse, R12, R22 ;  /* 0x0000000c131d7223 */ /* 0x040fe20000000016 */
[----:B------:R-:W-:Y:S01]  /*1830*/  FFMA R19, R19, R27, R28 ;  /* 0x0000001b13137223 */ /* 0x000fe2000000001c */
[----:B------:R-:W-:Y:S01]  /*1840*/  IMAD.WIDE R12, R21, 0x4, R4 ;  /* 0x00000004150c7825 */ /* 0x000fe200078e0204 */
[----:B------:R-:W2:Y:S04]  /*1850*/  LDG.E.U16.CONSTANT R28, desc[UR6][R10.64] ;  /* 0x000000060a1c7981 */ /* 0x000ea8000c1e9500 */
[----:B------:R-:W3:Y:S01]  /*1860*/  LDG.E.U16.CONSTANT R27, desc[UR6][R14.64] ;  /* 0x000000060e1b7981 */ /* 0x000ee2000c1e9500 */
[----:B------:R-:W-:-:S03]  /*1870*/  HADD2.F32 R22, -RZ, R23.H0_H0 ;  /* 0x20000017ff167230 */ /* 0x000fc60000004100 */
[----:B------:R-:W4:Y:S01]  /*1880*/  LDG.E.CONSTANT R25, desc[UR6][R12.64] ;  /* 0x000000060c197981 */ /* 0x000f22000c1e9900 */
[----:B------:R-:W-:-:S03]  /*1890*/  FFMA R26, R18, R20, R29 ;  /* 0x00000014121a7223 */ /* 0x000fc6000000001d */
[----:B------:R-:W5:Y:S01]  /*18a0*/  LDG.E.U16.CONSTANT R21, desc[UR6][R10.64+0x200] ;  /* 0x000200060a157981 */ /* 0x000f62000c1e9500 */
[----:B------:R-:W-:-:S03]  /*18b0*/  FFMA R20, R18, R22, R19 ;  /* 0x0000001612147223 */ /* 0x000fc60000000013 */
[----:B------:R-:W5:Y:S04]  /*18c0*/  LDG.E.U16.CONSTANT R18, desc[UR6][R10.64+0x400] ;  /* 0x000400060a127981 */ /* 0x000f68000c1e9500 */
[----:B------:R-:W5:Y:S04]  /*18d0*/  LDG.E.CONSTANT R19, desc[UR6][R12.64+0x400] ;  /* 0x000400060c137981 */ /* 0x000f68000c1e9900 */
[----:B------:R-:W5:Y:S04]  /*18e0*/  LDG.E.U16.CONSTANT R22, desc[UR6][R14.64+0x200] ;  /* 0x000200060e167981 */ /* 0x000f68000c1e9500 */
[----:B------:R-:W5:Y:S04]  /*18f0*/  LDG.E.U16.CONSTANT R30, desc[UR6][R14.64+0x400] ;  /* 0x000400060e1e7981 */ /* 0x000f68000c1e9500 */
[----:B------:R-:W5:Y:S04]  /*1900*/  LDG.E.CONSTANT R24, desc[UR6][R12.64+0x800] ;  /* 0x000800060c187981 */ /* 0x000f68000c1e9900 */
[----:B------:R0:W5:Y:S04]  /*1910*/  LDG.E.U16.CONSTANT R23, desc[UR6][R10.64+0x600] ;  /* 0x000600060a177981 */ /* 0x000168000c1e9500 */
[----:B------:R1:W5:Y:S01]  /*1920*/  LDG.E.CONSTANT R29, desc[UR6][R12.64+0xc00] ;  /* 0x000c00060c1d7981 */ /* 0x000362000c1e9900 */
[----:B--2---:R-:W-:-:S02]  /*1930*/  HADD2.F32 R28, -RZ, R28.H0_H0 ;  /* 0x2000001cff1c7230 */ /* 0x004fc40000004100 */
[----:B---3--:R-:W-:-:S03]  /*1940*/  HADD2.F32 R27, -RZ, R27.H0_H0 ;  /* 0x2000001bff1b7230 */ /* 0x008fc60000004100 */
[C---:B----4-:R-:W-:Y:S02]  /*1950*/  FFMA R26, R25.reuse, R28, R26 ;  /* 0x0000001c191a7223 */ /* 0x050fe4000000001a */
[----:B------:R-:W-:Y:S01]  /*1960*/  FFMA R28, R25, R27, R20 ;  /* 0x0000001b191c7223 */ /* 0x000fe20000000014 */
[----:B------:R-:W-:Y:S01]  /*1970*/  IADD3 R25, PT, PT, R17, 0xc00, RZ ;  /* 0x00000c0011197810 */ /* 0x000fe20007ffe0ff */
[----:B------:R2:W3:Y:S01]  /*1980*/  LDG.E.U16.CONSTANT R20, desc[UR6][R14.64+0x600] ;  /* 0x000600060e147981 */ /* 0x0004e2000c1e9500 */
[----:B-----5:R-:W-:-:S03]  /*1990*/  HADD2.F32 R21, -RZ, R21.H0_H0 ;  /* 0x20000015ff157230 */ /* 0x020fc60000004100 */
[----:B0-----:R-:W-:-:S04]  /*19a0*/  IMAD.WIDE R10, R25, 0x2, R8 ;  /* 0x00000002190a7825 */ /* 0x001fc800078e0208 */
[----:B------:R-:W-:Y:S02]  /*19b0*/  HADD2.F32 R18, -RZ, R18.H0_H0 ;  /* 0x20000012ff127230 */ /* 0x000fe40000004100 */
[----:B------:R-:W-:Y:S01]  /*19c0*/  FFMA R21, R19, R21, R26 ;  /* 0x0000001513157223 */ /* 0x000fe2000000001a */
[C---:B-1----:R-:W-:Y:S01]  /*19d0*/  IMAD.WIDE R12, R25.reuse, 0x2, R6 ;  /* 0x00000002190c7825 */ /* 0x042fe200078e0206 */
[----:B------:R-:W4:Y:S03]  /*19e0*/  LDG.E.U16.CONSTANT R26, desc[UR6][R10.64] ;  /* 0x000000060a1a7981 */ /* 0x000f26000c1e9500 */
[----:B------:R-:W-:Y:S01]  /*19f0*/  HADD2.F32 R27, -RZ, R22.H0_H0 ;  /* 0x20000016ff1b7230 */ /* 0x000fe20000004100 */
[----:B------:R-:W5:Y:S01]  /*1a00*/  LDG.E.U16.CONSTANT R15, desc[UR6][R12.64+0x200] ;  /* 0x000200060c0f7981 */ /* 0x000f62000c1e9500 */
[----:B--2---:R-:W-:Y:S02]  /*1a10*/  HADD2.F32 R14, -RZ, R30.H0_H0 ;  /* 0x2000001eff0e7230 */ /* 0x004fe40000004100 */
[----:B------:R-:W-:Y:S01]  /*1a20*/  IMAD.WIDE R4, R25, 0x4, R4 ;  /* 0x0000000419047825 */ /* 0x000fe200078e0204 */
[----:B------:R-:W2:Y:S03]  /*1a30*/  LDG.E.U16.CONSTANT R22, desc[UR6][R10.64+0x200] ;  /* 0x000200060a167981 */ /* 0x000ea6000c1e9500 */
[----:B------:R-:W-:-:S02]  /*1a40*/  FFMA R30, R24, R18, R21 ;  /* 0x00000012181e7223 */ /* 0x000fc40000000015 */
[----:B------:R-:W2:Y:S01]  /*1a50*/  LDG.E.U16.CONSTANT R18, desc[UR6][R12.64] ;  /* 0x000000060c127981 */ /* 0x000ea2000c1e9500 */
[----:B------:R-:W-:Y:S01]  /*1a60*/  FFMA R27, R19, R27, R28 ;  /* 0x0000001b131b7223 */ /* 0x000fe2000000001c */
[----:B------:R-:W-:Y:S02]  /*1a70*/  HADD2.F32 R23, -RZ, R23.H0_H0 ;  /* 0x20000017ff177230 */ /* 0x000fe40000004100 */
[----:B------:R-:W2:Y:S01]  /*1a80*/  LDG.E.U16.CONSTANT R19, desc[UR6][R10.64+0x400] ;  /* 0x000400060a137981 */ /* 0x000ea2000c1e9500 */
[----:B------:R-:W-:-:S03]  /*1a90*/  FFMA R24, R24, R14, R27 ;  /* 0x0000000e18187223 */ /* 0x000fc6000000001b */
[----:B------:R-:W2:Y:S01]  /*1aa0*/  LDG.E.U16.CONSTANT R28, desc[UR6][R10.64+0x600] ;  /* 0x000600060a1c7981 */ /* 0x000ea2000c1e9500 */
[----:B------:R-:W-:-:S03]  /*1ab0*/  FFMA R25, R29, R23, R30 ;  /* 0x000000171d197223 */ /* 0x000fc6000000001e */
[----:B------:R-:W2:Y:S04]  /*1ac0*/  LDG.E.U16.CONSTANT R14, desc[UR6][R12.64+0x400] ;  /* 0x000400060c0e7981 */ /* 0x000ea8000c1e9500 */
[----:B------:R-:W2:Y:S04]  /*1ad0*/  LDG.E.CONSTANT R23, desc[UR6][R4.64+0x400] ;  /* 0x0004000604177981 */ /* 0x000ea8000c1e9900 */
[----:B------:R-:W2:Y:S04]  /*1ae0*/  LDG.E.CONSTANT R10, desc[UR6][R4.64] ;  /* 0x00000006040a7981 */ /* 0x000ea8000c1e9900 */
[----:B------:R-:W2:Y:S04]  /*1af0*/  LDG.E.U16.CONSTANT R21, desc[UR6][R12.64+0x600] ;  /* 0x000600060c157981 */ /* 0x000ea8000c1e9500 */
[----:B------:R-:W2:Y:S04]  /*1b00*/  LDG.E.CONSTANT R11, desc[UR6][R4.64+0x800] ;  /* 0x00080006040b7981 */ /* 0x000ea8000c1e9900 */
[----:B------:R-:W2:Y:S01]  /*1b10*/  LDG.E.CONSTANT R27, desc[UR6][R4.64+0xc00] ;  /* 0x000c0006041b7981 */ /* 0x000ea2000c1e9900 */
[----:B------:R-:W-:-:S04]  /*1b20*/  IADD3 R17, PT, PT, R17, 0x1000, RZ ;  /* 0x0000100011117810 */ /* 0x000fc80007ffe0ff */
[----:B------:R-:W-:Y:S01]  /*1b30*/  ISETP.GE.AND P1, PT, R17, R0, PT ;  /* 0x000000001100720c */ /* 0x000fe20003f26270 */
[----:B---3--:R-:W-:-:S05]  /*1b40*/  HADD2.F32 R20, -RZ, R20.H0_H0 ;  /* 0x20000014ff147230 */ /* 0x008fca0000004100 */
[----:B------:R-:W-:Y:S01]  /*1b50*/  FFMA R29, R29, R20, R24 ;  /* 0x000000141d1d7223 */ /* 0x000fe20000000018 */
[----:B----4-:R-:W-:Y:S02]  /*1b60*/  HADD2.F32 R26, -RZ, R26.H0_H0 ;  /* 0x2000001aff1a7230 */ /* 0x010fe40000004100 */
[----:B-----5:R-:W-:Y:S02]  /*1b70*/  HADD2.F32 R15, -RZ, R15.H0_H0 ;  /* 0x2000000fff0f7230 */ /* 0x020fe40000004100 */
[----:B--2---:R-:W-:Y:S02]  /*1b80*/  HADD2.F32 R22, -RZ, R22.H0_H0 ;  /* 0x20000016ff167230 */ /* 0x004fe40000004100 */
[----:B------:R-:W-:Y:S02]  /*1b90*/  HADD2.F32 R18, -RZ, R18.H0_H0 ;  /* 0x20000012ff127230 */ /* 0x000fe40000004100 */
[----:B------:R-:W-:Y:S02]  /*1ba0*/  HADD2.F32 R19, -RZ, R19.H0_H0 ;  /* 0x20000013ff137230 */ /* 0x000fe40000004100 */
[----:B------:R-:W-:-:S02]  /*1bb0*/  HADD2.F32 R28, -RZ, R28.H0_H0 ;  /* 0x2000001cff1c7230 */ /* 0x000fc40000004100 */
[----:B------:R-:W-:Y:S02]  /*1bc0*/  HADD2.F32 R14, -RZ, R14.H0_H0 ;  /* 0x2000000eff0e7230 */ /* 0x000fe40000004100 */
[C---:B------:R-:W-:Y:S01]  /*1bd0*/  FFMA R26, R10.reuse, R26, R25 ;  /* 0x0000001a0a1a7223 */ /* 0x040fe20000000019 */
[----:B------:R-:W-:-:S03]  /*1be0*/  FFMA R18, R10, R18, R29 ;  /* 0x000000120a127223 */ /* 0x000fc6000000001d */
[C---:B------:R-:W-:Y:S01]  /*1bf0*/  FFMA R22, R23.reuse, R22, R26 ;  /* 0x0000001617167223 */ /* 0x040fe2000000001a */
[----:B------:R-:W-:Y:S01]  /*1c00*/  FFMA R18, R23, R15, R18 ;  /* 0x0000000f17127223 */ /* 0x000fe20000000012 */
[----:B------:R-:W-:Y:S02]  /*1c10*/  HADD2.F32 R21, -RZ, R21.H0_H0 ;  /* 0x20000015ff157230 */ /* 0x000fe40000004100 */
[C---:B------:R-:W-:Y:S01]  /*1c20*/  FFMA R22, R11.reuse, R19, R22 ;  /* 0x000000130b167223 */ /* 0x040fe20000000016 */
[----:B------:R-:W-:-:S03]  /*1c30*/  FFMA R14, R11, R14, R18 ;  /* 0x0000000e0b0e7223 */ /* 0x000fc60000000012 */
[C---:B------:R-:W-:Y:S01]  /*1c40*/  FFMA R20, R27.reuse, R28, R22 ;  /* 0x0000001c1b147223 */ /* 0x040fe20000000016 */
[----:B------:R-:W-:Y:S01]  /*1c50*/  FFMA R24, R27, R21, R14 ;  /* 0x000000151b187223 */ /* 0x000fe2000000000e */
[----:B------:R-:W-:Y:S06]  /*1c60*/  @!P1 BRA `(.L_x_76) ;  /* 0xfffffff400f49947 */ /* 0x000fec000383ffff */
.L_x_75:
[----:B------:R-:W-:Y:S05]  /*1c70*/  BSYNC.RECONVERGENT B1 ;  /* 0x0000000000017941 */ /* 0x000fea0003800200 */
.L_x_74:
[----:B------:R-:W-:Y:S01]  /*1c80*/  IADD3 R0, PT, PT, -R17, R2, RZ ;  /* 0x0000000211007210 */ /* 0x000fe20007ffe1ff */
[----:B------:R-:W-:Y:S03]  /*1c90*/  BSSY.RECONVERGENT B1, `(.L_x_77) ;  /* 0x0000045000017945 */ /* 0x000fe60003800200 */
[----:B------:R-:W-:-:S13]  /*1ca0*/  ISETP.GT.AND P1, PT, R0, 0x400, PT ;  /* 0x000004000000780c */ /* 0x000fda0003f24270 */
[----:B------:R-:W-:Y:S05]  /*1cb0*/  @!P1 BRA `(.L_x_78) ;  /* 0x0000000400089947 */ /* 0x000fea0003800000 */
[----:B------:R-:W0:Y:S01]  /*1cc0*/  LDC.64 R10, c[0x0][0x380] ;  /* 0x0000e000ff0a7b82 */ /* 0x000e220000000a00 */
[----:B------:R-:W-:-:S05]  /*1cd0*/  IMAD.WIDE R12, R17, 0x2, R8 ;  /* 0x00000002110c7825 */ /* 0x000fca00078e0208 */
[----:B------:R-:W2:Y:S01]  /*1ce0*/  LDG.E.U16.CONSTANT R0, desc[UR6][R12.64] ;  /* 0x000000060c007981 */ /* 0x000ea2000c1e9500 */
[----:B------:R-:W-:-:S03]  /*1cf0*/  IMAD.WIDE R14, R17, 0x2, R6 ;  /* 0x00000002110e7825 */ /* 0x000fc600078e0206 */
[----:B------:R-:W3:Y:S04]  /*1d00*/  LDG.E.U16.CONSTANT R18, desc[UR6][R12.64+0x200] ;  /* 0x000200060c127981 */ /* 0x000ee8000c1e9500 */
[----:B------:R-:W4:Y:S04]  /*1d10*/  LDG.E.U16.CONSTANT R22, desc[UR6][R14.64] ;  /* 0x000000060e167981 */ /* 0x000f28000c1e9500 */
[----:B------:R-:W5:Y:S04]  /*1d20*/  LDG.E.U16.CONSTANT R19, desc[UR6][R14.64+0x200] ;  /* 0x000200060e137981 */ /* 0x000f68000c1e9500 */
[----:B------:R-:W5:Y:S01]  /*1d30*/  LDG.E.U16.CONSTANT R21, desc[UR6][R12.64+0x400] ;  /* 0x000400060c157981 */ /* 0x000f62000c1e9500 */
[----:B0-----:R-:W-:-:S05]  /*1d40*/  IMAD.WIDE R4, R17, 0x4, R10 ;  /* 0x0000000411047825 */ /* 0x001fca00078e020a */
[----:B------:R-:W3:Y:S04]  /*1d50*/  LDG.E.CONSTANT R29, desc[UR6][R4.64] ;  /* 0x00000006041d7981 */ /* 0x000ee8000c1e9900 */
[----:B------:R-:W5:Y:S01]  /*1d60*/  LDG.E.CONSTANT R26, desc[UR6][R4.64+0x400] ;  /* 0x00040006041a7981 */ /* 0x000f62000c1e9900 */
[----:B--2---:R-:W-:-:S05]  /*1d70*/  HADD2.F32 R0, -RZ, R0.H0_H0 ;  /* 0x20000000ff007230 */ /* 0x004fca0000004100 */
[----:B---3--:R-:W-:Y:S02]  /*1d80*/  FFMA R23, R29, R0, R20 ;  /* 0x000000001d177223 */ /* 0x008fe40000000014 */
[----:B------:R-:W2:Y:S04]  /*1d90*/  LDG.E.U16.CONSTANT R0, desc[UR6][R14.64+0x400] ;  /* 0x000400060e007981 */ /* 0x000ea8000c1e9500 */
[----:B------:R-:W3:Y:S01]  /*1da0*/  LDG.E.CONSTANT R20, desc[UR6][R4.64+0x800] ;  /* 0x0008000604147981 */ /* 0x000ee2000c1e9900 */
[----:B----4-:R-:W-:Y:S01]  /*1db0*/  HADD2.F32 R22, -RZ, R22.H0_H0 ;  /* 0x20000016ff167230 */ /* 0x010fe20000004100 */
[----:B------:R-:W-:Y:S01]  /*1dc0*/  IADD3 R25, PT, PT, R17, 0x400, RZ ;  /* 0x0000040011197810 */ /* 0x000fe20007ffe0ff */
[----:B------:R-:W-:Y:S02]  /*1dd0*/  HADD2.F32 R27, -RZ, R18.H0_H0 ;  /* 0x20000012ff1b7230 */ /* 0x000fe40000004100 */
[----:B-----5:R-:W-:-:S02]  /*1de0*/  HADD2.F32 R28, -RZ, R19.H0_H0 ;  /* 0x20000013ff1c7230 */ /* 0x020fc40000004100 */
[----:B------:R-:W-:Y:S01]  /*1df0*/  FFMA R29, R29, R22, R24 ;  /* 0x000000161d1d7223 */ /* 0x000fe20000000018 */
[C---:B------:R-:W-:Y:S01]  /*1e00*/  IMAD.WIDE R18, R25.reuse, 0x2, R8 ;  /* 0x0000000219127825 */ /* 0x040fe200078e0208 */
[----:B------:R0:W4:Y:S03]  /*1e10*/  LDG.E.U16.CONSTANT R22, desc[UR6][R12.64+0x600] ;  /* 0x000600060c167981 */ /* 0x000126000c1e9500 */
[C---:B------:R-:W-:Y:S01]  /*1e20*/  FFMA R23, R26.reuse, R27, R23 ;  /* 0x0000001b1a177223 */ /* 0x040fe20000000017 */
[----:B------:R2:W5:Y:S01]  /*1e30*/  LDG.E.U16.CONSTANT R24, desc[UR6][R14.64+0x600] ;  /* 0x000600060e187981 */ /* 0x000562000c1e9500 */
[----:B------:R-:W-:Y:S01]  /*1e40*/  FFMA R29, R26, R28, R29 ;  /* 0x0000001c1a1d7223 */ /* 0x000fe2000000001d */
[----:B------:R-:W-:Y:S02]  /*1e50*/  HADD2.F32 R21, -RZ, R21.H0_H0 ;  /* 0x20000015ff157230 */ /* 0x000fe40000004100 */
[----:B------:R-:W5:Y:S01]  /*1e60*/  LDG.E.U16.CONSTANT R26, desc[UR6][R18.64] ;  /* 0x00000006121a7981 */ /* 0x000f62000c1e9500 */
[----:B0-----:R-:W-:-:S03]  /*1e70*/  IMAD.WIDE R12, R25, 0x2, R6 ;  /* 0x00000002190c7825 */ /* 0x001fc600078e0206 */
[----:B------:R-:W5:Y:S01]  /*1e80*/  LDG.E.CONSTANT R4, desc[UR6][R4.64+0xc00] ;  /* 0x000c000604047981 */ /* 0x000f62000c1e9900 */
[----:B------:R-:W-:-:S03]  /*1e90*/  IMAD.WIDE R10, R25, 0x4, R10 ;  /* 0x00000004190a7825 */ /* 0x000fc600078e020a */
[----:B------:R-:W5:Y:S04]  /*1ea0*/  LDG.E.U16.CONSTANT R28, desc[UR6][R18.64+0x200] ;  /* 0x00020006121c7981 */ /* 0x000f68000c1e9500 */
[----:B------:R-:W5:Y:S04]  /*1eb0*/  LDG.E.U16.CONSTANT R15, desc[UR6][R12.64+0x200] ;  /* 0x000200060c0f7981 */ /* 0x000f68000c1e9500 */
[----:B------:R-:W5:Y:S04]  /*1ec0*/  LDG.E.U16.CONSTANT R27, desc[UR6][R18.64+0x400] ;  /* 0x00040006121b7981 */ /* 0x000f68000c1e9500 */
[----:B------:R-:W5:Y:S04]  /*1ed0*/  LDG.E.U16.CONSTANT R30, desc[UR6][R18.64+0x600] ;  /* 0x00060006121e7981 */ /* 0x000f68000c1e9500 */
[----:B------:R-:W5:Y:S04]  /*1ee0*/  LDG.E.U16.CONSTANT R5, desc[UR6][R12.64+0x600] ;  /* 0x000600060c057981 */ /* 0x000f68000c1e9500 */
[----:B------:R-:W5:Y:S04]  /*1ef0*/  LDG.E.CONSTANT R19, desc[UR6][R10.64+0x400] ;  /* 0x000400060a137981 */ /* 0x000f68000c1e9900 */
[----:B------:R-:W5:Y:S01]  /*1f00*/  LDG.E.CONSTANT R18, desc[UR6][R10.64+0x800] ;  /* 0x000800060a127981 */ /* 0x000f62000c1e9900 */
[----:B--2---:R-:W-:-:S03]  /*1f10*/  HADD2.F32 R14, -RZ, R0.H0_H0 ;  /* 0x20000000ff0e7230 */ /* 0x004fc60000004100 */
[----:B------:R-:W2:Y:S01]  /*1f20*/  LDG.E.U16.CONSTANT R0, desc[UR6][R12.64] ;  /* 0x000000060c007981 */ /* 0x000ea2000c1e9500 */
[C---:B---3--:R-:W-:Y:S01]  /*1f30*/  FFMA R23, R20.reuse, R21, R23 ;  /* 0x0000001514177223 */ /* 0x048fe20000000017 */
[----:B------:R-:W-:Y:S02]  /*1f40*/  FFMA R29, R20, R14, R29 ;  /* 0x0000000e141d7223 */ /* 0x000fe4000000001d */
[----:B------:R0:W3:Y:S04]  /*1f50*/  LDG.E.CONSTANT R21, desc[UR6][R10.64+0xc00] ;  /* 0x000c00060a157981 */ /* 0x0000e8000c1e9900 */
[----:B------:R-:W3:Y:S04]  /*1f60*/  LDG.E.CONSTANT R20, desc[UR6][R10.64] ;  /* 0x000000060a147981 */ /* 0x000ee8000c1e9900 */
[----:B------:R-:W3:Y:S01]  /*1f70*/  LDG.E.U16.CONSTANT R14, desc[UR6][R12.64+0x400] ;  /* 0x000400060c0e7981 */ /* 0x000ee2000c1e9500 */
[----:B----4-:R-:W-:-:S02]  /*1f80*/  HADD2.F32 R22, -RZ, R22.H0_H0 ;  /* 0x20000016ff167230 */ /* 0x010fc40000004100 */
[----:B-----5:R-:W-:Y:S02]  /*1f90*/  HADD2.F32 R24, -RZ, R24.H0_H0 ;  /* 0x20000018ff187230 */ /* 0x020fe40000004100 */
[----:B------:R-:W-:Y:S02]  /*1fa0*/  HADD2.F32 R26, -RZ, R26.H0_H0 ;  /* 0x2000001aff1a7230 */ /* 0x000fe40000004100 */
[C---:B------:R-:W-:Y:S01]  /*1fb0*/  FFMA R23, R4.reuse, R22, R23 ;  /* 0x0000001604177223 */ /* 0x040fe20000000017 */
[----:B------:R-:W-:Y:S01]  /*1fc0*/  FFMA R29, R4, R24, R29 ;  /* 0x00000018041d7223 */ /* 0x000fe2000000001d */
[----:B------:R-:W-:Y:S02]  /*1fd0*/  HADD2.F32 R28, -RZ, R28.H0_H0 ;  /* 0x2000001cff1c7230 */ /* 0x000fe40000004100 */
[----:B------:R-:W-:Y:S02]  /*1fe0*/  HADD2.F32 R15, -RZ, R15.H0_H0 ;  /* 0x2000000fff0f7230 */ /* 0x000fe40000004100 */
[----:B------:R-:W-:-:S02]  /*1ff0*/  HADD2.F32 R27, -RZ, R27.H0_H0 ;  /* 0x2000001bff1b7230 */ /* 0x000fc40000004100 */
[----:B------:R-:W-:Y:S02]  /*2000*/  HADD2.F32 R30, -RZ, R30.H0_H0 ;  /* 0x2000001eff1e7230 */ /* 0x000fe40000004100 */
[----:B------:R-:W-:Y:S01]  /*2010*/  HADD2.F32 R5, -RZ, R5.H0_H0 ;  /* 0x20000005ff057230 */ /* 0x000fe20000004100 */
[----:B------:R-:W-:Y:S02]  /*2020*/  PLOP3.LUT P0, PT, PT, PT, PT, 0x8, 0x80 ;  /* 0x000000000080781c */ /* 0x000fe40003f0e170 */
[----:B------:R-:W-:Y:S01]  /*2030*/  IADD3 R17, PT, PT, R17, 0x800, RZ ;  /* 0x0000080011117810 */ /* 0x000fe20007ffe0ff */
[----:B--2---:R-:W-:Y:S02]  /*2040*/  HADD2.F32 R0, -RZ, R0.H0_H0 ;  /* 0x20000000ff007230 */ /* 0x004fe40000004100 */
[----:B---3--:R-:W-:-:S03]  /*2050*/  FFMA R26, R20, R26, R23 ;  /* 0x0000001a141a7223 */ /* 0x008fc60000000017 */
[----:B------:R-:W-:Y:S01]  /*2060*/  FFMA R0, R20, R0, R29 ;  /* 0x0000000014007223 */ /* 0x000fe2000000001d */
[----:B------:R-:W-:Y:S02]  /*2070*/  HADD2.F32 R14, -RZ, R14.H0_H0 ;  /* 0x2000000eff0e7230 */ /* 0x000fe40000004100 */
[C---:B0-----:R-:W-:Y:S01]  /*2080*/  FFMA R11, R19.reuse, R28, R26 ;  /* 0x0000001c130b7223 */ /* 0x041fe2000000001a */
[----:B------:R-:W-:-:S03]  /*2090*/  FFMA R15, R19, R15, R0 ;  /* 0x0000000f130f7223 */ /* 0x000fc60000000000 */
[C---:B------:R-:W-:Y:S01]  /*20a0*/  FFMA R20, R18.reuse, R27, R11 ;  /* 0x0000001b12147223 */ /* 0x040fe2000000000b */
[----:B------:R-:W-:-:S03]  /*20b0*/  FFMA R14, R18, R14, R15 ;  /* 0x0000000e120e7223 */ /* 0x000fc6000000000f */
[C---:B------:R-:W-:Y:S01]  /*20c0*/  FFMA R20, R21.reuse, R30, R20 ;  /* 0x0000001e15147223 */ /* 0x040fe20000000014 */
[----:B------:R-:W-:-:S07]  /*20d0*/  FFMA R24, R21, R5, R14 ;  /* 0x0000000515187223 */ /* 0x000fce000000000e */
.L_x_78:
[----:B------:R-:W-:Y:S05]  /*20e0*/  BSYNC.RECONVERGENT B1 ;  /* 0x0000000000017941 */ /* 0x000fea0003800200 */
.L_x_77:
        /* <DEDUP_REMOVED lines=12> */
[----:B------:R-:W4:Y:S04]  /*21b0*/  LDG.E.CONSTANT R15, desc[UR6][R4.64] ;  /* 0x00000006040f7981 */ /* 0x000f28000c1e9900 */
[----:B------:R-:W4:Y:S04]  /*21c0*/  LDG.E.CONSTANT R10, desc[UR6][R4.64+0x400] ;  /* 0x00040006040a7981 */ /* 0x000f28000c1e9900 */
[----:B------:R-:W4:Y:S04]  /*21d0*/  LDG.E.U16.CONSTANT R11, desc[UR6][R8.64+0x600] ;  /* 0x00060006080b7981 */ /* 0x000f28000c1e9500 */
[----:B------:R-:W4:Y:S04]  /*21e0*/  LDG.E.U16.CONSTANT R12, desc[UR6][R6.64+0x600] ;  /* 0x00060006060c7981 */ /* 0x000f28000c1e9500 */
[----:B------:R-:W4:Y:S04]  /*21f0*/  LDG.E.CONSTANT R0, desc[UR6][R4.64+0x800] ;  /* 0x0008000604007981 */ /* 0x000f28000c1e9900 */
[----:B------:R0:W4:Y:S01]  /*2200*/  LDG.E.CONSTANT R13, desc[UR6][R4.64+0xc00] ;  /* 0x000c0006040d7981 */ /* 0x000122000c1e9900 */
[----:B--2---:R-:W-:-:S02]  /*2210*/  HADD2.F32 R14, -RZ, R14.H0_H0 ;  /* 0x2000000eff0e7230 */ /* 0x004fc40000004100 */
[----:B---3--:R-:W-:Y:S02]  /*2220*/  HADD2.F32 R18, -RZ, R18.H0_H0 ;  /* 0x20000012ff127230 */ /* 0x008fe40000004100 */
[----:B-----5:R-:W-:Y:S02]  /*2230*/  HADD2.F32 R22, -RZ, R22.H0_H0 ;  /* 0x20000016ff167230 */ /* 0x020fe40000004100 */
[----:B----4-:R-:W-:Y:S02]  /*2240*/  HADD2.F32 R19, -RZ, R17.H0_H0 ;  /* 0x20000011ff137230 */ /* 0x010fe40000004100 */
[C---:B------:R-:W-:Y:S01]  /*2250*/  FFMA R17, R15.reuse, R14, R20 ;  /* 0x0000000e0f117223 */ /* 0x040fe20000000014 */
[----:B------:R-:W-:Y:S02]  /*2260*/  HADD2.F32 R14, -RZ, R21.H0_H0 ;  /* 0x20000015ff0e7230 */ /* 0x000fe40000004100 */
[----:B------:R-:W-:Y:S01]  /*2270*/  FFMA R19, R15, R19, R24 ;  /* 0x000000130f137223 */ /* 0x000fe20000000018 */
[----:B------:R-:W-:-:S02]  /*2280*/  HADD2.F32 R2, -RZ, R2.H0_H0 ;  /* 0x20000002ff027230 */ /* 0x000fc40000004100 */
[C---:B------:R-:W-:Y:S01]  /*2290*/  FFMA R17, R10.reuse, R18, R17 ;  /* 0x000000120a117223 */ /* 0x040fe20000000011 */
[----:B------:R-:W-:Y:S01]  /*22a0*/  FFMA R19, R10, R14, R19 ;  /* 0x0000000e0a137223 */ /* 0x000fe20000000013 */
[----:B------:R-:W-:Y:S02]  /*22b0*/  HADD2.F32 R11, -RZ, R11.H0_H0 ;  /* 0x2000000bff0b7230 */ /* 0x000fe40000004100 */
[----:B0-----:R-:W-:Y:S02]  /*22c0*/  HADD2.F32 R5, -RZ, R12.H0_H0 ;  /* 0x2000000cff057230 */ /* 0x001fe40000004100 */
[C---:B------:R-:W-:Y:S01]  /*22d0*/  FFMA R22, R0.reuse, R22, R17 ;  /* 0x0000001600167223 */ /* 0x040fe20000000011 */
[----:B------:R-:W-:-:S03]  /*22e0*/  FFMA R2, R0, R2, R19 ;  /* 0x0000000200027223 */ /* 0x000fc60000000013 */
[C---:B------:R-:W-:Y:S01]  /*22f0*/  FFMA R20, R13.reuse, R11, R22 ;  /* 0x0000000b0d147223 */ /* 0x040fe20000000016 */
[----:B------:R-:W-:-:S07]  /*2300*/  FFMA R24, R13, R5, R2 ;  /* 0x000000050d187223 */ /* 0x000fce0000000002 */
.L_x_70:
[----:B------:R-:W-:Y:S05]  /*2310*/  BSYNC.RECONVERGENT B0 ;  /* 0x0000000000007941 */ /* 0x000fea0003800200 */
.L_x_69:
[----:B------:R-:W0:Y:S01]  /*2320*/  SHFL.DOWN P0, R5, R20, 0x1, 0x1f ;  /* 0x08201f0014057f89 */ /* 0x000e220000000000 */
[----:B------:R-:W-:Y:S01]  /*2330*/  BSSY.RECONVERGENT B0, `(.L_x_79) ;  /* 0x0000023000007945 */ /* 0x000fe20003800200 */
[----:B------:R-:W1:Y:S01]  /*2340*/  S2R R4, SR_LANEID ;  /* 0x0000000000047919 */ /* 0x000e620000000000 */
[----:B0-----:R-:W-:-:S05]  /*2350*/  @P0 FADD R5, R5, R20 ;  /* 0x0000001405050221 */ /* 0x001fca0000000000 */
[----:B------:R-:W0:Y:S02]  /*2360*/  SHFL.DOWN P0, R0, R5, 0x2, 0x1f ;  /* 0x08401f0005007f89 */ /* 0x000e240000000000 */
[----:B0-----:R-:W-:-:S05]  /*2370*/  @P0 FADD R0, R5, R0 ;  /* 0x0000000005000221 */ /* 0x001fca0000000000 */
[----:B------:R-:W0:Y:S02]  /*2380*/  SHFL.DOWN P0, R7, R0, 0x4, 0x1f ;  /* 0x08801f0000077f89 */ /* 0x000e240000000000 */
[----:B0-----:R-:W-:Y:S01]  /*2390*/  @P0 FADD R7, R0, R7 ;  /* 0x0000000700070221 */ /* 0x001fe20000000000 */
[----:B-1----:R-:W-:-:S04]  /*23a0*/  ISETP.NE.AND P0, PT, R4, RZ, PT ;  /* 0x000000ff0400720c */ /* 0x002fc80003f05270 */
[----:B------:R-:W0:Y:S09]  /*23b0*/  SHFL.DOWN P1, R2, R7, 0x8, 0x1f ;  /* 0x09001f0007027f89 */ /* 0x000e320000020000 */
[----:B------:R-:W1:Y:S01]  /*23c0*/  @!P0 S2R R11, SR_CgaCtaId ;  /* 0x00000000000b8919 */ /* 0x000e620000008800 */
[----:B------:R-:W-:-:S02]  /*23d0*/  @!P0 MOV R6, 0x400 ;  /* 0x0000040000068802 */ /* 0x000fc40000000f00 */
[----:B------:R-:W-:-:S04]  /*23e0*/  @!P0 SHF.R.U32.HI R4, RZ, 0x3, R16 ;  /* 0x00000003ff048819 */ /* 0x000fc80000011610 */
[----:B------:R-:W-:Y:S01]  /*23f0*/  @!P0 LOP3.LUT R4, R4, 0x7c, RZ, 0xc0, !PT ;  /* 0x0000007c04048812 */ /* 0x000fe200078ec0ff */
[----:B0-----:R-:W-:Y:S01]  /*2400*/  @P1 FADD R2, R7, R2 ;  /* 0x0000000207021221 */ /* 0x001fe20000000000 */
[----:B------:R-:W-:-:S04]  /*2410*/  ISETP.NE.AND P1, PT, R16, RZ, PT ;  /* 0x000000ff1000720c */ /* 0x000fc80003f25270 */
[----:B------:R-:W0:Y:S01]  /*2420*/  SHFL.DOWN P2, R9, R2, 0x10, 0x1f ;  /* 0x0a001f0002097f89 */ /* 0x000e220000040000 */
[----:B-1----:R-:W-:-:S04]  /*2430*/  @!P0 LEA R5, R11, R6, 0x18 ;  /* 0x000000060b058211 */ /* 0x002fc800078ec0ff */
[----:B------:R-:W-:Y:S01]  /*2440*/  @!P0 IADD3 R4, PT, PT, R4, R5, RZ ;  /* 0x0000000504048210 */ /* 0x000fe20007ffe0ff */
[----:B0-----:R-:W-:-:S05]  /*2450*/  @P2 FADD R9, R2, R9 ;  /* 0x0000000902092221 */ /* 0x001fca0000000000 */
[----:B------:R0:W-:Y:S01]  /*2460*/  @!P0 STS [R4+0x8], R9 ;  /* 0x0000080904008388 */ /* 0x0001e20000000800 */
[----:B------:R-:W-:Y:S06]  /*2470*/  BAR.SYNC.DEFER_BLOCKING 0x0 ;  /* 0x0000000000007b1d */ /* 0x000fec0000010000 */
[----:B------:R-:W-:Y:S05]  /*2480*/  @P1 BRA `(.L_x_80) ;  /* 0x0000000000341947 */ /* 0x000fea0003800000 */
[----:B------:R-:W1:Y:S01]  /*2490*/  S2UR UR5, SR_CgaCtaId ;  /* 0x00000000000579c3 */ /* 0x000e620000008800 */
[----:B------:R-:W-:Y:S02]  /*24a0*/  UMOV UR4, 0x400 ;  /* 0x0000040000047882 */ /* 0x000fe40000000000 */
[----:B-1----:R-:W-:-:S09]  /*24b0*/  ULEA UR4, UR5, UR4, 0x18 ;  /* 0x0000000405047291 */ /* 0x002fd2000f8ec0ff */
[----:B------:R-:W1:Y:S04]  /*24c0*/  LDS R0, [UR4+0xc] ;  /* 0x00000c04ff007984 */ /* 0x000e680008000800 */
[----:B0-----:R-:W0:Y:S04]  /*24d0*/  LDS.128 R4, [UR4+0x10] ;  /* 0x00001004ff047984 */ /* 0x001e280008000c00 */
[----:B------:R-:W2:Y:S01]  /*24e0*/  LDS.64 R10, [UR4+0x20] ;  /* 0x00002004ff0a7984 */ /* 0x000ea20008000a00 */
[----:B-1----:R-:W-:-:S04]  /*24f0*/  FADD R9, R9, R0 ;  /* 0x0000000009097221 */ /* 0x002fc80000000000 */
[----:B0-----:R-:W-:-:S04]  /*2500*/  FADD R4, R9, R4 ;  /* 0x0000000409047221 */ /* 0x001fc80000000000 */
[----:B------:R-:W-:-:S04]  /*2510*/  FADD R5, R4, R5 ;  /* 0x0000000504057221 */ /* 0x000fc80000000000 */
[----:B------:R-:W-:-:S04]  /*2520*/  FADD R6, R5, R6 ;  /* 0x0000000605067221 */ /* 0x000fc80000000000 */
[----:B------:R-:W-:-:S04]  /*2530*/  FADD R7, R6, R7 ;  /* 0x0000000706077221 */ /* 0x000fc80000000000 */
[----:B--2---:R-:W-:-:S04]  /*2540*/  FADD R10, R7, R10 ;  /* 0x0000000a070a7221 */ /* 0x004fc80000000000 */
[----:B------:R-:W-:-:S07]  /*2550*/  FADD R9, R10, R11 ;  /* 0x0000000b0a097221 */ /* 0x000fce0000000000 */
.L_x_80:
[----:B------:R-:W-:Y:S05]  /*2560*/  BSYNC.RECONVERGENT B0 ;  /* 0x0000000000007941 */ /* 0x000fea0003800200 */
.L_x_79:
[----:B------:R-:W-:Y:S01]  /*2570*/  BAR.SYNC.DEFER_BLOCKING 0x0 ;  /* 0x0000000000007b1d */ /* 0x000fe20000010000 */
[----:B0-----:R-:W-:Y:S02]  /*2580*/  @!P0 MOV R4, 0x400 ;  /* 0x0000040000048802 */ /* 0x001fe40000000f00 */
[----:B------:R-:W-:Y:S02]  /*2590*/  @!P0 SHF.R.U32.HI R16, RZ, 0x3, R16 ;  /* 0x00000003ff108819 */ /* 0x000fe40000011610 */
[----:B------:R-:W-:Y:S01]  /*25a0*/  @!P0 IADD3 R4, PT, PT, R4, 0x2c, RZ ;  /* 0x0000002c04048810 */ /* 0x000fe20007ffe0ff */
[----:B------:R-:W0:Y:S01]  /*25b0*/  SHFL.DOWN P2, R5, R24, 0x1, 0x1f ;  /* 0x08201f0018057f89 */ /* 0x000e220000040000 */
[----:B------:R-:W1:Y:S01]  /*25c0*/  @!P0 S2R R11, SR_CgaCtaId ;  /* 0x00000000000b8919 */ /* 0x000e620000008800 */
[----:B0-----:R-:W-:-:S05]  /*25d0*/  @P2 FADD R5, R5, R24 ;  /* 0x0000001805052221 */ /* 0x001fca0000000000 */
[----:B------:R-:W0:Y:S01]  /*25e0*/  SHFL.DOWN P2, R0, R5, 0x2, 0x1f ;  /* 0x08401f0005007f89 */ /* 0x000e220000040000 */
[----:B-1----:R-:W-:Y:S01]  /*25f0*/  @!P0 LEA R4, R11, R4, 0x18 ;  /* 0x000000040b048211 */ /* 0x002fe200078ec0ff */
[----:B0-----:R-:W-:Y:S01]  /*2600*/  @P2 FADD R0, R5, R0 ;  /* 0x0000000005002221 */ /* 0x001fe20000000000 */
[----:B------:R-:W-:-:S04]  /*2610*/  @!P0 LOP3.LUT R5, R16, 0x7c, RZ, 0xc0, !PT ;  /* 0x0000007c10058812 */ /* 0x000fc800078ec0ff */
[----:B------:R-:W0:Y:S01]  /*2620*/  SHFL.DOWN P2, R7, R0, 0x4, 0x1f ;  /* 0x08801f0000077f89 */ /* 0x000e220000040000 */
[----:B------:R-:W-:Y:S01]  /*2630*/  @!P0 IADD3 R4, PT, PT, R5, R4, RZ ;  /* 0x0000000405048210 */ /* 0x000fe20007ffe0ff */
[----:B0-----:R-:W-:-:S05]  /*2640*/  @P2 FADD R7, R0, R7 ;  /* 0x0000000700072221 */ /* 0x001fca0000000000 */
[----:B------:R-:W0:Y:S02]  /*2650*/  SHFL.DOWN P2, R2, R7, 0x8, 0x1f ;  /* 0x09001f0007027f89 */ /* 0x000e240000040000 */
[----:B0-----:R-:W-:-:S05]  /*2660*/  @P2 FADD R2, R7, R2 ;  /* 0x0000000207022221 */ /* 0x001fca0000000000 */
[----:B------:R-:W0:Y:S02]  /*2670*/  SHFL.DOWN P2, R13, R2, 0x10, 0x1f ;  /* 0x0a001f00020d7f89 */ /* 0x000e240000040000 */
[----:B0-----:R-:W-:-:S05]  /*2680*/  @P2 FADD R13, R2, R13 ;  /* 0x0000000d020d2221 */ /* 0x001fca0000000000 */
[----:B------:R0:W-:Y:S01]  /*2690*/  @!P0 STS [R4+0x8], R13 ;  /* 0x0000080d04008388 */ /* 0x0001e20000000800 */
[----:B------:R-:W-:Y:S06]  /*26a0*/  BAR.SYNC.DEFER_BLOCKING 0x0 ;  /* 0x0000000000007b1d */ /* 0x000fec0000010000 */
[----:B------:R-:W-:Y:S05]  /*26b0*/  @P1 EXIT ;  /* 0x000000000000194d */ /* 0x000fea0003800000 */
[----:B------:R-:W1:Y:S01]  /*26c0*/  S2UR UR5, SR_CgaCtaId ;  /* 0x00000000000579c3 */ /* 0x000e620000008800 */
[----:B------:R-:W-:Y:S01]  /*26d0*/  HFMA2 R0, -RZ, RZ, 0.96630859375, -0.0022525787353515625 ;  /* 0x3bbb989dff007431 */ /* 0x000fe200000001ff */
[----:B------:R-:W-:Y:S01]  /*26e0*/  UMOV UR4, 0x400 ;  /* 0x0000040000047882 */ /* 0x000fe20000000000 */
[----:B------:R-:W-:Y:S01]  /*26f0*/  MOV R5, 0x437c0000 ;  /* 0x437c000000057802 */ /* 0x000fe20000000f00 */
[----:B------:R-:W-:Y:S02]  /*2700*/  BSSY.RECONVERGENT B0, `(.L_x_81) ;  /* 0x0000020000007945 */ /* 0x000fe40003800200 */
[----:B------:R-:W-:-:S04]  /*2710*/  FFMA.SAT R0, R9, -R0, 0.5 ;  /* 0x3f00000009007423 */ /* 0x000fc80000002800 */
[----:B------:R-:W-:-:S04]  /*2720*/  FFMA.RM R0, R0, R5, 12582913 ;  /* 0x4b40000100007423 */ /* 0x000fc80000004005 */
[----:B------:R-:W-:-:S04]  /*2730*/  FADD R2, R0, -12583039 ;  /* 0xcb40007f00027421 */ /* 0x000fc80000000000 */
[----:B------:R-:W-:Y:S01]  /*2740*/  FFMA R2, R9, -1.4426950216293334961, -R2 ;  /* 0xbfb8aa3b09027823 */ /* 0x000fe20000000802 */
[----:B-1----:R-:W-:-:S03]  /*2750*/  ULEA UR4, UR5, UR4, 0x18 ;  /* 0x0000000405047291 */ /* 0x002fc6000f8ec0ff */
[----:B------:R-:W-:Y:S01]  /*2760*/  FFMA R8, R9, -1.925963033500011079e-08, R2 ;  /* 0xb2a5706009087823 */ /* 0x000fe20000000002 */
[----:B------:R-:W-:-:S03]  /*2770*/  SHF.L.U32 R2, R0, 0x17, RZ ;  /* 0x0000001700027819 */ /* 0x000fc600000006ff */
[----:B------:R-:W1:Y:S02]  /*2780*/  MUFU.EX2 R17, R8 ;  /* 0x0000000800117308 */ /* 0x000e640000000800 */
[----:B------:R-:W2:Y:S04]  /*2790*/  LDS.64 R10, [UR4+0x38] ;  /* 0x00003804ff0a7984 */ /* 0x000ea80008000a00 */
[----:B0-----:R-:W0:Y:S04]  /*27a0*/  LDS.128 R4, [UR4+0x40] ;  /* 0x00004004ff047984 */ /* 0x001e280008000c00 */
[----:B------:R-:W3:Y:S01]  /*27b0*/  LDS R15, [UR4+0x50] ;  /* 0x00005004ff0f7984 */ /* 0x000ee20008000800 */
[----:B-1----:R-:W-:-:S04]  /*27c0*/  FFMA R2, R2, R17, 1 ;  /* 0x3f80000002027423 */ /* 0x002fc80000000011 */
[----:B------:R-:W1:Y:S08]  /*27d0*/  MUFU.RCP R17, R2 ;  /* 0x0000000200117308 */ /* 0x000e700000001000 */
[----:B------:R-:W4:Y:S01]  /*27e0*/  FCHK P0, R9, R2 ;  /* 0x0000000209007302 */ /* 0x000f220000000000 */
[----:B-1----:R-:W-:Y:S01]  /*27f0*/  FFMA R0, -R2, R17, 1 ;  /* 0x3f80000002007423 */ /* 0x002fe20000000111 */
[----:B--2---:R-:W-:-:S03]  /*2800*/  FADD R10, R13, R10 ;  /* 0x0000000a0d0a7221 */ /* 0x004fc60000000000 */
[----:B------:R-:W-:Y:S01]  /*2810*/  FFMA R0, R17, R0, R17 ;  /* 0x0000000011007223 */ /* 0x000fe20000000011 */
[----:B------:R-:W-:-:S04]  /*2820*/  FADD R11, R10, R11 ;  /* 0x0000000b0a0b7221 */ /* 0x000fc80000000000 */
[----:B0-----:R-:W-:-:S04]  /*2830*/  FADD R4, R11, R4 ;  /* 0x000000040b047221 */ /* 0x001fc80000000000 */
[----:B------:R-:W-:-:S04]  /*2840*/  FADD R5, R4, R5 ;  /* 0x0000000504057221 */ /* 0x000fc80000000000 */
[----:B------:R-:W-:Y:S01]  /*2850*/  FADD R6, R5, R6 ;  /* 0x0000000605067221 */ /* 0x000fe20000000000 */
[----:B------:R-:W-:-:S03]  /*2860*/  FFMA R5, R0, R9, RZ ;  /* 0x0000000900057223 */ /* 0x000fc600000000ff */
[----:B------:R-:W-:Y:S01]  /*2870*/  FADD R4, R6, R7 ;  /* 0x0000000706047221 */ /* 0x000fe20000000000 */
[----:B------:R-:W-:-:S03]  /*2880*/  FFMA R6, -R2, R5, R9 ;  /* 0x0000000502067223 */ /* 0x000fc60000000109 */
[----:B---3--:R-:W-:Y:S01]  /*2890*/  FADD R4, R4, R15 ;  /* 0x0000000f04047221 */ /* 0x008fe20000000000 */
[----:B------:R-:W-:Y:S01]  /*28a0*/  FFMA R5, R0, R6, R5 ;  /* 0x0000000600057223 */ /* 0x000fe20000000005 */
[----:B----4-:R-:W-:Y:S06]  /*28b0*/  @!P0 BRA `(.L_x_82) ;  /* 0x0000000000108947 */ /* 0x010fec0003800000 */
[----:B------:R-:W-:Y:S02]  /*28c0*/  MOV R5, R9 ;  /* 0x0000000900057202 */ /* 0x000fe40000000f00 */
[----:B------:R-:W-:-:S07]  /*28d0*/  MOV R6, 0x28f0 ;  /* 0x000028f000067802 */ /* 0x000fce0000000f00 */
[----:B------:R-:W-:Y:S05]  /*28e0*/  CALL.REL.NOINC `($__internal_2_$__cuda_sm3x_div_rn_noftz_f32_slowpath) ;  /* 0x00000000001c7944 */ /* 0x000fea0003c00000 */
[----:B------:R-:W-:-:S07]  /*28f0*/  MOV R5, R0 ;  /* 0x0000000000057202 */ /* 0x000fce0000000f00 */
.L_x_82:
[----:B------:R-:W-:Y:S05]  /*2900*/  BSYNC.RECONVERGENT B0 ;  /* 0x0000000000007941 */ /* 0x000fea0003800200 */
.L_x_81:
[----:B------:R-:W0:Y:S01]  /*2910*/  LDC.64 R6, c[0x0][0x398] ;  /* 0x0000e600ff067b82 */ /* 0x000e220000000a00 */
[----:B------:R-:W-:Y:S01]  /*2920*/  FMUL R5, R4, R5 ;  /* 0x0000000504057220 */ /* 0x000fe20000400000 */
[----:B0-----:R-:W-:-:S05]  /*2930*/  IMAD.WIDE.U32 R2, R3, 0x4, R6 ;  /* 0x0000000403027825 */ /* 0x001fca00078e0006 */
[----:B------:R-:W-:Y:S01]  /*2940*/  STG.E desc[UR6][R2.64], R5 ;  /* 0x0000000502007986 */ /* 0x000fe2000c101906 */
[----:B------:R-:W-:Y:S05]  /*2950*/  EXIT ;  /* 0x000000000000794d */ /* 0x000fea0003800000 */
        .weak           $__internal_2_$__cuda_sm3x_div_rn_noftz_f32_slowpath
        .type           $__internal_2_$__cuda_sm3x_div_rn_noftz_f32_slowpath,@function
        .size           $__internal_2_$__cuda_sm3x_div_rn_noftz_f32_slowpath,(.L_x_187 - $__internal_2_$__cuda_sm3x_div_rn_noftz_f32_slowpath)
$__internal_2_$__cuda_sm3x_div_rn_noftz_f32_slowpath:
[----:B------:R-:W-:Y:S01]  /*2960*/  SHF.R.U32.HI R7, RZ, 0x17, R2 ;  /* 0x00000017ff077819 */ /* 0x000fe20000011602 */
[----:B------:R-:W-:Y:S01]  /*2970*/  BSSY.RECONVERGENT B1, `(.L_x_83) ;  /* 0x0000063000017945 */ /* 0x000fe20003800200 */
[----:B------:R-:W-:Y:S02]  /*2980*/  SHF.R.U32.HI R0, RZ, 0x17, R5 ;  /* 0x00000017ff007819 */ /* 0x000fe40000011605 */
[----:B------:R-:W-:Y:S02]  /*2990*/  LOP3.LUT R15, R7, 0xff, RZ, 0xc0, !PT ;  /* 0x000000ff070f7812 */ /* 0x000fe400078ec0ff */
[----:B------:R-:W-:Y:S02]  /*29a0*/  LOP3.LUT R10, R0, 0xff, RZ, 0xc0, !PT ;  /* 0x000000ff000a7812 */ /* 0x000fe400078ec0ff */
[----:B------:R-:W-:Y:S02]  /*29b0*/  IADD3 R9, PT, PT, R15, -0x1, RZ ;  /* 0xffffffff0f097810 */ /* 0x000fe40007ffe0ff */
[----:B------:R-:W-:-:S02]  /*29c0*/  IADD3 R8, PT, PT, R10, -0x1, RZ ;  /* 0xffffffff0a087810 */ /* 0x000fc40007ffe0ff */
[----:B------:R-:W-:-:S04]  /*29d0*/  ISETP.GT.U32.AND P0, PT, R9, 0xfd, PT ;  /* 0x000000fd0900780c */ /* 0x000fc80003f04070 */
[----:B------:R-:W-:-:S13]  /*29e0*/  ISETP.GT.U32.OR P0, PT, R8, 0xfd, P0 ;  /* 0x000000fd0800780c */ /* 0x000fda0000704470 */
        /* <DEDUP_REMOVED lines=26> */
.L_x_84:
[----:B------:R-:W-:Y:S01]  /*2b90*/  LEA R9, R15, 0xc0800000, 0x17 ;  /* 0xc08000000f097811 */ /* 0x000fe200078eb8ff */
[----:B------:R-:W-:Y:S03]  /*2ba0*/  BSSY.RECONVERGENT B2, `(.L_x_89) ;  /* 0x0000036000027945 */ /* 0x000fe60003800200 */
[----:B------:R-:W-:Y:S02]  /*2bb0*/  IADD3 R9, PT, PT, -R9, R2, RZ ;  /* 0x0000000209097210 */ /* 0x000fe40007ffe1ff */
[----:B------:R-:W-:Y:S02]  /*2bc0*/  IADD3 R2, PT, PT, R10, -0x7f, RZ ;  /* 0xffffff810a027810 */ /* 0x000fe40007ffe0ff */
[----:B------:R-:W0:Y:S01]  /*2bd0*/  MUFU.RCP R8, R9 ;  /* 0x0000000900087308 */ /* 0x000e220000001000 */
[----:B------:R-:W-:Y:S02]  /*2be0*/  FADD.FTZ R11, -R9, -RZ ;  /* 0x800000ff090b7221 */ /* 0x000fe40000010100 */
[----:B------:R-:W-:-:S02]  /*2bf0*/  IMAD R0, R2, -0x800000, R5 ;  /* 0xff80000002007824 */ /* 0x000fc400078e0205 */
[----:B0-----:R-:W-:-:S04]  /*2c00*/  FFMA R13, R8, R11, 1 ;  /* 0x3f800000080d7423 */ /* 0x001fc8000000000b */
[----:B------:R-:W-:-:S04]  /*2c10*/  FFMA R10, R8, R13, R8 ;  /* 0x0000000d080a7223 */ /* 0x000fc80000000008 */
[----:B------:R-:W-:-:S04]  /*2c20*/  FFMA R5, R0, R10, RZ ;  /* 0x0000000a00057223 */ /* 0x000fc800000000ff */
[----:B------:R-:W-:-:S04]  /*2c30*/  FFMA R8, R11, R5, R0 ;  /* 0x000000050b087223 */ /* 0x000fc80000000000 */
[----:B------:R-:W-:Y:S01]  /*2c40*/  FFMA R5, R10, R8, R5 ;  /* 0x000000080a057223 */ /* 0x000fe20000000005 */
[----:B------:R-:W-:-:S03]  /*2c50*/  IADD3 R8, PT, PT, R2, 0x7f, -R15 ;  /* 0x0000007f02087810 */ /* 0x000fc60007ffe80f */
[----:B------:R-:W-:Y:S01]  /*2c60*/  FFMA R12, R11, R5, R0 ;  /* 0x000000050b0c7223 */ /* 0x000fe20000000000 */
[----:B------:R-:W-:-:S03]  /*2c70*/  IADD3 R7, PT, PT, R8, R7, RZ ;  /* 0x0000000708077210 */ /* 0x000fc60007ffe0ff */
        /* <DEDUP_REMOVED lines=14> */
[-CC-:B------:R-:W-:Y:S01]  /*2d60*/  FFMA.RZ R2, R10, R12.reuse, R5.reuse ;  /* 0x0000000c0a027223 */ /* 0x180fe2000000c005 */
[C---:B------:R-:W-:Y:S02]  /*2d70*/  IADD3 R8, PT, PT, R9.reuse, 0x20, RZ ;  /* 0x0000002009087810 */ /* 0x040fe40007ffe0ff */
[C---:B------:R-:W-:Y:S02]  /*2d80*/  ISETP.NE.AND P2, PT, R9.reuse, RZ, PT ;  /* 0x000000ff0900720c */ /* 0x040fe40003f45270 */
[----:B------:R-:W-:Y:S01]  /*2d90*/  LOP3.LUT R7, R2, 0x7fffff, RZ, 0xc0, !PT ;  /* 0x007fffff02077812 */ /* 0x000fe200078ec0ff */
[CCC-:B------:R-:W-:Y:S01]  /*2da0*/  FFMA.RP R2, R10.reuse, R12.reuse, R5.reuse ;  /* 0x0000000c0a027223 */ /* 0x1c0fe20000008005 */
[----:B------:R-:W-:Y:S01]  /*2db0*/  FFMA.RM R5, R10, R12, R5 ;  /* 0x0000000c0a057223 */ /* 0x000fe20000004005 */
[----:B------:R-:W-:Y:S02]  /*2dc0*/  ISETP.NE.AND P1, PT, R9, RZ, PT ;  /* 0x000000ff0900720c */ /* 0x000fe40003f25270 */
[----:B------:R-:W-:-:S02]  /*2dd0*/  LOP3.LUT R7, R7, 0x800000, RZ, 0xfc, !PT ;  /* 0x0080000007077812 */ /* 0x000fc400078efcff */
[----:B------:R-:W-:Y:S02]  /*2de0*/  IADD3 R9, PT, PT, -R9, RZ, RZ ;  /* 0x000000ff09097210 */ /* 0x000fe40007ffe1ff */
[----:B------:R-:W-:Y:S02]  /*2df0*/  SHF.L.U32 R8, R7, R8, RZ ;  /* 0x0000000807087219 */ /* 0x000fe400000006ff */
[----:B------:R-:W-:Y:S02]  /*2e00*/  FSETP.NEU.FTZ.AND P0, PT, R2, R5, PT ;  /* 0x000000050200720b */ /* 0x000fe40003f1d000 */
[----:B------:R-:W-:Y:S02]  /*2e10*/  SEL R2, R9, RZ, P2 ;  /* 0x000000ff09027207 */ /* 0x000fe40001000000 */
[----:B------:R-:W-:Y:S02]  /*2e20*/  ISETP.NE.AND P1, PT, R8, RZ, P1 ;  /* 0x000000ff0800720c */ /* 0x000fe40000f25270 */
[----:B------:R-:W-:-:S02]  /*2e30*/  SHF.R.U32.HI R2, RZ, R2, R7 ;  /* 0x00000002ff027219 */ /* 0x000fc40000011607 */
[----:B------:R-:W-:Y:S02]  /*2e40*/  PLOP3.LUT P0, PT, P0, P1, PT, 0xf8, 0x8f ;  /* 0x00000000008f781c */ /* 0x000fe40000703f70 */
[----:B------:R-:W-:Y:S02]  /*2e50*/  SHF.R.U32.HI R8, RZ, 0x1, R2 ;  /* 0x00000001ff087819 */ /* 0x000fe40000011602 */
[----:B------:R-:W-:-:S04]  /*2e60*/  SEL R5, RZ, 0x1, !P0 ;  /* 0x00000001ff057807 */ /* 0x000fc80004000000 */
[----:B------:R-:W-:-:S04]  /*2e70*/  LOP3.LUT R5, R5, 0x1, R8, 0xf8, !PT ;  /* 0x0000000105057812 */ /* 0x000fc800078ef808 */
[----:B------:R-:W-:-:S04]  /*2e80*/  LOP3.LUT R5, R5, R2, RZ, 0xc0, !PT ;  /* 0x0000000205057212 */ /* 0x000fc800078ec0ff */
[----:B------:R-:W-:-:S04]  /*2e90*/  IADD3 R5, PT, PT, R8, R5, RZ ;  /* 0x0000000508057210 */ /* 0x000fc80007ffe0ff */
[----:B------:R-:W-:Y:S01]  /*2ea0*/  LOP3.LUT R0, R5, R0, RZ, 0xfc, !PT ;  /* 0x0000000005007212 */ /* 0x000fe200078efcff */
[----:B------:R-:W-:Y:S06]  /*2eb0*/  BRA `(.L_x_92) ;  /* 0x0000000000107947 */ /* 0x000fec0003800000 */
.L_x_91:
[----:B------:R-:W-:-:S04]  /*2ec0*/  LOP3.LUT R0, R0, 0x80000000, RZ, 0xc0, !PT ;  /* 0x8000000000007812 */ /* 0x000fc800078ec0ff */
[----:B------:R-:W-:Y:S01]  /*2ed0*/  LOP3.LUT R0, R0, 0x7f800000, RZ, 0xfc, !PT ;  /* 0x7f80000000007812 */ /* 0x000fe200078efcff */
[----:B------:R-:W-:Y:S06]  /*2ee0*/  BRA `(.L_x_92) ;  /* 0x0000000000047947 */ /* 0x000fec0003800000 */
.L_x_90:
[----:B------:R-:W-:-:S07]  /*2ef0*/  LEA R0, R7, R0, 0x17 ;  /* 0x0000000007007211 */ /* 0x000fce00078eb8ff */
.L_x_92:
[----:B------:R-:W-:Y:S05]  /*2f00*/  BSYNC.RECONVERGENT B2 ;  /* 0x0000000000027941 */ /* 0x000fea0003800200 */
.L_x_89:
[----:B------:R-:W-:Y:S05]  /*2f10*/  BRA `(.L_x_93) ;  /* 0x0000000000207947 */ /* 0x000fea0003800000 */
.L_x_88:
[----:B------:R-:W-:-:S04]  /*2f20*/  LOP3.LUT R0, R2, 0x80000000, R5, 0x48, !PT ;  /* 0x8000000002007812 */ /* 0x000fc800078e4805 */
[----:B------:R-:W-:Y:S01]  /*2f30*/  LOP3.LUT R0, R0, 0x7f800000, RZ, 0xfc, !PT ;  /* 0x7f80000000007812 */ /* 0x000fe200078efcff */
[----:B------:R-:W-:Y:S06]  /*2f40*/  BRA `(.L_x_93) ;  /* 0x0000000000147947 */ /* 0x000fec0003800000 */
.L_x_87:
[----:B------:R-:W-:Y:S01]  /*2f50*/  LOP3.LUT R0, R2, 0x80000000, R5, 0x48, !PT ;  /* 0x8000000002007812 */ /* 0x000fe200078e4805 */
[----:B------:R-:W-:Y:S06]  /*2f60*/  BRA `(.L_x_93) ;  /* 0x00000000000c7947 */ /* 0x000fec0003800000 */
.L_x_86:
[----:B------:R-:W0:Y:S01]  /*2f70*/  MUFU.RSQ R0, -QNAN ;  /* 0xffc0000000007908 */ /* 0x000e220000001400 */
[----:B------:R-:W-:Y:S05]  /*2f80*/  BRA `(.L_x_93) ;  /* 0x0000000000047947 */ /* 0x000fea0003800000 */
.L_x_85:
[----:B------:R-:W-:-:S07]  /*2f90*/  FADD.FTZ R0, R5, R0 ;  /* 0x0000000005007221 */ /* 0x000fce0000010000 */
.L_x_93:
[----:B------:R-:W-:Y:S05]  /*2fa0*/  BSYNC.RECONVERGENT B1 ;  /* 0x0000000000017941 */ /* 0x000fea0003800200 */
.L_x_83:
[----:B------:R-:W-:-:S04]  /*2fb0*/  HFMA2 R7, -RZ, RZ, 0, 0 ;  /* 0x00000000ff077431 */ /* 0x000fc800000001ff */
[----:B0-----:R-:W-:Y:S05]  /*2fc0*/  RET.REL.NODEC R6 `(_Z30opt_fused_gate_up_swiglu_mixedILi256EEvPKfPK6__halfS4_Pfii) ;  /* 0xffffffd0060c7950 */ /* 0x001fea0003c3ffff */
.L_x_94:
        /* <DEDUP_REMOVED lines=11> */
.L_x_187:


//--------------------- .text._Z31orig_fused_gate_up_swiglu_mixedILi256EEvPKfPK6__halfS4_Pfii --------------------------
	.section	.text._Z31orig_fused_gate_up_swiglu_mixedILi256EEvPKfPK6__halfS4_Pfii,"ax",@progbits
	.align	128
        .global         _Z31orig_fused_gate_up_swiglu_mixedILi256EEvPKfPK6__halfS4_Pfii
        .type           _Z31orig_fused_gate_up_swiglu_mixedILi256EEvPKfPK6__halfS4_Pfii,@function
        .size           _Z31orig_fused_gate_up_swiglu_mixedILi256EEvPKfPK6__halfS4_Pfii,(.L_x_188 - _Z31orig_fused_gate_up_swiglu_mixedILi256EEvPKfPK6__halfS4_Pfii)
        .other          _Z31orig_fused_gate_up_swiglu_mixedILi256EEvPKfPK6__halfS4_Pfii,@"STO_CUDA_ENTRY STV_DEFAULT"
_Z31orig_fused_gate_up_swiglu_mixedILi256EEvPKfPK6__halfS4_Pfii:
.text._Z31orig_fused_gate_up_swiglu_mixedILi256EEvPKfPK6__halfS4_Pfii:
[----:B------:R-:W-:Y:S01]  /*0000*/  LDC R1, c[0x0][0x37c] ;  /* 0x0000df00ff017b82 */ /* 0x000fe20000000800 */
[----:B------:R-:W0:Y:S01]  /*0010*/  S2R R16, SR_CTAID.X ;  /* 0x0000000000107919 */ /* 0x000e220000002500 */
[----:B------:R-:W0:Y:S02]  /*0020*/  LDCU UR4, c[0x0][0x3a4] ;  /* 0x00007480ff0477ac */ /* 0x000e240008000800 */
[----:B0-----:R-:W-:-:S13]  /*0030*/  ISETP.GE.AND P0, PT, R16, UR4, PT ;  /* 0x0000000410007c0c */ /* 0x001fda000bf06270 */
[----:B------:R-:W-:Y:S05]  /*0040*/  @P0 EXIT ;  /* 0x000000000000094d */ /* 0x000fea0003800000 */
[----:B------:R-:W0:Y:S01]  /*0050*/  LDC R5, c[0x0][0x3a0] ;  /* 0x0000e800ff057b82 */ /* 0x000e220000000800 */
[----:B------:R-:W1:Y:S01]  /*0060*/  S2R R4, SR_TID.X ;  /* 0x0000000000047919 */ /* 0x000e620000002100 */
[----:B------:R-:W2:Y:S01]  /*0070*/  LDCU.64 UR6, c[0x0][0x358] ;  /* 0x00006b00ff0677ac */ /* 0x000ea20008000a00 */
[----:B------:R-:W-:Y:S01]  /*0080*/  BSSY.RECONVERGENT B0, `(.L_x_95) ;  /* 0x00000b9000007945 */ /* 0x000fe20003800200 */
[----:B------:R-:W-:Y:S02]  /*0090*/  CS2R R20, SRZ ;  /* 0x0000000000147805 */ /* 0x000fe4000001ff00 */
[----:B0-----:R-:W-:Y:S01]  /*00a0*/  SHF.R.S32.HI R0, RZ, 0x1f, R5 ;  /* 0x0000001fff007819 */ /* 0x001fe20000011405 */
[----:B------:R-:W-:-:S03]  /*00b0*/  IMAD R2, R16, R5, RZ ;  /* 0x0000000510027224 */ /* 0x000fc600078e02ff */
[----:B------:R-:W-:-:S04]  /*00c0*/  LEA.HI R0, R0, R5, RZ, 0x2 ;  /* 0x0000000500007211 */ /* 0x000fc800078f10ff */
[----:B------:R-:W-:-:S04]  /*00d0*/  SHF.R.S32.HI R3, RZ, 0x2, R0 ;  /* 0x00000002ff037819 */ /* 0x000fc80000011400 */
[----:B-1----:R-:W-:-:S13]  /*00e0*/  ISETP.GE.AND P0, PT, R4, R3, PT ;  /* 0x000000030400720c */ /* 0x002fda0003f06270 */
[----:B--2---:R-:W-:Y:S05]  /*00f0*/  @P0 BRA `(.L_x_96) ;  /* 0x0000000800c40947 */ /* 0x004fea0003800000 */
[----:B------:R-:W-:Y:S01]  /*0100*/  LOP3.LUT R0, RZ, R4, RZ, 0x33, !PT ;  /* 0x00000004ff007212 */ /* 0x000fe200078e33ff */
[----:B------:R-:W-:Y:S01]  /*0110*/  BSSY.RECONVERGENT B1, `(.L_x_97) ;  /* 0x000003c000017945 */ /* 0x000fe20003800200 */
[----:B------:R-:W-:Y:S02]  /*0120*/  CS2R R20, SRZ ;  /* 0x0000000000147805 */ /* 0x000fe4000001ff00 */
[----:B------:R-:W-:-:S04]  /*0130*/  IADD3 R8, PT, PT, R3, R0, RZ ;  /* 0x0000000003087210 */ /* 0x000fc80007ffe0ff */
[C---:B------:R-:W-:Y:S02]  /*0140*/  LOP3.LUT R0, R8.reuse, 0x300, RZ, 0xc0, !PT ;  /* 0x0000030008007812 */ /* 0x040fe400078ec0ff */
[----:B------:R-:W-:Y:S02]  /*0150*/  ISETP.GE.U32.AND P0, PT, R8, 0x300, PT ;  /* 0x000003000800780c */ /* 0x000fe40003f06070 */
[----:B------:R-:W-:Y:S02]  /*0160*/  ISETP.NE.AND P1, PT, R0, 0x300, PT ;  /* 0x000003000000780c */ /* 0x000fe40003f25270 */
[----:B------:R-:W-:-:S11]  /*0170*/  MOV R0, R4 ;  /* 0x0000000400007202 */ /* 0x000fd60000000f00 */
[----:B------:R-:W-:Y:S05]  /*0180*/  @!P1 BRA `(.L_x_98) ;  /* 0x0000000000d09947 */ /* 0x000fea0003800000 */
[----:B------:R-:W0:Y:S01]  /*0190*/  LDC.64 R14, c[0x0][0x380] ;  /* 0x0000e000ff0e7b82 */ /* 0x000e220000000a00 */
[----:B------:R-:W1:Y:S01]  /*01a0*/  LDCU.64 UR4, c[0x0][0x390] ;  /* 0x00007200ff0477ac */ /* 0x000e620008000a00 */
[----:B------:R-:W-:Y:S01]  /*01b0*/  IMAD.WIDE R6, R2, 0x2, RZ ;  /* 0x0000000202067825 */ /* 0x000fe200078e02ff */
[----:B------:R-:W-:-:S03]  /*01c0*/  LEA.HI R8, R8, 0x1, RZ, 0x18 ;  /* 0x0000000108087811 */ /* 0x000fc600078fc0ff */
[----:B------:R-:W-:Y:S01]  /*01d0*/  HFMA2 R21, -RZ, RZ, 0, 0 ;  /* 0x00000000ff157431 */ /* 0x000fe200000001ff */
[----:B------:R-:W2:Y:S01]  /*01e0*/  LDCU.64 UR8, c[0x0][0x388] ;  /* 0x00007100ff0877ac */ /* 0x000ea20008000a00 */
[----:B------:R-:W-:Y:S01]  /*01f0*/  MOV R0, R4 ;  /* 0x0000000400007202 */ /* 0x000fe20000000f00 */
[----:B------:R-:W-:Y:S01]  /*0200*/  IMAD.WIDE.U32 R6, R4, 0x8, R6 ;  /* 0x0000000804067825 */ /* 0x000fe200078e0006 */
[----:B------:R-:W-:Y:S02]  /*0210*/  LOP3.LUT R8, R8, 0x3, RZ, 0xc0, !PT ;  /* 0x0000000308087812 */ /* 0x000fe400078ec0ff */
[----:B------:R-:W-:Y:S02]  /*0220*/  IADD3 R12, P1, PT, R6, 0x4, RZ ;  /* 0x00000004060c7810 */ /* 0x000fe40007f3e0ff */
[----:B------:R-:W-:Y:S02]  /*0230*/  IADD3 R17, PT, PT, -R8, RZ, RZ ;  /* 0x000000ff08117210 */ /* 0x000fe40007ffe1ff */
[----:B------:R-:W-:-:S02]  /*0240*/  IADD3.X R13, PT, PT, RZ, R7, RZ, P1, !PT ;  /* 0x00000007ff0d7210 */ /* 0x000fc40000ffe4ff */
[C---:B-1----:R-:W-:Y:S02]  /*0250*/  IADD3 R6, P1, PT, R12.reuse, UR4, RZ ;  /* 0x000000040c067c10 */ /* 0x042fe4000ff3e0ff */
[----:B--2---:R-:W-:Y:S01]  /*0260*/  IADD3 R12, P2, PT, R12, UR8, RZ ;  /* 0x000000080c0c7c10 */ /* 0x004fe2000ff5e0ff */
[----:B0-----:R-:W-:Y:S01]  /*0270*/  IMAD.WIDE.U32 R14, R4, 0x10, R14 ;  /* 0x00000010040e7825 */ /* 0x001fe200078e000e */
[C---:B------:R-:W-:Y:S02]  /*0280*/  IADD3.X R7, PT, PT, R13.reuse, UR5, RZ, P1, !PT ;  /* 0x000000050d077c10 */ /* 0x040fe40008ffe4ff */
[----:B------:R-:W-:-:S09]  /*0290*/  IADD3.X R13, PT, PT, R13, UR9, RZ, P2, !PT ;  /* 0x000000090d0d7c10 */ /* 0x000fd200097fe4ff */
.L_x_99:
[----:B------:R-:W-:Y:S01]  /*02a0*/  MOV R8, R14 ;  /* 0x0000000e00087202 */ /* 0x000fe20000000f00 */
[----:B------:R-:W2:Y:S01]  /*02b0*/  LDG.E.CONSTANT R23, desc[UR6][R12.64+-0x4] ;  /* 0xfffffc060c177981 */ /* 0x000ea2000c1e9900 */
[----:B------:R-:W-:-:S03]  /*02c0*/  MOV R9, R15 ;  /* 0x0000000f00097202 */ /* 0x000fc60000000f00 */
[----:B------:R-:W3:Y:S04]  /*02d0*/  LDG.E.CONSTANT R22, desc[UR6][R6.64+-0x4] ;  /* 0xfffffc0606167981 */ /* 0x000ee8000c1e9900 */
[----:B------:R-:W4:Y:S04]  /*02e0*/  LDG.E.128.CONSTANT R8, desc[UR6][R8.64] ;  /* 0x0000000608087981 */ /* 0x000f28000c1e9d00 */
[----:B------:R0:W5:Y:S04]  /*02f0*/  LDG.E.CONSTANT R19, desc[UR6][R12.64] ;  /* 0x000000060c137981 */ /* 0x000168000c1e9900 */
[----:B------:R1:W5:Y:S01]  /*0300*/  LDG.E.CONSTANT R18, desc[UR6][R6.64] ;  /* 0x0000000606127981 */ /* 0x000362000c1e9900 */
[----:B------:R-:W-:-:S02]  /*0310*/  IADD3 R17, PT, PT, R17, 0x1, RZ ;  /* 0x0000000111117810 */ /* 0x000fc40007ffe0ff */
[----:B------:R-:W-:Y:S02]  /*0320*/  IADD3 R14, P3, PT, R14, 0x1000, RZ ;  /* 0x000010000e0e7810 */ /* 0x000fe40007f7e0ff */
[----:B------:R-:W-:Y:S02]  /*0330*/  ISETP.NE.AND P1, PT, R17, RZ, PT ;  /* 0x000000ff1100720c */ /* 0x000fe40003f25270 */
[----:B0-----:R-:W-:Y:S02]  /*0340*/  IADD3 R12, P4, PT, R12, 0x800, RZ ;  /* 0x000008000c0c7810 */ /* 0x001fe40007f9e0ff */
[----:B------:R-:W-:Y:S02]  /*0350*/  IADD3 R0, PT, PT, R0, 0x100, RZ ;  /* 0x0000010000007810 */ /* 0x000fe40007ffe0ff */
[----:B-1----:R-:W-:Y:S02]  /*0360*/  IADD3 R6, P2, PT, R6, 0x800, RZ ;  /* 0x0000080006067810 */ /* 0x002fe40007f5e0ff */
[----:B------:R-:W-:-:S02]  /*0370*/  IADD3.X R13, PT, PT, RZ, R13, RZ, P4, !PT ;  /* 0x0000000dff0d7210 */ /* 0x000fc400027fe4ff */
[----:B------:R-:W-:Y:S02]  /*0380*/  IADD3.X R7, PT, PT, RZ, R7, RZ, P2, !PT ;  /* 0x00000007ff077210 */ /* 0x000fe400017fe4ff */
[----:B------:R-:W-:Y:S01]  /*0390*/  IADD3.X R15, PT, PT, RZ, R15, RZ, P3, !PT ;  /* 0x0000000fff0f7210 */ /* 0x000fe20001ffe4ff */
[--C-:B--2---:R-:W-:Y:S02]  /*03a0*/  HADD2.F32 R24, -RZ, R23.reuse.H1_H1 ;  /* 0x30000017ff187230 */ /* 0x104fe40000004100 */
[----:B------:R-:W-:Y:S02]  /*03b0*/  HADD2.F32 R23, -RZ, R23.H0_H0 ;  /* 0x20000017ff177230 */ /* 0x000fe40000004100 */
[--C-:B---3--:R-:W-:Y:S02]  /*03c0*/  HADD2.F32 R26, -RZ, R22.reuse.H1_H1 ;  /* 0x30000016ff1a7230 */ /* 0x108fe40000004100 */
[----:B------:R-:W-:Y:S02]  /*03d0*/  HADD2.F32 R27, -RZ, R22.H0_H0 ;  /* 0x20000016ff1b7230 */ /* 0x000fe40000004100 */
[C---:B----4-:R-:W-:Y:S01]  /*03e0*/  FMUL R25, R9.reuse, R24 ;  /* 0x0000001809197220 */ /* 0x050fe20000400000 */
[----:B------:R-:W-:-:S03]  /*03f0*/  FMUL R26, R9, R26 ;  /* 0x0000001a091a7220 */ /* 0x000fc60000400000 */
[C---:B------:R-:W-:Y:S01]  /*0400*/  FFMA R23, R8.reuse, R23, R25 ;  /* 0x0000001708177223 */ /* 0x040fe20000000019 */
[----:B------:R-:W-:Y:S01]  /*0410*/  FFMA R27, R8, R27, R26 ;  /* 0x0000001b081b7223 */ /* 0x000fe2000000001a */
[--C-:B-----5:R-:W-:Y:S02]  /*0420*/  HADD2.F32 R22, -RZ, R19.reuse.H0_H0 ;  /* 0x20000013ff167230 */ /* 0x120fe40000004100 */
[--C-:B------:R-:W-:Y:S02]  /*0430*/  HADD2.F32 R8, -RZ, R18.reuse.H0_H0 ;  /* 0x20000012ff087230 */ /* 0x100fe40000004100 */
[----:B------:R-:W-:Y:S02]  /*0440*/  HADD2.F32 R19, -RZ, R19.H1_H1 ;  /* 0x30000013ff137230 */ /* 0x000fe40000004100 */
[C---:B------:R-:W-:Y:S01]  /*0450*/  FFMA R22, R10.reuse, R22, R23 ;  /* 0x000000160a167223 */ /* 0x040fe20000000017 */
[----:B------:R-:W-:Y:S02]  /*0460*/  HADD2.F32 R9, -RZ, R18.H1_H1 ;  /* 0x30000012ff097230 */ /* 0x000fe40000004100 */
[----:B------:R-:W-:Y:S01]  /*0470*/  FFMA R8, R10, R8, R27 ;  /* 0x000000080a087223 */ /* 0x000fe2000000001b */
[----:B------:R-:W-:-:S03]  /*0480*/  FFMA R19, R11, R19, R22 ;  /* 0x000000130b137223 */ /* 0x000fc60000000016 */
[----:B------:R-:W-:Y:S01]  /*0490*/  FFMA R8, R11, R9, R8 ;  /* 0x000000090b087223 */ /* 0x000fe20000000008 */
[----:B------:R-:W-:-:S03]  /*04a0*/  FADD R20, R19, R20 ;  /* 0x0000001413147221 */ /* 0x000fc60000000000 */
[----:B------:R-:W-:Y:S01]  /*04b0*/  FADD R21, R8, R21 ;  /* 0x0000001508157221 */ /* 0x000fe20000000000 */
[----:B------:R-:W-:Y:S06]  /*04c0*/  @P1 BRA `(.L_x_99) ;  /* 0xfffffffc00741947 */ /* 0x000fec000383ffff */
.L_x_98:
[----:B------:R-:W-:Y:S05]  /*04d0*/  BSYNC.RECONVERGENT B1 ;  /* 0x0000000000017941 */ /* 0x000fea0003800200 */
.L_x_97:
[----:B------:R-:W-:Y:S05]  /*04e0*/  @!P0 BRA `(.L_x_96) ;  /* 0x0000000400c88947 */ /* 0x000fea0003800000 */
[----:B------:R-:W0:Y:S01]  /*04f0*/  LDC.64 R18, c[0x0][0x388] ;  /* 0x0000e200ff127b82 */ /* 0x000e220000000a00 */
[----:B------:R-:W-:-:S07]  /*0500*/  LEA R17, R0, 0x400, 0x1 ;  /* 0x0000040000117811 */ /* 0x000fce00078e08ff */
[----:B------:R-:W1:Y:S01]  /*0510*/  LDC.64 R6, c[0x0][0x390] ;  /* 0x0000e400ff067b82 */ /* 0x000e620000000a00 */
[----:B0-----:R-:W-:-:S04]  /*0520*/  IMAD.WIDE R18, R2, 0x2, R18 ;  /* 0x0000000202127825 */ /* 0x001fc800078e0212 */
[----:B-1----:R-:W-:-:S07]  /*0530*/  IMAD.WIDE R6, R2, 0x2, R6 ;  /* 0x0000000202067825 */ /* 0x002fce00078e0206 */
.L_x_100:
[----:B------:R-:W0:Y:S01]  /*0540*/  LDC.64 R22, c[0x0][0x380] ;  /* 0x0000e000ff167b82 */ /* 0x000e220000000a00 */
[----:B------:R-:W-:-:S05]  /*0550*/  IADD3 R13, PT, PT, R17, -0x400, RZ ;  /* 0xfffffc00110d7810 */ /* 0x000fca0007ffe0ff */
[----:B------:R-:W-:-:S04]  /*0560*/  IMAD.WIDE.U32 R14, R13, 0x4, R18 ;  /* 0x000000040d0e7825 */ /* 0x000fc800078e0012 */
[----:B------:R-:W-:Y:S01]  /*0570*/  IMAD.WIDE.U32 R12, R13, 0x4, R6 ;  /* 0x000000040d0c7825 */ /* 0x000fe200078e0006 */
[----:B------:R-:W2:Y:S04]  /*0580*/  LDG.E.CONSTANT R27, desc[UR6][R14.64] ;  /* 0x000000060e1b7981 */ /* 0x000ea8000c1e9900 */
[----:B------:R-:W3:Y:S04]  /*0590*/  LDG.E.CONSTANT R25, desc[UR6][R12.64] ;  /* 0x000000060c197981 */ /* 0x000ee8000c1e9900 */
[----:B------:R-:W4:Y:S04]  /*05a0*/  LDG.E.CONSTANT R24, desc[UR6][R14.64+0x4] ;  /* 0x000004060e187981 */ /* 0x000f28000c1e9900 */
[----:B------:R3:W5:Y:S01]  /*05b0*/  LDG.E.CONSTANT R26, desc[UR6][R12.64+0x4] ;  /* 0x000004060c1a7981 */ /* 0x000762000c1e9900 */
[----:B0-----:R-:W-:-:S05]  /*05c0*/  IMAD.WIDE.U32 R22, R0, 0x10, R22 ;  /* 0x0000001000167825 */ /* 0x001fca00078e0016 */
[----:B------:R-:W4:Y:S01]  /*05d0*/  LDG.E.128.CONSTANT R8, desc[UR6][R22.64] ;  /* 0x0000000616087981 */ /* 0x000f22000c1e9d00 */
[--C-:B--2---:R-:W-:Y:S02]  /*05e0*/  HADD2.F32 R28, -RZ, R27.reuse.H1_H1 ;  /* 0x3000001bff1c7230 */ /* 0x104fe40000004100 */
[----:B------:R-:W-:Y:S02]  /*05f0*/  HADD2.F32 R27, -RZ, R27.H0_H0 ;  /* 0x2000001bff1b7230 */ /* 0x000fe40000004100 */
[--C-:B---3--:R-:W-:Y:S02]  /*0600*/  HADD2.F32 R12, -RZ, R25.reuse.H1_H1 ;  /* 0x30000019ff0c7230 */ /* 0x108fe40000004100 */
[----:B------:R-:W-:Y:S02]  /*0610*/  HADD2.F32 R25, -RZ, R25.H0_H0 ;  /* 0x20000019ff197230 */ /* 0x000fe40000004100 */
[C---:B----4-:R-:W-:Y:S01]  /*0620*/  FMUL R29, R9.reuse, R28 ;  /* 0x0000001c091d7220 */ /* 0x050fe20000400000 */
[----:B------:R-:W-:-:S03]  /*0630*/  FMUL R28, R9, R12 ;  /* 0x0000000c091c7220 */ /* 0x000fc60000400000 */
[C---:B------:R-:W-:Y:S01]  /*0640*/  FFMA R27, R8.reuse, R27, R29 ;  /* 0x0000001b081b7223 */ /* 0x040fe2000000001d */
[----:B------:R-:W-:Y:S01]  /*0650*/  IADD3 R29, PT, PT, R17, -0x200, RZ ;  /* 0xfffffe00111d7810 */ /* 0x000fe20007ffe0ff */
[----:B------:R-:W-:Y:S01]  /*0660*/  FFMA R25, R8, R25, R28 ;  /* 0x0000001908197223 */ /* 0x000fe2000000001c */
[----:B------:R-:W-:Y:S02]  /*0670*/  HADD2.F32 R8, -RZ, R24.H0_H0 ;  /* 0x20000018ff087230 */ /* 0x000fe40000004100 */
[----:B-----5:R-:W-:Y:S02]  /*0680*/  HADD2.F32 R14, -RZ, R26.H0_H0 ;  /* 0x2000001aff0e7230 */ /* 0x020fe40000004100 */
[----:B------:R-:W-:-:S04]  /*0690*/  IMAD.WIDE.U32 R12, R29, 0x4, R18 ;  /* 0x000000041d0c7825 */ /* 0x000fc800078e0012 */
[C---:B------:R-:W-:Y:S01]  /*06a0*/  FFMA R8, R10.reuse, R8, R27 ;  /* 0x000000080a087223 */ /* 0x040fe2000000001b */
[----:B------:R-:W-:Y:S01]  /*06b0*/  FFMA R14, R10, R14, R25 ;  /* 0x0000000e0a0e7223 */ /* 0x000fe20000000019 */
[----:B------:R-:W-:Y:S01]  /*06c0*/  HADD2.F32 R27, -RZ, R24.H1_H1 ;  /* 0x30000018ff1b7230 */ /* 0x000fe20000004100 */
[----:B------:R-:W2:Y:S01]  /*06d0*/  LDG.E.CONSTANT R15, desc[UR6][R12.64] ;  /* 0x000000060c0f7981 */ /* 0x000ea2000c1e9900 */
[----:B------:R-:W-:-:S03]  /*06e0*/  HADD2.F32 R9, -RZ, R26.H1_H1 ;  /* 0x3000001aff097230 */ /* 0x000fc60000004100 */
[C---:B------:R-:W-:Y:S02]  /*06f0*/  FFMA R27, R11.reuse, R27, R8 ;  /* 0x0000001b0b1b7223 */ /* 0x040fe40000000008 */
[----:B------:R-:W-:Y:S02]  /*0700*/  FFMA R26, R11, R9, R14 ;  /* 0x000000090b1a7223 */ /* 0x000fe4000000000e */
[----:B------:R-:W3:Y:S01]  /*0710*/  LDG.E.128.CONSTANT R8, desc[UR6][R22.64+0x1000] ;  /* 0x0010000616087981 */ /* 0x000ee2000c1e9d00 */
[----:B------:R-:W-:-:S03]  /*0720*/  IMAD.WIDE.U32 R28, R29, 0x4, R6 ;  /* 0x000000041d1c7825 */ /* 0x000fc600078e0006 */
[----:B------:R-:W4:Y:S04]  /*0730*/  LDG.E.CONSTANT R14, desc[UR6][R12.64+0x4] ;  /* 0x000004060c0e7981 */ /* 0x000f28000c1e9900 */
[----:B------:R-:W5:Y:S01]  /*0740*/  LDG.E.CONSTANT R12, desc[UR6][R28.64] ;  /* 0x000000061c0c7981 */ /* 0x000f62000c1e9900 */
[--C-:B--2---:R-:W-:Y:S02]  /*0750*/  HADD2.F32 R24, -RZ, R15.reuse.H1_H1 ;  /* 0x3000000fff187230 */ /* 0x104fe40000004100 */
[----:B------:R-:W-:-:S03]  /*0760*/  HADD2.F32 R15, -RZ, R15.H0_H0 ;  /* 0x2000000fff0f7230 */ /* 0x000fc60000004100 */
[----:B---3--:R-:W-:Y:S01]  /*0770*/  FMUL R25, R9, R24 ;  /* 0x0000001809197220 */ /* 0x008fe20000400000 */
[----:B----4-:R-:W-:-:S03]  /*0780*/  HADD2.F32 R24, -RZ, R14.H0_H0 ;  /* 0x2000000eff187230 */ /* 0x010fc60000004100 */
[----:B------:R-:W-:Y:S02]  /*0790*/  FFMA R15, R8, R15, R25 ;  /* 0x0000000f080f7223 */ /* 0x000fe40000000019 */
[----:B------:R0:W2:Y:S02]  /*07a0*/  LDG.E.CONSTANT R25, desc[UR6][R28.64+0x4] ;  /* 0x000004061c197981 */ /* 0x0000a4000c1e9900 */
[----:B------:R-:W-:Y:S01]  /*07b0*/  FFMA R24, R10, R24, R15 ;  /* 0x000000180a187223 */ /* 0x000fe2000000000f */
[----:B-----5:R-:W-:-:S05]  /*07c0*/  HADD2.F32 R15, -RZ, R12.H1_H1 ;  /* 0x3000000cff0f7230 */ /* 0x020fca0000004100 */
[----:B------:R-:W-:Y:S01]  /*07d0*/  FMUL R15, R9, R15 ;  /* 0x0000000f090f7220 */ /* 0x000fe20000400000 */
[----:B------:R-:W-:Y:S02]  /*07e0*/  HADD2.F32 R9, -RZ, R12.H0_H0 ;  /* 0x2000000cff097230 */ /* 0x000fe40000004100 */
[----:B------:R-:W-:-:S04]  /*07f0*/  IMAD.WIDE.U32 R12, R17, 0x4, R18 ;  /* 0x00000004110c7825 */ /* 0x000fc800078e0012 */
[----:B0-----:R-:W-:Y:S01]  /*0800*/  FFMA R29, R8, R9, R15 ;  /* 0x00000009081d7223 */ /* 0x001fe2000000000f */
[----:B------:R-:W-:Y:S01]  /*0810*/  HADD2.F32 R14, -RZ, R14.H1_H1 ;  /* 0x3000000eff0e7230 */ /* 0x000fe20000004100 */
[----:B------:R-:W3:Y:S04]  /*0820*/  LDG.E.CONSTANT R9, desc[UR6][R12.64] ;  /* 0x000000060c097981 */ /* 0x000ee8000c1e9900 */
[----:B------:R-:W4:Y:S01]  /*0830*/  LDG.E.CONSTANT R8, desc[UR6][R12.64+0x4] ;  /* 0x000004060c087981 */ /* 0x000f22000c1e9900 */
[----:B------:R-:W-:-:S03]  /*0840*/  FFMA R24, R11, R14, R24 ;  /* 0x0000000e0b187223 */ /* 0x000fc60000000018 */
[----:B------:R-:W5:Y:S01]  /*0850*/  LDG.E.128.CONSTANT R12, desc[UR6][R22.64+0x2000] ;  /* 0x00200006160c7981 */ /* 0x000f62000c1e9d00 */
[----:B------:R-:W-:Y:S01]  /*0860*/  FADD R27, R27, R20 ;  /* 0x000000141b1b7221 */ /* 0x000fe20000000000 */
[--C-:B--2---:R-:W-:Y:S02]  /*0870*/  HADD2.F32 R28, -RZ, R25.reuse.H0_H0 ;  /* 0x20000019ff1c7230 */ /* 0x104fe40000004100 */
[----:B------:R-:W-:-:S03]  /*0880*/  HADD2.F32 R25, -RZ, R25.H1_H1 ;  /* 0x30000019ff197230 */ /* 0x000fc60000004100 */
[----:B------:R-:W-:-:S04]  /*0890*/  FFMA R28, R10, R28, R29 ;  /* 0x0000001c0a1c7223 */ /* 0x000fc8000000001d */
[----:B------:R-:W-:Y:S01]  /*08a0*/  FFMA R25, R11, R25, R28 ;  /* 0x000000190b197223 */ /* 0x000fe2000000001c */
[--C-:B---3--:R-:W-:Y:S02]  /*08b0*/  HADD2.F32 R10, -RZ, R9.reuse.H1_H1 ;  /* 0x30000009ff0a7230 */ /* 0x108fe40000004100 */
[----:B------:R-:W-:Y:S02]  /*08c0*/  HADD2.F32 R9, -RZ, R9.H0_H0 ;  /* 0x20000009ff097230 */ /* 0x000fe40000004100 */
[--C-:B----4-:R-:W-:Y:S02]  /*08d0*/  HADD2.F32 R20, -RZ, R8.reuse.H1_H1 ;  /* 0x30000008ff147230 */ /* 0x110fe40000004100 */
[----:B-----5:R-:W-:Y:S01]  /*08e0*/  FMUL R11, R13, R10 ;  /* 0x0000000a0d0b7220 */ /* 0x020fe20000400000 */
[----:B------:R-:W-:-:S03]  /*08f0*/  HADD2.F32 R10, -RZ, R8.H0_H0 ;  /* 0x20000008ff0a7230 */ /* 0x000fc60000004100 */
[----:B------:R-:W-:-:S04]  /*0900*/  FFMA R9, R12, R9, R11 ;  /* 0x000000090c097223 */ /* 0x000fc8000000000b */
[----:B------:R-:W-:Y:S01]  /*0910*/  FFMA R10, R14, R10, R9 ;  /* 0x0000000a0e0a7223 */ /* 0x000fe20000000009 */
[----:B------:R-:W-:-:S05]  /*0920*/  IMAD.WIDE.U32 R8, R17, 0x4, R6 ;  /* 0x0000000411087825 */ /* 0x000fca00078e0006 */
[----:B------:R-:W2:Y:S01]  /*0930*/  LDG.E.CONSTANT R11, desc[UR6][R8.64] ;  /* 0x00000006080b7981 */ /* 0x000ea2000c1e9900 */
[----:B------:R-:W-:-:S03]  /*0940*/  FFMA R20, R15, R20, R10 ;  /* 0x000000140f147223 */ /* 0x000fc6000000000a */
[----:B------:R-:W3:Y:S01]  /*0950*/  LDG.E.CONSTANT R10, desc[UR6][R8.64+0x4] ;  /* 0x00000406080a7981 */ /* 0x000ee2000c1e9900 */
[----:B------:R-:W-:Y:S01]  /*0960*/  FADD R26, R26, R21 ;  /* 0x000000151a1a7221 */ /* 0x000fe20000000000 */
[--C-:B--2---:R-:W-:Y:S02]  /*0970*/  HADD2.F32 R28, -RZ, R11.reuse.H1_H1 ;  /* 0x3000000bff1c7230 */ /* 0x104fe40000004100 */
[----:B------:R-:W-:-:S03]  /*0980*/  HADD2.F32 R11, -RZ, R11.H0_H0 ;  /* 0x2000000bff0b7230 */ /* 0x000fc60000004100 */
[----:B------:R-:W-:-:S04]  /*0990*/  FMUL R13, R13, R28 ;  /* 0x0000001c0d0d7220 */ /* 0x000fc80000400000 */
[----:B------:R-:W-:Y:S01]  /*09a0*/  FFMA R11, R12, R11, R13 ;  /* 0x0000000b0c0b7223 */ /* 0x000fe2000000000d */
[--C-:B---3--:R-:W-:Y:S01]  /*09b0*/  HADD2.F32 R12, -RZ, R10.reuse.H0_H0 ;  /* 0x2000000aff0c7230 */ /* 0x108fe20000004100 */
[----:B------:R-:W-:Y:S01]  /*09c0*/  IADD3 R13, PT, PT, R17, 0x200, RZ ;  /* 0x00000200110d7810 */ /* 0x000fe20007ffe0ff */
[----:B------:R-:W-:-:S03]  /*09d0*/  HADD2.F32 R10, -RZ, R10.H1_H1 ;  /* 0x3000000aff0a7230 */ /* 0x000fc60000004100 */
[----:B------:R-:W-:Y:S01]  /*09e0*/  FFMA R12, R14, R12, R11 ;  /* 0x0000000c0e0c7223 */ /* 0x000fe2000000000b */
[----:B------:R-:W-:-:S04]  /*09f0*/  IMAD.WIDE.U32 R28, R13, 0x4, R18 ;  /* 0x000000040d1c7825 */ /* 0x000fc800078e0012 */
[----:B------:R-:W-:Y:S01]  /*0a00*/  FFMA R15, R15, R10, R12 ;  /* 0x0000000a0f0f7223 */ /* 0x000fe2000000000c */
[----:B------:R-:W-:Y:S01]  /*0a10*/  IMAD.WIDE.U32 R12, R13, 0x4, R6 ;  /* 0x000000040d0c7825 */ /* 0x000fe200078e0006 */
[----:B------:R-:W2:Y:S04]  /*0a20*/  LDG.E.CONSTANT R14, desc[UR6][R28.64] ;  /* 0x000000061c0e7981 */ /* 0x000ea8000c1e9900 */
[----:B------:R-:W3:Y:S04]  /*0a30*/  LDG.E.CONSTANT R21, desc[UR6][R12.64] ;  /* 0x000000060c157981 */ /* 0x000ee8000c1e9900 */
[----:B------:R3:W4:Y:S04]  /*0a40*/  LDG.E.128.CONSTANT R8, desc[UR6][R22.64+0x3000] ;  /* 0x0030000616087981 */ /* 0x000728000c1e9d00 */
[----:B------:R-:W5:Y:S04]  /*0a50*/  LDG.E.CONSTANT R28, desc[UR6][R28.64+0x4] ;  /* 0x000004061c1c7981 */ /* 0x000f68000c1e9900 */
[----:B------:R-:W5:Y:S01]  /*0a60*/  LDG.E.CONSTANT R12, desc[UR6][R12.64+0x4] ;  /* 0x000004060c0c7981 */ /* 0x000f62000c1e9900 */
[----:B------:R-:W-:Y:S01]  /*0a70*/  FADD R27, R27, R24 ;  /* 0x000000181b1b7221 */ /* 0x000fe20000000000 */
[----:B------:R-:W-:Y:S01]  /*0a80*/  FADD R26, R26, R25 ;  /* 0x000000191a1a7221 */ /* 0x000fe20000000000 */
[----:B------:R-:W-:-:S04]  /*0a90*/  IADD3 R0, PT, PT, R0, 0x400, RZ ;  /* 0x0000040000007810 */ /* 0x000fc80007ffe0ff */
[----:B------:R-:W-:Y:S01]  /*0aa0*/  ISETP.GE.AND P0, PT, R0, R3, PT ;  /* 0x000000030000720c */ /* 0x000fe20003f06270 */
[----:B------:R-:W-:Y:S01]  /*0ab0*/  FADD R20, R27, R20 ;  /* 0x000000141b147221 */ /* 0x000fe20000000000 */
[----:B------:R-:W-:Y:S01]  /*0ac0*/  FADD R15, R26, R15 ;  /* 0x0000000f1a0f7221 */ /* 0x000fe20000000000 */
[----:B------:R-:W-:Y:S01]  /*0ad0*/  IADD3 R17, PT, PT, R17, 0x800, RZ ;  /* 0x0000080011117810 */ /* 0x000fe20007ffe0ff */
[--C-:B--2---:R-:W-:Y:S02]  /*0ae0*/  HADD2.F32 R24, -RZ, R14.reuse.H1_H1 ;  /* 0x3000000eff187230 */ /* 0x104fe40000004100 */
[--C-:B---3--:R-:W-:Y:S02]  /*0af0*/  HADD2.F32 R22, -RZ, R21.reuse.H1_H1 ;  /* 0x30000015ff167230 */ /* 0x108fe40000004100 */
[----:B------:R-:W-:Y:S02]  /*0b00*/  HADD2.F32 R25, -RZ, R14.H0_H0 ;  /* 0x2000000eff197230 */ /* 0x000fe40000004100 */
[----:B----4-:R-:W-:Y:S01]  /*0b10*/  FMUL R24, R9, R24 ;  /* 0x0000001809187220 */ /* 0x010fe20000400000 */
[----:B------:R-:W-:-:S02]  /*0b20*/  HADD2.F32 R21, -RZ, R21.H0_H0 ;  /* 0x20000015ff157230 */ /* 0x000fc40000004100 */
[----:B------:R-:W-:Y:S01]  /*0b30*/  FMUL R9, R9, R22 ;  /* 0x0000001609097220 */ /* 0x000fe20000400000 */
[----:B-----5:R-:W-:Y:S02]  /*0b40*/  HADD2.F32 R14, -RZ, R28.H0_H0 ;  /* 0x2000001cff0e7230 */ /* 0x020fe40000004100 */
[C---:B------:R-:W-:Y:S01]  /*0b50*/  FFMA R25, R8.reuse, R25, R24 ;  /* 0x0000001908197223 */ /* 0x040fe20000000018 */
[----:B------:R-:W-:Y:S01]  /*0b60*/  FFMA R9, R8, R21, R9 ;  /* 0x0000001508097223 */ /* 0x000fe20000000009 */
[----:B------:R-:W-:Y:S02]  /*0b70*/  HADD2.F32 R13, -RZ, R12.H0_H0 ;  /* 0x2000000cff0d7230 */ /* 0x000fe40000004100 */
[----:B------:R-:W-:Y:S01]  /*0b80*/  FFMA R14, R10, R14, R25 ;  /* 0x0000000e0a0e7223 */ /* 0x000fe20000000019 */
[----:B------:R-:W-:Y:S02]  /*0b90*/  HADD2.F32 R28, -RZ, R28.H1_H1 ;  /* 0x3000001cff1c7230 */ /* 0x000fe40000004100 */
[----:B------:R-:W-:-:S02]  /*0ba0*/  HADD2.F32 R21, -RZ, R12.H1_H1 ;  /* 0x3000000cff157230 */ /* 0x000fc40000004100 */
[----:B------:R-:W-:Y:S01]  /*0bb0*/  FFMA R10, R10, R13, R9 ;  /* 0x0000000d0a0a7223 */ /* 0x000fe20000000009 */
[----:B------:R-:W-:-:S03]  /*0bc0*/  FFMA R9, R11, R28, R14 ;  /* 0x0000001c0b097223 */ /* 0x000fc6000000000e */
[----:B------:R-:W-:Y:S01]  /*0bd0*/  FFMA R10, R11, R21, R10 ;  /* 0x000000150b0a7223 */ /* 0x000fe2000000000a */
[----:B------:R-:W-:-:S03]  /*0be0*/  FADD R20, R20, R9 ;  /* 0x0000000914147221 */ /* 0x000fc60000000000 */
[----:B------:R-:W-:Y:S01]  /*0bf0*/  FADD R21, R15, R10 ;  /* 0x0000000a0f157221 */ /* 0x000fe20000000000 */
[----:B------:R-:W-:Y:S06]  /*0c00*/  @!P0 BRA `(.L_x_100) ;  /* 0xfffffff8004c8947 */ /* 0x000fec000383ffff */
.L_x_96:
[----:B------:R-:W-:Y:S05]  /*0c10*/  BSYNC.RECONVERGENT B0 ;  /* 0x0000000000007941 */ /* 0x000fea0003800200 */
.L_x_95:
[----:B------:R-:W-:Y:S01]  /*0c20*/  LEA R17, R3, R4, 0x2 ;  /* 0x0000000403117211 */ /* 0x000fe200078e10ff */
[----:B------:R-:W-:Y:S03]  /*0c30*/  BSSY.RECONVERGENT B0, `(.L_x_101) ;  /* 0x00000a4000007945 */ /* 0x000fe60003800200 */
[----:B------:R-:W-:-:S13]  /*0c40*/  ISETP.GE.AND P0, PT, R17, R5, PT ;  /* 0x000000051100720c */ /* 0x000fda0003f06270 */
[----:B------:R-:W-:Y:S05]  /*0c50*/  @P0 BRA `(.L_x_102) ;  /* 0x0000000800840947 */ /* 0x000fea0003800000 */
[----:B------:R-:W-:Y:S01]  /*0c60*/  LOP3.LUT R0, RZ, R4, RZ, 0x33, !PT ;  /* 0x00000004ff007212 */ /* 0x000fe200078e33ff */
[----:B------:R-:W-:Y:S01]  /*0c70*/  BSSY.RECONVERGENT B1, `(.L_x_103) ;  /* 0x0000052000017945 */ /* 0x000fe20003800200 */
[----:B------:R-:W-:-:S04]  /*0c80*/  VIADDMNMX R5, R17, 0x100, R5, !PT ;  /* 0x0000010011057846 */ /* 0x000fc80007800105 */
[----:B------:R-:W-:-:S05]  /*0c90*/  IADD3 R0, PT, PT, R0, R5, RZ ;  /* 0x0000000500007210 */ /* 0x000fca0007ffe0ff */
[----:B------:R-:W-:-:S05]  /*0ca0*/  IMAD R3, R3, -0x4, R0 ;  /* 0xfffffffc03037824 */ /* 0x000fca00078e0200 */
[C---:B------:R-:W-:Y:S02]  /*0cb0*/  ISETP.GE.U32.AND P0, PT, R3.reuse, 0x700, PT ;  /* 0x000007000300780c */ /* 0x040fe40003f06070 */
[----:B------:R-:W-:-:S11]  /*0cc0*/  LEA.HI R5, R3, 0x1, RZ, 0x18 ;  /* 0x0000000103057811 */ /* 0x000fd600078fc0ff */
[----:B------:R-:W-:Y:S05]  /*0cd0*/  @!P0 BRA `(.L_x_104) ;  /* 0x00000004002c8947 */ /* 0x000fea0003800000 */
[----:B------:R-:W0:Y:S01]  /*0ce0*/  LDCU.64 UR4, c[0x0][0x388] ;  /* 0x00007100ff0477ac */ /* 0x000e220008000a00 */
[----:B------:R-:W-:Y:S01]  /*0cf0*/  HFMA2 R8, -RZ, RZ, 0, 0.0001220703125 ;  /* 0x00000800ff087431 */ /* 0x000fe200000001ff */
[----:B------:R-:W-:Y:S01]  /*0d00*/  MOV R9, 0x0 ;  /* 0x0000000000097802 */ /* 0x000fe20000000f00 */
[----:B------:R-:W1:Y:S01]  /*0d10*/  LDCU.64 UR8, c[0x0][0x390] ;  /* 0x00007200ff0877ac */ /* 0x000e620008000a00 */
[----:B------:R-:W-:-:S04]  /*0d20*/  LOP3.LUT R0, R5, 0x1fffff8, RZ, 0xc0, !PT ;  /* 0x01fffff805007812 */ /* 0x000fc800078ec0ff */
[----:B------:R-:W-:Y:S01]  /*0d30*/  IADD3 R0, PT, PT, -R0, RZ, RZ ;  /* 0x000000ff00007210 */ /* 0x000fe20007ffe1ff */
[----:B------:R-:W-:-:S03]  /*0d40*/  IMAD.WIDE R8, R2, 0x2, R8 ;  /* 0x0000000202087825 */ /* 0x000fc600078e0208 */
[C---:B0-----:R-:W-:Y:S02]  /*0d50*/  IADD3 R6, P0, PT, R8.reuse, UR4, RZ ;  /* 0x0000000408067c10 */ /* 0x041fe4000ff1e0ff */
[----:B-1----:R-:W-:Y:S02]  /*0d60*/  IADD3 R8, P1, PT, R8, UR8, RZ ;  /* 0x0000000808087c10 */ /* 0x002fe4000ff3e0ff */
[C---:B------:R-:W-:Y:S02]  /*0d70*/  IADD3.X R7, PT, PT, R9.reuse, UR5, RZ, P0, !PT ;  /* 0x0000000509077c10 */ /* 0x040fe400087fe4ff */
[----:B------:R-:W-:-:S09]  /*0d80*/  IADD3.X R9, PT, PT, R9, UR9, RZ, P1, !PT ;  /* 0x0000000909097c10 */ /* 0x000fd20008ffe4ff */
.L_x_105:
[----:B------:R-:W0:Y:S01]  /*0d90*/  LDC.64 R10, c[0x0][0x380] ;  /* 0x0000e000ff0a7b82 */ /* 0x000e220000000a00 */
[----:B------:R-:W-:-:S05]  /*0da0*/  IMAD.WIDE R12, R17, 0x2, R6 ;  /* 0x00000002110c7825 */ /* 0x000fca00078e0206 */
        /* <DEDUP_REMOVED lines=8> */
[----:B------:R-:W5:Y:S04]  /*0e30*/  LDG.E.CONSTANT R18, desc[UR6][R10.64+0x400] ;  /* 0x000400060a127981 */ /* 0x000f68000c1e9900 */
[----:B------:R-:W5:Y:S01]  /*0e40*/  LDG.E.CONSTANT R22, desc[UR6][R10.64+0x800] ;  /* 0x000800060a167981 */ /* 0x000f62000c1e9900 */
[----:B--2---:R-:W-:-:S03]  /*0e50*/  HADD2.F32 R24, -RZ, R19.H0_H0 ;  /* 0x20000013ff187230 */ /* 0x004fc60000004100 */
[----:B------:R-:W2:Y:S01]  /*0e60*/  LDG.E.CONSTANT R19, desc[UR6][R10.64+0xc00] ;  /* 0x000c00060a137981 */ /* 0x000ea2000c1e9900 */
[----:B---3--:R-:W-:Y:S02]  /*0e70*/  HADD2.F32 R26, -RZ, R25.H0_H0 ;  /* 0x20000019ff1a7230 */ /* 0x008fe40000004100 */
[----:B----4-:R-:W-:Y:S01]  /*0e80*/  FFMA R25, R23, R24, R20 ;  /* 0x0000001817197223 */ /* 0x010fe20000000014 */
[----:B------:R-:W-:Y:S01]  /*0e90*/  HADD2.F32 R24, -RZ, R14.H0_H0 ;  /* 0x2000000eff187230 */ /* 0x000fe20000004100 */
[----:B------:R-:W3:Y:S04]  /*0ea0*/  LDG.E.CONSTANT R20, desc[UR6][R10.64+0x1000] ;  /* 0x001000060a147981 */ /* 0x000ee8000c1e9900 */
[----:B------:R-:W4:Y:S01]  /*0eb0*/  LDG.E.U16.CONSTANT R14, desc[UR6][R12.64+0x200] ;  /* 0x000200060c0e7981 */ /* 0x000f22000c1e9500 */
[----:B-----5:R-:W-:Y:S01]  /*0ec0*/  FFMA R25, R18, R26, R25 ;  /* 0x0000001a12197223 */ /* 0x020fe20000000019 */
[----:B------:R-:W-:-:S03]  /*0ed0*/  HADD2.F32 R15, -RZ, R15.H0_H0 ;  /* 0x2000000fff0f7230 */ /* 0x000fc60000004100 */
[----:B------:R-:W-:Y:S01]  /*0ee0*/  FFMA R26, R22, R24, R25 ;  /* 0x00000018161a7223 */ /* 0x000fe20000000019 */
[----:B------:R-:W-:Y:S01]  /*0ef0*/  HADD2.F32 R29, -RZ, R27.H0_H0 ;  /* 0x2000001bff1d7230 */ /* 0x000fe20000004100 */
[----:B------:R-:W5:Y:S04]  /*0f00*/  LDG.E.CONSTANT R24, desc[UR6][R10.64+0x1400] ;  /* 0x001400060a187981 */ /* 0x000f68000c1e9900 */
[----:B------:R4:W5:Y:S04]  /*0f10*/  LDG.E.U16.CONSTANT R27, desc[UR6][R12.64+0x400] ;  /* 0x000400060c1b7981 */ /* 0x000968000c1e9500 */
[----:B------:R-:W5:Y:S01]  /*0f20*/  LDG.E.CONSTANT R25, desc[UR6][R10.64+0x1800] ;  /* 0x001800060a197981 */ /* 0x000f62000c1e9900 */
[----:B--2---:R-:W-:-:S03]  /*0f30*/  FFMA R15, R19, R15, R26 ;  /* 0x0000000f130f7223 */ /* 0x004fc6000000001a */
[----:B------:R0:W2:Y:S01]  /*0f40*/  LDG.E.CONSTANT R26, desc[UR6][R10.64+0x1c00] ;  /* 0x001c00060a1a7981 */ /* 0x0000a2000c1e9900 */
[----:B---3--:R-:W-:Y:S01]  /*0f50*/  FFMA R29, R20, R29, R15 ;  /* 0x0000001d141d7223 */ /* 0x008fe2000000000f */
[----:B----4-:R-:W-:Y:S02]  /*0f60*/  HADD2.F32 R12, -RZ, R14.H0_H0 ;  /* 0x2000000eff0c7230 */ /* 0x010fe40000004100 */
[----:B------:R-:W-:-:S05]  /*0f70*/  IMAD.WIDE R14, R17, 0x2, R8 ;  /* 0x00000002110e7825 */ /* 0x000fca00078e0208 */
[----:B------:R-:W0:Y:S04]  /*0f80*/  LDG.E.U16.CONSTANT R10, desc[UR6][R14.64+-0x800] ;  /* 0xfff800060e0a7981 */ /* 0x000e28000c1e9500 */
[----:B------:R-:W3:Y:S01]  /*0f90*/  LDG.E.U16.CONSTANT R11, desc[UR6][R14.64+-0x400] ;  /* 0xfffc00060e0b7981 */ /* 0x000ee2000c1e9500 */
[----:B-----5:R-:W-:-:S03]  /*0fa0*/  FFMA R29, R24, R12, R29 ;  /* 0x0000000c181d7223 */ /* 0x020fc6000000001d */
[----:B------:R-:W4:Y:S04]  /*0fb0*/  LDG.E.U16.CONSTANT R12, desc[UR6][R14.64+0x200] ;  /* 0x000200060e0c7981 */ /* 0x000f28000c1e9500 */
[----:B------:R-:W5:Y:S01]  /*0fc0*/  LDG.E.U16.CONSTANT R13, desc[UR6][R14.64+0x600] ;  /* 0x000600060e0d7981 */ /* 0x000f62000c1e9500 */
[----:B0-----:R-:W-:-:S05]  /*0fd0*/  HADD2.F32 R10, -RZ, R10.H0_H0 ;  /* 0x2000000aff0a7230 */ /* 0x001fca0000004100 */
[----:B------:R-:W-:Y:S02]  /*0fe0*/  FFMA R21, R23, R10, R21 ;  /* 0x0000000a17157223 */ /* 0x000fe40000000015 */
[----:B------:R-:W2:Y:S01]  /*0ff0*/  LDG.E.U16.CONSTANT R10, desc[UR6][R14.64+-0x600] ;  /* 0xfffa00060e0a7981 */ /* 0x000ea2000c1e9500 */
[----:B---3--:R-:W-:Y:S02]  /*1000*/  HADD2.F32 R11, -RZ, R11.H0_H0 ;  /* 0x2000000bff0b7230 */ /* 0x008fe40000004100 */
[----:B--2---:R-:W-:-:S05]  /*1010*/  HADD2.F32 R10, -RZ, R10.H0_H0 ;  /* 0x2000000aff0a7230 */ /* 0x004fca0000004100 */
[----:B------:R-:W-:Y:S02]  /*1020*/  FFMA R21, R18, R10, R21 ;  /* 0x0000000a12157223 */ /* 0x000fe40000000015 */
[----:B------:R-:W2:Y:S04]  /*1030*/  LDG.E.U16.CONSTANT R10, desc[UR6][R14.64+-0x200] ;  /* 0xfffe00060e0a7981 */ /* 0x000ea8000c1e9500 */
[----:B------:R-:W3:Y:S01]  /*1040*/  LDG.E.U16.CONSTANT R18, desc[UR6][R14.64] ;  /* 0x000000060e127981 */ /* 0x000ee2000c1e9500 */
[----:B------:R-:W-:-:S03]  /*1050*/  FFMA R22, R22, R11, R21 ;  /* 0x0000000b16167223 */ /* 0x000fc60000000015 */
[----:B------:R-:W5:Y:S01]  /*1060*/  LDG.E.U16.CONSTANT R11, desc[UR6][R14.64+0x400] ;  /* 0x000400060e0b7981 */ /* 0x000f62000c1e9500 */
[----:B------:R-:W-:Y:S01]  /*1070*/  IADD3 R0, PT, PT, R0, 0x8, RZ ;  /* 0x0000000800007810 */ /* 0x000fe20007ffe0ff */
[----:B----4-:R-:W-:-:S03]  /*1080*/  HADD2.F32 R12, -RZ, R12.H0_H0 ;  /* 0x2000000cff0c7230 */ /* 0x010fc60000004100 */
[----:B------:R-:W-:Y:S01]  /*1090*/  ISETP.NE.AND P0, PT, R0, RZ, PT ;  /* 0x000000ff0000720c */ /* 0x000fe20003f05270 */
[----:B------:R-:W-:Y:S01]  /*10a0*/  HADD2.F32 R28, -RZ, R28.H0_H0 ;  /* 0x2000001cff1c7230 */ /* 0x000fe20000004100 */
[----:B------:R-:W-:Y:S01]  /*10b0*/  IADD3 R17, PT, PT, R17, 0x800, RZ ;  /* 0x0000080011117810 */ /* 0x000fe20007ffe0ff */
[----:B--2---:R-:W-:Y:S02]  /*10c0*/  HADD2.F32 R10, -RZ, R10.H0_H0 ;  /* 0x2000000aff0a7230 */ /* 0x004fe40000004100 */
[----:B---3--:R-:W-:-:S03]  /*10d0*/  HADD2.F32 R18, -RZ, R18.H0_H0 ;  /* 0x20000012ff127230 */ /* 0x008fc60000004100 */
[----:B------:R-:W-:Y:S01]  /*10e0*/  FFMA R19, R19, R10, R22 ;  /* 0x0000000a13137223 */ /* 0x000fe20000000016 */
[----:B------:R-:W-:-:S03]  /*10f0*/  HADD2.F32 R10, -RZ, R27.H0_H0 ;  /* 0x2000001bff0a7230 */ /* 0x000fc60000004100 */
[----:B------:R-:W-:Y:S01]  /*1100*/  FFMA R19, R20, R18, R19 ;  /* 0x0000001214137223 */ /* 0x000fe20000000013 */
[----:B-----5:R-:W-:Y:S02]  /*1110*/  HADD2.F32 R11, -RZ, R11.H0_H0 ;  /* 0x2000000bff0b7230 */ /* 0x020fe40000004100 */
[----:B------:R-:W-:Y:S01]  /*1120*/  FFMA R29, R25, R10, R29 ;  /* 0x0000000a191d7223 */ /* 0x000fe2000000001d */
[----:B------:R-:W-:Y:S01]  /*1130*/  FFMA R12, R24, R12, R19 ;  /* 0x0000000c180c7223 */ /* 0x000fe20000000013 */
[----:B------:R-:W-:-:S03]  /*1140*/  HADD2.F32 R10, -RZ, R13.H0_H0 ;  /* 0x2000000dff0a7230 */ /* 0x000fc60000004100 */
[----:B------:R-:W-:Y:S01]  /*1150*/  FFMA R11, R25, R11, R12 ;  /* 0x0000000b190b7223 */ /* 0x000fe2000000000c */
[----:B------:R-:W-:-:S03]  /*1160*/  FFMA R20, R26, R28, R29 ;  /* 0x0000001c1a147223 */ /* 0x000fc6000000001d */
[----:B------:R-:W-:Y:S01]  /*1170*/  FFMA R21, R26, R10, R11 ;  /* 0x0000000a1a157223 */ /* 0x000fe2000000000b */
[----:B------:R-:W-:Y:S06]  /*1180*/  @P0 BRA `(.L_x_105) ;  /* 0xfffffffc00000947 */ /* 0x000fec000383ffff */
.L_x_104:
[----:B------:R-:W-:Y:S05]  /*1190*/  BSYNC.RECONVERGENT B1 ;  /* 0x0000000000017941 */ /* 0x000fea0003800200 */
.L_x_103:
[----:B------:R-:W-:-:S13]  /*11a0*/  LOP3.LUT P0, R0, R5, 0x7, RZ, 0xc0, !PT ;  /* 0x0000000705007812 */ /* 0x000fda000780c0ff */
[----:B------:R-:W-:Y:S05]  /*11b0*/  @!P0 BRA `(.L_x_102) ;  /* 0x00000004002c8947 */ /* 0x000fea0003800000 */
[----:B------:R-:W0:Y:S01]  /*11c0*/  LDC.64 R6, c[0x0][0x390] ;  /* 0x0000e400ff067b82 */ /* 0x000e220000000a00 */
[----:B------:R-:W-:Y:S01]  /*11d0*/  ISETP.GE.U32.AND P0, PT, R0, 0x4, PT ;  /* 0x000000040000780c */ /* 0x000fe20003f06070 */
[----:B------:R-:W-:Y:S01]  /*11e0*/  BSSY.RECONVERGENT B1, `(.L_x_106) ;  /* 0x0000027000017945 */ /* 0x000fe20003800200 */
[----:B------:R-:W-:-:S05]  /*11f0*/  LOP3.LUT P1, R5, R5, 0x3, RZ, 0xc0, !PT ;  /* 0x0000000305057812 */ /* 0x000fca000782c0ff */
[----:B------:R-:W1:Y:S01]  /*1200*/  LDC.64 R8, c[0x0][0x388] ;  /* 0x0000e200ff087b82 */ /* 0x000e620000000a00 */
[----:B0-----:R-:W-:-:S04]  /*1210*/  IMAD.WIDE R6, R2, 0x2, R6 ;  /* 0x0000000202067825 */ /* 0x001fc800078e0206 */
[----:B-1----:R-:W-:Y:S01]  /*1220*/  IMAD.WIDE R8, R2, 0x2, R8 ;  /* 0x0000000202087825 */ /* 0x002fe200078e0208 */
[----:B------:R-:W-:Y:S06]  /*1230*/  @!P0 BRA `(.L_x_107) ;  /* 0x0000000000848947 */ /* 0x000fec0003800000 */
        /* <DEDUP_REMOVED lines=10> */
[----:B------:R-:W5:Y:S04]  /*12e0*/  LDG.E.CONSTANT R19, desc[UR6][R12.64] ;  /* 0x000000060c137981 */ /* 0x000f68000c1e9900 */
[----:B------:R-:W5:Y:S04]  /*12f0*/  LDG.E.CONSTANT R26, desc[UR6][R12.64+0x400] ;  /* 0x000400060c1a7981 */ /* 0x000f68000c1e9900 */
[----:B------:R3:W5:Y:S04]  /*1300*/  LDG.E.U16.CONSTANT R24, desc[UR6][R14.64+0x600] ;  /* 0x000600060e187981 */ /* 0x000768000c1e9500 */
[----:B------:R-:W5:Y:S04]  /*1310*/  LDG.E.U16.CONSTANT R27, desc[UR6][R10.64+0x600] ;  /* 0x000600060a1b7981 */ /* 0x000f68000c1e9500 */
[----:B------:R-:W5:Y:S04]  /*1320*/  LDG.E.CONSTANT R28, desc[UR6][R12.64+0x800] ;  /* 0x000800060c1c7981 */ /* 0x000f68000c1e9900 */
[----:B------:R-:W5:Y:S01]  /*1330*/  LDG.E.CONSTANT R29, desc[UR6][R12.64+0xc00] ;  /* 0x000c00060c1d7981 */ /* 0x000f62000c1e9900 */
[----:B------:R-:W-:Y:S01]  /*1340*/  IADD3 R17, PT, PT, R17, 0x400, RZ ;  /* 0x0000040011117810 */ /* 0x000fe20007ffe0ff */
[----:B--2---:R-:W-:-:S02]  /*1350*/  HADD2.F32 R0, -RZ, R0.H0_H0 ;  /* 0x20000000ff007230 */ /* 0x004fc40000004100 */
[----:B---3--:R-:W-:Y:S02]  /*1360*/  HADD2.F32 R14, -RZ, R23.H0_H0 ;  /* 0x20000017ff0e7230 */ /* 0x008fe40000004100 */
[----:B----4-:R-:W-:Y:S02]  /*1370*/  HADD2.F32 R22, -RZ, R22.H0_H0 ;  /* 0x20000016ff167230 */ /* 0x010fe40000004100 */
[----:B-----5:R-:W-:Y:S02]  /*1380*/  HADD2.F32 R18, -RZ, R18.H0_H0 ;  /* 0x20000012ff127230 */ /* 0x020fe40000004100 */
[----:B------:R-:W-:Y:S02]  /*1390*/  HADD2.F32 R2, -RZ, R2.H0_H0 ;  /* 0x20000002ff027230 */ /* 0x000fe40000004100 */
[C---:B------:R-:W-:Y:S01]  /*13a0*/  FFMA R23, R19.reuse, R0, R20 ;  /* 0x0000000013177223 */ /* 0x040fe20000000014 */
[----:B------:R-:W-:Y:S01]  /*13b0*/  FFMA R19, R19, R14, R21 ;  /* 0x0000000e13137223 */ /* 0x000fe20000000015 */
[----:B------:R-:W-:-:S02]  /*13c0*/  HADD2.F32 R0, -RZ, R25.H0_H0 ;  /* 0x20000019ff007230 */ /* 0x000fc40000004100 */
[C---:B------:R-:W-:Y:S01]  /*13d0*/  FFMA R23, R26.reuse, R22, R23 ;  /* 0x000000161a177223 */ /* 0x040fe20000000017 */
[----:B------:R-:W-:Y:S01]  /*13e0*/  FFMA R19, R26, R18, R19 ;  /* 0x000000121a137223 */ /* 0x000fe20000000013 */
[----:B------:R-:W-:Y:S02]  /*13f0*/  HADD2.F32 R24, -RZ, R24.H0_H0 ;  /* 0x20000018ff187230 */ /* 0x000fe40000004100 */
[----:B------:R-:W-:Y:S02]  /*1400*/  HADD2.F32 R27, -RZ, R27.H0_H0 ;  /* 0x2000001bff1b7230 */ /* 0x000fe40000004100 */
[C---:B------:R-:W-:Y:S01]  /*1410*/  FFMA R2, R28.reuse, R2, R23 ;  /* 0x000000021c027223 */ /* 0x040fe20000000017 */
[----:B------:R-:W-:-:S03]  /*1420*/  FFMA R0, R28, R0, R19 ;  /* 0x000000001c007223 */ /* 0x000fc60000000013 */
[C---:B------:R-:W-:Y:S01]  /*1430*/  FFMA R20, R29.reuse, R24, R2 ;  /* 0x000000181d147223 */ /* 0x040fe20000000002 */
[----:B------:R-:W-:-:S07]  /*1440*/  FFMA R21, R29, R27, R0 ;  /* 0x0000001b1d157223 */ /* 0x000fce0000000000 */
.L_x_107:
[----:B------:R-:W-:Y:S05]  /*1450*/  BSYNC.RECONVERGENT B1 ;  /* 0x0000000000017941 */ /* 0x000fea0003800200 */
.L_x_106:
[----:B------:R-:W-:Y:S05]  /*1460*/  @!P1 BRA `(.L_x_102) ;  /* 0x0000000000809947 */ /* 0x000fea0003800000 */
[----:B------:R-:W-:Y:S02]  /*1470*/  ISETP.NE.AND P1, PT, R5, 0x1, PT ;  /* 0x000000010500780c */ /* 0x000fe40003f25270 */
[----:B------:R-:W-:-:S11]  /*1480*/  LOP3.LUT P0, RZ, R3, 0x100, RZ, 0xc0, !PT ;  /* 0x0000010003ff7812 */ /* 0x000fd6000780c0ff */
[----:B------:R-:W0:Y:S01]  /*1490*/  @P1 LDC.64 R2, c[0x0][0x380] ;  /* 0x0000e000ff021b82 */ /* 0x000e220000000a00 */
[----:B------:R-:W-:-:S04]  /*14a0*/  @P1 IMAD.WIDE R22, R17, 0x2, R8 ;  /* 0x0000000211161825 */ /* 0x000fc800078e0208 */
[C---:B------:R-:W-:Y:S01]  /*14b0*/  @P1 IMAD.WIDE R10, R17.reuse, 0x2, R6 ;  /* 0x00000002110a1825 */ /* 0x040fe200078e0206 */
[----:B------:R-:W2:Y:S02]  /*14c0*/  @P1 LDG.E.U16.CONSTANT R0, desc[UR6][R22.64] ;  /* 0x0000000616001981 */ /* 0x000ea4000c1e9500 */
[----:B------:R-:W1:Y:S02]  /*14d0*/  @!P0 LDC.64 R12, c[0x0][0x380] ;  /* 0x0000e000ff0c8b82 */ /* 0x000e640000000a00 */
[----:B------:R-:W3:Y:S04]  /*14e0*/  @P1 LDG.E.U16.CONSTANT R14, desc[UR6][R10.64] ;  /* 0x000000060a0e1981 */ /* 0x000ee8000c1e9500 */
[----:B------:R-:W4:Y:S04]  /*14f0*/  @P1 LDG.E.U16.CONSTANT R5, desc[UR6][R22.64+0x200] ;  /* 0x0002000616051981 */ /* 0x000f28000c1e9500 */
[----:B------:R-:W5:Y:S01]  /*1500*/  @P1 LDG.E.U16.CONSTANT R19, desc[UR6][R10.64+0x200] ;  /* 0x000200060a131981 */ /* 0x000f62000c1e9500 */
[C---:B0-----:R-:W-:Y:S01]  /*1510*/  @P1 IMAD.WIDE R2, R17.reuse, 0x4, R2 ;  /* 0x0000000411021825 */ /* 0x041fe200078e0202 */
[----:B------:R-:W-:-:S04]  /*1520*/  @P1 IADD3 R17, PT, PT, R17, 0x200, RZ ;  /* 0x0000020011111810 */ /* 0x000fc80007ffe0ff */
[----:B------:R-:W5:Y:S01]  /*1530*/  @P1 LDG.E.CONSTANT R15, desc[UR6][R2.64] ;  /* 0x00000006020f1981 */ /* 0x000f62000c1e9900 */
[----:B------:R-:W-:-:S03]  /*1540*/  @!P0 IMAD.WIDE R8, R17, 0x2, R8 ;  /* 0x0000000211088825 */ /* 0x000fc600078e0208 */
[----:B------:R-:W5:Y:S01]  /*1550*/  @P1 LDG.E.CONSTANT R18, desc[UR6][R2.64+0x400] ;  /* 0x0004000602121981 */ /* 0x000f62000c1e9900 */
[----:B------:R-:W-:-:S03]  /*1560*/  @!P0 IMAD.WIDE R6, R17, 0x2, R6 ;  /* 0x0000000211068825 */ /* 0x000fc600078e0206 */
[----:B------:R-:W5:Y:S01]  /*1570*/  @!P0 LDG.E.U16.CONSTANT R8, desc[UR6][R8.64] ;  /* 0x0000000608088981 */ /* 0x000f62000c1e9500 */
[----:B-1----:R-:W-:-:S03]  /*1580*/  @!P0 IMAD.WIDE R12, R17, 0x4, R12 ;  /* 0x00000004110c8825 */ /* 0x002fc600078e020c */
[----:B------:R-:W5:Y:S04]  /*1590*/  @!P0 LDG.E.U16.CONSTANT R6, desc[UR6][R6.64] ;  /* 0x0000000606068981 */ /* 0x000f68000c1e9500 */
[----:B------:R-:W5:Y:S01]  /*15a0*/  @!P0 LDG.E.CONSTANT R13, desc[UR6][R12.64] ;  /* 0x000000060c0d8981 */ /* 0x000f62000c1e9900 */
[----:B--2---:R-:W-:Y:S02]  /*15b0*/  @P1 HADD2.F32 R0, -RZ, R0.H0_H0 ;  /* 0x20000000ff001230 */ /* 0x004fe40000004100 */
[----:B---3--:R-:W-:Y:S02]  /*15c0*/  @P1 HADD2.F32 R14, -RZ, R14.H0_H0 ;  /* 0x2000000eff0e1230 */ /* 0x008fe40000004100 */
[----:B----4-:R-:W-:Y:S02]  /*15d0*/  @P1 HADD2.F32 R17, -RZ, R5.H0_H0 ;  /* 0x20000005ff111230 */ /* 0x010fe40000004100 */
[----:B-----5:R-:W-:-:S02]  /*15e0*/  @P1 HADD2.F32 R22, -RZ, R19.H0_H0 ;  /* 0x20000013ff161230 */ /* 0x020fc40000004100 */
[C---:B------:R-:W-:Y:S01]  /*15f0*/  @P1 FFMA R5, R15.reuse, R0, R20 ;  /* 0x000000000f051223 */ /* 0x040fe20000000014 */
[----:B------:R-:W-:-:S03]  /*1600*/  @P1 FFMA R15, R15, R14, R21 ;  /* 0x0000000e0f0f1223 */ /* 0x000fc60000000015 */
[C---:B------:R-:W-:Y:S01]  /*1610*/  @P1 FFMA R20, R18.reuse, R17, R5 ;  /* 0x0000001112141223 */ /* 0x040fe20000000005 */
[----:B------:R-:W-:Y:S01]  /*1620*/  @P1 FFMA R21, R18, R22, R15 ;  /* 0x0000001612151223 */ /* 0x000fe2000000000f */
[----:B------:R-:W-:Y:S02]  /*1630*/  @!P0 HADD2.F32 R8, -RZ, R8.H0_H0 ;  /* 0x20000008ff088230 */ /* 0x000fe40000004100 */
[----:B------:R-:W-:-:S03]  /*1640*/  @!P0 HADD2.F32 R0, -RZ, R6.H0_H0 ;  /* 0x20000006ff008230 */ /* 0x000fc60000004100 */
[C---:B------:R-:W-:Y:S02]  /*1650*/  @!P0 FFMA R20, R13.reuse, R8, R20 ;  /* 0x000000080d148223 */ /* 0x040fe40000000014 */
[----:B------:R-:W-:-:S07]  /*1660*/  @!P0 FFMA R21, R13, R0, R21 ;  /* 0x000000000d158223 */ /* 0x000fce0000000015 */
.L_x_102:
[----:B------:R-:W-:Y:S05]  /*1670*/  BSYNC.RECONVERGENT B0 ;  /* 0x0000000000007941 */ /* 0x000fea0003800200 */
.L_x_101:
        /* <DEDUP_REMOVED lines=27> */
[----:B------:R-:W2:Y:S04]  /*1830*/  LDS.128 R8, [UR4+0x10] ;  /* 0x00001004ff087984 */ /* 0x000ea80008000c00 */
[----:B0-----:R-:W0:Y:S01]  /*1840*/  LDS.64 R6, [UR4+0x20] ;  /* 0x00002004ff067984 */ /* 0x001e220008000a00 */
[----:B-1----:R-:W-:-:S04]  /*1850*/  FADD R3, R3, R0 ;  /* 0x0000000003037221 */ /* 0x002fc80000000000 */
[----:B--2---:R-:W-:-:S04]  /*1860*/  FADD R8, R3, R8 ;  /* 0x0000000803087221 */ /* 0x004fc80000000000 */
[----:B------:R-:W-:-:S04]  /*1870*/  FADD R9, R8, R9 ;  /* 0x0000000908097221 */ /* 0x000fc80000000000 */
[----:B------:R-:W-:-:S04]  /*1880*/  FADD R10, R9, R10 ;  /* 0x0000000a090a7221 */ /* 0x000fc80000000000 */
[----:B------:R-:W-:-:S04]  /*1890*/  FADD R11, R10, R11 ;  /* 0x0000000b0a0b7221 */ /* 0x000fc80000000000 */
[----:B0-----:R-:W-:-:S04]  /*18a0*/  FADD R6, R11, R6 ;  /* 0x000000060b067221 */ /* 0x001fc80000000000 */
[----:B------:R-:W-:-:S07]  /*18b0*/  FADD R3, R6, R7 ;  /* 0x0000000706037221 */ /* 0x000fce0000000000 */
.L_x_109:
[----:B------:R-:W-:Y:S05]  /*18c0*/  BSYNC.RECONVERGENT B0 ;  /* 0x0000000000007941 */ /* 0x000fea0003800200 */
.L_x_108:
[----:B------:R-:W-:Y:S01]  /*18d0*/  BAR.SYNC.DEFER_BLOCKING 0x0 ;  /* 0x0000000000007b1d */ /* 0x000fe20000010000 */
[----:B------:R-:W-:Y:S02]  /*18e0*/  @!P0 MOV R8, 0x400 ;  /* 0x0000040000088802 */ /* 0x000fe40000000f00 */
[----:B------:R-:W-:Y:S02]  /*18f0*/  @!P0 SHF.R.U32.HI R7, RZ, 0x3, R4 ;  /* 0x00000003ff078819 */ /* 0x000fe40000011604 */
[----:B------:R-:W-:Y:S02]  /*1900*/  @!P0 IADD3 R4, PT, PT, R8, 0x2c, RZ ;  /* 0x0000002c08048810 */ /* 0x000fe40007ffe0ff */
[----:B------:R-:W-:Y:S01]  /*1910*/  @!P0 LOP3.LUT R7, R7, 0x7c, RZ, 0xc0, !PT ;  /* 0x0000007c07078812 */ /* 0x000fe200078ec0ff */
[----:B------:R-:W1:Y:S01]  /*1920*/  SHFL.DOWN P2, R0, R21, 0x1, 0x1f ;  /* 0x08201f0015007f89 */ /* 0x000e620000040000 */
[----:B------:R-:W2:Y:S01]  /*1930*/  @!P0 S2R R9, SR_CgaCtaId ;  /* 0x0000000000098919 */ /* 0x000ea20000008800 */
[----:B-1----:R-:W-:-:S05]  /*1940*/  @P2 FADD R0, R0, R21 ;  /* 0x0000001500002221 */ /* 0x002fca0000000000 */
[----:B------:R-:W1:Y:S01]  /*1950*/  SHFL.DOWN P2, R5, R0, 0x2, 0x1f ;  /* 0x08401f0000057f89 */ /* 0x000e620000040000 */
[----:B--2---:R-:W-:-:S04]  /*1960*/  @!P0 LEA R4, R9, R4, 0x18 ;  /* 0x0000000409048211 */ /* 0x004fc800078ec0ff */
[----:B------:R-:W-:Y:S01]  /*1970*/  @!P0 IADD3 R4, PT, PT, R7, R4, RZ ;  /* 0x0000000407048210 */ /* 0x000fe20007ffe0ff */
[----:B-1----:R-:W-:-:S05]  /*1980*/  @P2 FADD R5, R0, R5 ;  /* 0x0000000500052221 */ /* 0x002fca0000000000 */
[----:B------:R-:W1:Y:S02]  /*1990*/  SHFL.DOWN P2, R2, R5, 0x4, 0x1f ;  /* 0x08801f0005027f89 */ /* 0x000e640000040000 */
[----:B-1----:R-:W-:-:S05]  /*19a0*/  @P2 FADD R2, R5, R2 ;  /* 0x0000000205022221 */ /* 0x002fca0000000000 */
[----:B0-----:R-:W0:Y:S02]  /*19b0*/  SHFL.DOWN P2, R6, R2, 0x8, 0x1f ;  /* 0x09001f0002067f89 */ /* 0x001e240000040000 */
        /* <DEDUP_REMOVED lines=38> */
[----:B------:R-:W-:-:S07]  /*1c20*/  MOV R6, 0x1c40 ;  /* 0x00001c4000067802 */ /* 0x000fce0000000f00 */
[----:B------:R-:W-:Y:S05]  /*1c30*/  CALL.REL.NOINC `($__internal_3_$__cuda_sm3x_div_rn_noftz_f32_slowpath) ;  /* 0x00000000001c7944 */ /* 0x000fea0003c00000 */
[----:B------:R-:W-:-:S07]  /*1c40*/  MOV R5, R0 ;  /* 0x0000000000057202 */ /* 0x000fce0000000f00 */
.L_x_111:
[----:B------:R-:W-:Y:S05]  /*1c50*/  BSYNC.RECONVERGENT B0 ;  /* 0x0000000000007941 */ /* 0x000fea0003800200 */
.L_x_110:
[----:B------:R-:W0:Y:S01]  /*1c60*/  LDC.64 R2, c[0x0][0x398] ;  /* 0x0000e600ff027b82 */ /* 0x000e220000000a00 */
[----:B------:R-:W-:Y:S01]  /*1c70*/  FMUL R5, R4, R5 ;  /* 0x0000000504057220 */ /* 0x000fe20000400000 */
[----:B0-----:R-:W-:-:S05]  /*1c80*/  IMAD.WIDE.U32 R16, R16, 0x4, R2 ;  /* 0x0000000410107825 */ /* 0x001fca00078e0002 */
[----:B------:R-:W-:Y:S01]  /*1c90*/  STG.E desc[UR6][R16.64], R5 ;  /* 0x0000000510007986 */ /* 0x000fe2000c101906 */
[----:B------:R-:W-:Y:S05]  /*1ca0*/  EXIT ;  /* 0x000000000000794d */ /* 0x000fea0003800000 */
        .weak           $__internal_3_$__cuda_sm3x_div_rn_noftz_f32_slowpath
        .type           $__internal_3_$__cuda_sm3x_div_rn_noftz_f32_slowpath,@function
        .size           $__internal_3_$__cuda_sm3x_div_rn_noftz_f32_slowpath,(.L_x_188 - $__internal_3_$__cuda_sm3x_div_rn_noftz_f32_slowpath)
$__internal_3_$__cuda_sm3x_div_rn_noftz_f32_slowpath:
        /* <DEDUP_REMOVED lines=35> */
.L_x_113:
        /* <DEDUP_REMOVED lines=51> */
.L_x_120:
[----:B------:R-:W-:-:S04]  /*2210*/  LOP3.LUT R0, R0, 0x80000000, RZ, 0xc0, !PT ;  /* 0x8000000000007812 */ /* 0x000fc800078ec0ff */
[----:B------:R-:W-:Y:S01]  /*2220*/  LOP3.LUT R0, R0, 0x7f800000, RZ, 0xfc, !PT ;  /* 0x7f80000000007812 */ /* 0x000fe200078efcff */
[----:B------:R-:W-:Y:S06]  /*2230*/  BRA `(.L_x_121) ;  /* 0x0000000000047947 */ /* 0x000fec0003800000 */
.L_x_119:
[----:B------:R-:W-:-:S07]  /*2240*/  LEA R0, R5, R0, 0x17 ;  /* 0x0000000005007211 */ /* 0x000fce00078eb8ff */
.L_x_121:
[----:B------:R-:W-:Y:S05]  /*2250*/  BSYNC.RECONVERGENT B2 ;  /* 0x0000000000027941 */ /* 0x000fea0003800200 */
.L_x_118:
[----:B------:R-:W-:Y:S05]  /*2260*/  BRA `(.L_x_122) ;  /* 0x0000000000207947 */ /* 0x000fea0003800000 */
.L_x_117:
[----:B------:R-:W-:-:S04]  /*2270*/  LOP3.LUT R0, R2, 0x80000000, R3, 0x48, !PT ;  /* 0x8000000002007812 */ /* 0x000fc800078e4803 */
[----:B------:R-:W-:Y:S01]  /*2280*/  LOP3.LUT R0, R0, 0x7f800000, RZ, 0xfc, !PT ;  /* 0x7f80000000007812 */ /* 0x000fe200078efcff */
[----:B------:R-:W-:Y:S06]  /*2290*/  BRA `(.L_x_122) ;  /* 0x0000000000147947 */ /* 0x000fec0003800000 */
.L_x_116:
[----:B------:R-:W-:Y:S01]  /*22a0*/  LOP3.LUT R0, R2, 0x80000000, R3, 0x48, !PT ;  /* 0x8000000002007812 */ /* 0x000fe200078e4803 */
[----:B------:R-:W-:Y:S06]  /*22b0*/  BRA `(.L_x_122) ;  /* 0x00000000000c7947 */ /* 0x000fec0003800000 */
.L_x_115:
[----:B------:R-:W0:Y:S01]  /*22c0*/  MUFU.RSQ R0, -QNAN ;  /* 0xffc0000000007908 */ /* 0x000e220000001400 */
[----:B------:R-:W-:Y:S05]  /*22d0*/  BRA `(.L_x_122) ;  /* 0x0000000000047947 */ /* 0x000fea0003800000 */
.L_x_114:
[----:B------:R-:W-:-:S07]  /*22e0*/  FADD.FTZ R0, R3, R0 ;  /* 0x0000000003007221 */ /* 0x000fce0000010000 */
.L_x_122:
[----:B------:R-:W-:Y:S05]  /*22f0*/  BSYNC.RECONVERGENT B1 ;  /* 0x0000000000017941 */ /* 0x000fea0003800200 */
.L_x_112:
[----:B------:R-:W-:-:S04]  /*2300*/  HFMA2 R7, -RZ, RZ, 0, 0 ;  /* 0x00000000ff077431 */ /* 0x000fc800000001ff */
[----:B0-----:R-:W-:Y:S05]  /*2310*/  RET.REL.NODEC R6 `(_Z31orig_fused_gate_up_swiglu_mixedILi256EEvPKfPK6__halfS4_Pfii) ;  /* 0xffffffdc06387950 */ /* 0x001fea0003c3ffff */
.L_x_123:
        /* <DEDUP_REMOVED lines=14> */
.L_x_188:


//--------------------- .text._Z29opt_fused_gate_up_swiglu_fp32ILi256EEvPKfS1_S1_Pfii --------------------------
	.section	.text._Z29opt_fused_gate_up_swiglu_fp32ILi256EEvPKfS1_S1_Pfii,"ax",@progbits
	.align	128
        .global         _Z29opt_fused_gate_up_swiglu_fp32ILi256EEvPKfS1_S1_Pfii
        .type           _Z29opt_fused_gate_up_swiglu_fp32ILi256EEvPKfS1_S1_Pfii,@function
        .size           _Z29opt_fused_gate_up_swiglu_fp32ILi256EEvPKfS1_S1_Pfii,(.L_x_189 - _Z29opt_fused_gate_up_swiglu_fp32ILi256EEvPKfS1_S1_Pfii)
        .other          _Z29opt_fused_gate_up_swiglu_fp32ILi256EEvPKfS1_S1_Pfii,@"STO_CUDA_ENTRY STV_DEFAULT"
_Z29opt_fused_gate_up_swiglu_fp32ILi256EEvPKfS1_S1_Pfii:
.text._Z29opt_fused_gate_up_swiglu_fp32ILi256EEvPKfS1_S1_Pfii:
        /* <DEDUP_REMOVED lines=9> */
[----:B------:R-:W-:Y:S01]  /*0090*/  HFMA2 R22, -RZ, RZ, 0, 0 ;  /* 0x00000000ff167431 */ /* 0x000fe200000001ff */
[----:B------:R-:W-:Y:S01]  /*00a0*/  MOV R20, RZ ;  /* 0x000000ff00147202 */ /* 0x000fe20000000f00 */
[----:B------:R-:W3:Y:S01]  /*00b0*/  LDCU.64 UR12, c[0x0][0x380] ;  /* 0x00007000ff0c77ac */ /* 0x000ee20008000a00 */
[----:B0-----:R-:W-:Y:S01]  /*00c0*/  SHF.R.S32.HI R2, RZ, 0x1f, R3 ;  /* 0x0000001fff027819 */ /* 0x001fe20000011403 */
[----:B------:R-:W-:-:S03]  /*00d0*/  IMAD R28, R0, R3, RZ ;  /* 0x00000003001c7224 */ /* 0x000fc600078e02ff */
[----:B------:R-:W-:-:S04]  /*00e0*/  LEA.HI R2, R2, R3, RZ, 0x2 ;  /* 0x0000000302027211 */ /* 0x000fc800078f10ff */
[----:B------:R-:W-:-:S04]  /*00f0*/  SHF.R.S32.HI R25, RZ, 0x2, R2 ;  /* 0x00000002ff197819 */ /* 0x000fc80000011402 */
[----:B-1----:R-:W-:-:S13]  /*0100*/  ISETP.GE.AND P0, PT, R10, R25, PT ;  /* 0x000000190a00720c */ /* 0x002fda0003f06270 */
[----:B--23--:R-:W-:Y:S05]  /*0110*/  @P0 BRA `(.L_x_125) ;  /* 0x0000000400c40947 */ /* 0x00cfea0003800000 */
[----:B------:R-:W-:Y:S01]  /*0120*/  LOP3.LUT R2, RZ, R10, RZ, 0x33, !PT ;  /* 0x0000000aff027212 */ /* 0x000fe200078e33ff */
[----:B------:R-:W-:Y:S01]  /*0130*/  BSSY.RECONVERGENT B1, `(.L_x_126) ;  /* 0x000002f000017945 */ /* 0x000fe20003800200 */
[----:B------:R-:W-:Y:S02]  /*0140*/  MOV R20, RZ ;  /* 0x000000ff00147202 */ /* 0x000fe40000000f00 */
[----:B------:R-:W-:Y:S02]  /*0150*/  IADD3 R8, PT, PT, R25, R2, RZ ;  /* 0x0000000219087210 */ /* 0x000fe40007ffe0ff */
[----:B------:R-:W-:Y:S02]  /*0160*/  MOV R22, RZ ;  /* 0x000000ff00167202 */ /* 0x000fe40000000f00 */
[C---:B------:R-:W-:Y:S02]  /*0170*/  LOP3.LUT R2, R8.reuse, 0x300, RZ, 0xc0, !PT ;  /* 0x0000030008027812 */ /* 0x040fe400078ec0ff */
[----:B------:R-:W-:-:S02]  /*0180*/  ISETP.GE.U32.AND P0, PT, R8, 0x300, PT ;  /* 0x000003000800780c */ /* 0x000fc40003f06070 */
[----:B------:R-:W-:Y:S02]  /*0190*/  ISETP.NE.AND P1, PT, R2, 0x300, PT ;  /* 0x000003000200780c */ /* 0x000fe40003f25270 */
[----:B------:R-:W-:-:S11]  /*01a0*/  MOV R2, R10 ;  /* 0x0000000a00027202 */ /* 0x000fd60000000f00 */
[----:B------:R-:W-:Y:S05]  /*01b0*/  @!P1 BRA `(.L_x_127) ;  /* 0x0000000000989947 */ /* 0x000fea0003800000 */
[----:B------:R-:W0:Y:S01]  /*01c0*/  LDCU.128 UR8, c[0x0][0x380] ;  /* 0x00007000ff0877ac */ /* 0x000e220008000c00 */
[----:B------:R-:W-:Y:S01]  /*01d0*/  IMAD.WIDE.U32 R6, R10, 0x10, RZ ;  /* 0x000000100a067825 */ /* 0x000fe200078e00ff */
[----:B------:R-:W-:-:S03]  /*01e0*/  LEA.HI R8, R8, 0x1, RZ, 0x18 ;  /* 0x0000000108087811 */ /* 0x000fc600078fc0ff */
[----:B------:R-:W-:Y:S01]  /*01f0*/  HFMA2 R20, -RZ, RZ, 0, 0 ;  /* 0x00000000ff147431 */ /* 0x000fe200000001ff */
[----:B------:R-:W1:Y:S01]  /*0200*/  LDCU.64 UR4, c[0x0][0x390] ;  /* 0x00007200ff0477ac */ /* 0x000e620008000a00 */
[----:B------:R-:W-:Y:S01]  /*0210*/  MOV R2, R10 ;  /* 0x0000000a00027202 */ /* 0x000fe20000000f00 */
[----:B------:R-:W-:Y:S01]  /*0220*/  IMAD.WIDE R4, R28, 0x4, R6 ;  /* 0x000000041c047825 */ /* 0x000fe200078e0206 */
[----:B------:R-:W-:-:S04]  /*0230*/  LOP3.LUT R8, R8, 0x3, RZ, 0xc0, !PT ;  /* 0x0000000308087812 */ /* 0x000fc800078ec0ff */
[----:B------:R-:W-:Y:S02]  /*0240*/  IADD3 R18, PT, PT, -R8, RZ, RZ ;  /* 0x000000ff08127210 */ /* 0x000fe40007ffe1ff */
[----:B0-----:R-:W-:Y:S02]  /*0250*/  IADD3 R26, P3, PT, R6, UR8, RZ ;  /* 0x00000008061a7c10 */ /* 0x001fe4000ff7e0ff */
[C---:B------:R-:W-:Y:S02]  /*0260*/  IADD3 R24, P2, PT, R4.reuse, UR10, RZ ;  /* 0x0000000a04187c10 */ /* 0x040fe4000ff5e0ff */
[----:B-1----:R-:W-:Y:S02]  /*0270*/  IADD3 R16, P1, PT, R4, UR4, RZ ;  /* 0x0000000404107c10 */ /* 0x002fe4000ff3e0ff */
[----:B------:R-:W-:Y:S02]  /*0280*/  IADD3.X R27, PT, PT, R7, UR9, RZ, P3, !PT ;  /* 0x00000009071b7c10 */ /* 0x000fe40009ffe4ff */
[----:B------:R-:W-:-:S02]  /*0290*/  IADD3.X R17, PT, PT, R5, UR5, RZ, P1, !PT ;  /* 0x0000000505117c10 */ /* 0x000fc40008ffe4ff */
[----:B------:R-:W-:-:S07]  /*02a0*/  IADD3.X R19, PT, PT, R5, UR11, RZ, P2, !PT ;  /* 0x0000000b05137c10 */ /* 0x000fce00097fe4ff */
.L_x_128:
[----:B------:R-:W-:Y:S01]  /*02b0*/  MOV R8, R24 ;  /* 0x0000001800087202 */ /* 0x000fe20000000f00 */
[----:B------:R-:W2:Y:S01]  /*02c0*/  LDG.E.128.CONSTANT R4, desc[UR6][R26.64] ;  /* 0x000000061a047981 */ /* 0x000ea2000c1e9d00 */
[----:B------:R-:W-:-:S03]  /*02d0*/  MOV R9, R19 ;  /* 0x0000001300097202 */ /* 0x000fc60000000f00 */
[----:B------:R0:W2:Y:S04]  /*02e0*/  LDG.E.128.CONSTANT R12, desc[UR6][R16.64] ;  /* 0x00000006100c7981 */ /* 0x0000a8000c1e9d00 */
[----:B------:R-:W3:Y:S01]  /*02f0*/  LDG.E.128.CONSTANT R8, desc[UR6][R8.64] ;  /* 0x0000000608087981 */ /* 0x000ee2000c1e9d00 */
[----:B------:R-:W-:-:S04]  /*0300*/  IADD3 R18, PT, PT, R18, 0x1, RZ ;  /* 0x0000000112127810 */ /* 0x000fc80007ffe0ff */
[----:B------:R-:W-:Y:S02]  /*0310*/  ISETP.NE.AND P1, PT, R18, RZ, PT ;  /* 0x000000ff1200720c */ /* 0x000fe40003f25270 */
[----:B0-----:R-:W-:Y:S02]  /*0320*/  IADD3 R16, P2, PT, R16, 0x1000, RZ ;  /* 0x0000100010107810 */ /* 0x001fe40007f5e0ff */
[----:B------:R-:W-:Y:S02]  /*0330*/  IADD3 R24, P3, PT, R24, 0x1000, RZ ;  /* 0x0000100018187810 */ /* 0x000fe40007f7e0ff */
[----:B------:R-:W-:Y:S02]  /*0340*/  IADD3 R26, P4, PT, R26, 0x1000, RZ ;  /* 0x000010001a1a7810 */ /* 0x000fe40007f9e0ff */
[----:B------:R-:W-:Y:S02]  /*0350*/  IADD3 R2, PT, PT, R2, 0x100, RZ ;  /* 0x0000010002027810 */ /* 0x000fe40007ffe0ff */
[----:B------:R-:W-:-:S02]  /*0360*/  IADD3.X R17, PT, PT, RZ, R17, RZ, P2, !PT ;  /* 0x00000011ff117210 */ /* 0x000fc400017fe4ff */
[----:B------:R-:W-:Y:S02]  /*0370*/  IADD3.X R19, PT, PT, RZ, R19, RZ, P3, !PT ;  /* 0x00000013ff137210 */ /* 0x000fe40001ffe4ff */
[----:B------:R-:W-:Y:S01]  /*0380*/  IADD3.X R27, PT, PT, RZ, R27, RZ, P4, !PT ;  /* 0x0000001bff1b7210 */ /* 0x000fe200027fe4ff */
[C---:B--2---:R-:W-:Y:S01]  /*0390*/  FFMA R15, R7.reuse, R15, R20 ;  /* 0x0000000f070f7223 */ /* 0x044fe20000000014 */
[----:B---3--:R-:W-:-:S03]  /*03a0*/  FFMA R11, R7, R11, R22 ;  /* 0x0000000b070b7223 */ /* 0x008fc60000000016 */
[C---:B------:R-:W-:Y:S01]  /*03b0*/  FFMA R14, R6.reuse, R14, R15 ;  /* 0x0000000e060e7223 */ /* 0x040fe2000000000f */
[----:B------:R-:W-:-:S03]  /*03c0*/  FFMA R10, R6, R10, R11 ;  /* 0x0000000a060a7223 */ /* 0x000fc6000000000b */
[C---:B------:R-:W-:Y:S01]  /*03d0*/  FFMA R13, R5.reuse, R13, R14 ;  /* 0x0000000d050d7223 */ /* 0x040fe2000000000e */
[----:B------:R-:W-:-:S03]  /*03e0*/  FFMA R7, R5, R9, R10 ;  /* 0x0000000905077223 */ /* 0x000fc6000000000a */
[C---:B------:R-:W-:Y:S01]  /*03f0*/  FFMA R20, R4.reuse, R12, R13 ;  /* 0x0000000c04147223 */ /* 0x040fe2000000000d */
[----:B------:R-:W-:Y:S01]  /*0400*/  FFMA R22, R4, R8, R7 ;  /* 0x0000000804167223 */ /* 0x000fe20000000007 */
[----:B------:R-:W-:Y:S06]  /*0410*/  @P1 BRA `(.L_x_128) ;  /* 0xfffffffc00a41947 */ /* 0x000fec000383ffff */
.L_x_127:
[----:B------:R-:W-:Y:S05]  /*0420*/  BSYNC.RECONVERGENT B1 ;  /* 0x0000000000017941 */ /* 0x000fea0003800200 */
.L_x_126:
[----:B------:R-:W-:Y:S05]  /*0430*/  @!P0 BRA `(.L_x_125) ;  /* 0x0000000000fc8947 */ /* 0x000fea0003800000 */
[----:B------:R-:W0:Y:S01]  /*0440*/  LDC.64 R30, c[0x0][0x388] ;  /* 0x0000e200ff1e7b82 */ /* 0x000e220000000a00 */
[----:B------:R-:W-:-:S03]  /*0450*/  IMAD.WIDE.U32 R26, R2, 0x10, RZ ;  /* 0x00000010021a7825 */ /* 0x000fc600078e00ff */
[----:B------:R-:W-:-:S04]  /*0460*/  MOV R24, R26 ;  /* 0x0000001a00187202 */ /* 0x000fc80000000f00 */
[----:B------:R-:W1:Y:S01]  /*0470*/  LDC.64 R4, c[0x0][0x390] ;  /* 0x0000e400ff047b82 */ /* 0x000e620000000a00 */
[----:B0-----:R-:W-:-:S04]  /*0480*/  IMAD.WIDE R30, R28, 0x4, R30 ;  /* 0x000000041c1e7825 */ /* 0x001fc800078e021e */
[----:B-1----:R-:W-:-:S07]  /*0490*/  IMAD.WIDE R28, R28, 0x4, R4 ;  /* 0x000000041c1c7825 */ /* 0x002fce00078e0204 */
.L_x_129:
[-C--:B------:R-:W-:Y:S02]  /*04a0*/  IADD3 R4, P1, PT, R30, R24.reuse, RZ ;  /* 0x000000181e047210 */ /* 0x080fe40007f3e0ff */
[----:B------:R-:W-:Y:S02]  /*04b0*/  IADD3 R34, P0, PT, R24, UR12, RZ ;  /* 0x0000000c18227c10 */ /* 0x000fe4000ff1e0ff */
[-C--:B------:R-:W-:Y:S02]  /*04c0*/  IADD3.X R5, PT, PT, R31, R27.reuse, RZ, P1, !PT ;  /* 0x0000001b1f057210 */ /* 0x080fe40000ffe4ff */
[----:B------:R-:W-:Y:S02]  /*04d0*/  IADD3.X R35, PT, PT, R27, UR13, RZ, P0, !PT ;  /* 0x0000000d1b237c10 */ /* 0x000fe400087fe4ff */
[----:B------:R-:W-:Y:S02]  /*04e0*/  IADD3 R32, P2, PT, R28, R24, RZ ;  /* 0x000000181c207210 */ /* 0x000fe40007f5e0ff */
[----:B------:R-:W2:Y:S02]  /*04f0*/  LDG.E.128.CONSTANT R4, desc[UR6][R4.64] ;  /* 0x0000000604047981 */ /* 0x000ea4000c1e9d00 */
[----:B------:R-:W-:-:S02]  /*0500*/  IADD3.X R33, PT, PT, R29, R27, RZ, P2, !PT ;  /* 0x0000001b1d217210 */ /* 0x000fc400017fe4ff */
[----:B------:R-:W2:Y:S04]  /*0510*/  LDG.E.128.CONSTANT R12, desc[UR6][R34.64] ;  /* 0x00000006220c7981 */ /* 0x000ea8000c1e9d00 */
[----:B------:R-:W3:Y:S01]  /*0520*/  LDG.E.128.CONSTANT R16, desc[UR6][R32.64] ;  /* 0x0000000620107981 */ /* 0x000ee2000c1e9d00 */
[----:B------:R-:W-:-:S03]  /*0530*/  IADD3 R36, P0, PT, R30, R24, RZ ;  /* 0x000000181e247210 */ /* 0x000fc60007f1e0ff */
[----:B------:R-:W4:Y:S01]  /*0540*/  LDG.E.128.CONSTANT R8, desc[UR6][R34.64+0x1000] ;  /* 0x0010000622087981 */ /* 0x000f22000c1e9d00 */
[----:B------:R-:W-:Y:S01]  /*0550*/  IADD3.X R37, PT, PT, R31, R27, RZ, P0, !PT ;  /* 0x0000001b1f257210 */ /* 0x000fe200007fe4ff */
[----:B--2---:R-:W-:-:S04]  /*0560*/  FFMA R7, R15, R7, R22 ;  /* 0x000000070f077223 */ /* 0x004fc80000000016 */
[----:B------:R-:W-:Y:S01]  /*0570*/  FFMA R6, R14, R6, R7 ;  /* 0x000000060e067223 */ /* 0x000fe20000000007 */
[----:B---3--:R-:W-:-:S03]  /*0580*/  FFMA R19, R15, R19, R20 ;  /* 0x000000130f137223 */ /* 0x008fc60000000014 */
[----:B------:R-:W-:Y:S01]  /*0590*/  FFMA R7, R13, R5, R6 ;  /* 0x000000050d077223 */ /* 0x000fe20000000006 */
[----:B------:R-:W-:-:S03]  /*05a0*/  FFMA R18, R14, R18, R19 ;  /* 0x000000120e127223 */ /* 0x000fc60000000013 */
[----:B------:R-:W-:Y:S02]  /*05b0*/  FFMA R14, R12, R4, R7 ;  /* 0x000000040c0e7223 */ /* 0x000fe40000000007 */
[----:B------:R-:W4:Y:S01]  /*05c0*/  LDG.E.128.CONSTANT R4, desc[UR6][R36.64+0x1000] ;  /* 0x0010000624047981 */ /* 0x000f22000c1e9d00 */
[----:B------:R-:W-:-:S04]  /*05d0*/  FFMA R17, R13, R17, R18 ;  /* 0x000000110d117223 */ /* 0x000fc80000000012 */
[----:B------:R-:W-:Y:S02]  /*05e0*/  FFMA R12, R12, R16, R17 ;  /* 0x000000100c0c7223 */ /* 0x000fe40000000011 */
[----:B------:R-:W2:Y:S01]  /*05f0*/  LDG.E.128.CONSTANT R16, desc[UR6][R32.64+0x1000] ;  /* 0x0010000620107981 */ /* 0x000ea2000c1e9d00 */
[----:B----4-:R-:W-:-:S04]  /*0600*/  FFMA R7, R11, R7, R14 ;  /* 0x000000070b077223 */ /* 0x010fc8000000000e */
[----:B------:R-:W-:-:S04]  /*0610*/  FFMA R6, R10, R6, R7 ;  /* 0x000000060a067223 */ /* 0x000fc80000000007 */
[----:B------:R-:W-:Y:S01]  /*0620*/  FFMA R5, R9, R5, R6 ;  /* 0x0000000509057223 */ /* 0x000fe20000000006 */
[----:B--2---:R-:W-:Y:S02]  /*0630*/  FFMA R19, R11, R19, R12 ;  /* 0x000000130b137223 */ /* 0x004fe4000000000c */
[----:B------:R-:W2:Y:S01]  /*0640*/  LDG.E.128.CONSTANT R12, desc[UR6][R36.64+0x2000] ;  /* 0x00200006240c7981 */ /* 0x000ea2000c1e9d00 */
[----:B------:R-:W-:-:S03]  /*0650*/  FFMA R20, R8, R4, R5 ;  /* 0x0000000408147223 */ /* 0x000fc60000000005 */
[----:B------:R-:W2:Y:S01]  /*0660*/  LDG.E.128.CONSTANT R4, desc[UR6][R34.64+0x2000] ;  /* 0x0020000622047981 */ /* 0x000ea2000c1e9d00 */
[----:B------:R-:W-:-:S04]  /*0670*/  FFMA R18, R10, R18, R19 ;  /* 0x000000120a127223 */ /* 0x000fc80000000013 */
[----:B------:R-:W-:-:S04]  /*0680*/  FFMA R17, R9, R17, R18 ;  /* 0x0000001109117223 */ /* 0x000fc80000000012 */
[----:B------:R-:W-:Y:S02]  /*0690*/  FFMA R16, R8, R16, R17 ;  /* 0x0000001008107223 */ /* 0x000fe40000000011 */
[----:B------:R-:W3:Y:S01]  /*06a0*/  LDG.E.128.CONSTANT R8, desc[UR6][R32.64+0x2000] ;  /* 0x0020000620087981 */ /* 0x000ee2000c1e9d00 */
[----:B--2---:R-:W-:-:S03]  /*06b0*/  FFMA R15, R7, R15, R20 ;  /* 0x0000000f070f7223 */ /* 0x004fc60000000014 */
[----:B------:R-:W2:Y:S01]  /*06c0*/  LDG.E.128.CONSTANT R20, desc[UR6][R32.64+0x3000] ;  /* 0x0030000620147981 */ /* 0x000ea2000c1e9d00 */
[----:B------:R-:W-:-:S04]  /*06d0*/  FFMA R14, R6, R14, R15 ;  /* 0x0000000e060e7223 */ /* 0x000fc8000000000f */
[----:B------:R-:W-:Y:S01]  /*06e0*/  FFMA R13, R5, R13, R14 ;  /* 0x0000000d050d7223 */ /* 0x000fe2000000000e */
[----:B---3--:R-:W-:-:S03]  /*06f0*/  FFMA R11, R7, R11, R16 ;  /* 0x0000000b070b7223 */ /* 0x008fc60000000010 */
[----:B------:R-:W-:Y:S01]  /*0700*/  FFMA R26, R4, R12, R13 ;  /* 0x0000000c041a7223 */ /* 0x000fe2000000000d */
[----:B------:R-:W2:Y:S04]  /*0710*/  LDG.E.128.CONSTANT R16, desc[UR6][R34.64+0x3000] ;  /* 0x0030000622107981 */ /* 0x000ea8000c1e9d00 */
[----:B------:R-:W3:Y:S01]  /*0720*/  LDG.E.128.CONSTANT R12, desc[UR6][R36.64+0x3000] ;  /* 0x00300006240c7981 */ /* 0x000ee2000c1e9d00 */
[----:B------:R-:W-:Y:S01]  /*0730*/  FFMA R10, R6, R10, R11 ;  /* 0x0000000a060a7223 */ /* 0x000fe2000000000b */
[----:B------:R-:W-:-:S03]  /*0740*/  IADD3 R2, PT, PT, R2, 0x400, RZ ;  /* 0x0000040002027810 */ /* 0x000fc60007ffe0ff */
[----:B------:R-:W-:Y:S01]  /*0750*/  FFMA R9, R5, R9, R10 ;  /* 0x0000000905097223 */ /* 0x000fe2000000000a */
[----:B------:R-:W-:-:S03]  /*0760*/  ISETP.GE.AND P0, PT, R2, R25, PT ;  /* 0x000000190200720c */ /* 0x000fc60003f06270 */
[----:B------:R-:W-:Y:S01]  /*0770*/  FFMA R8, R4, R8, R9 ;  /* 0x0000000804087223 */ /* 0x000fe20000000009 */
[----:B------:R-:W-:-:S04]  /*0780*/  IADD3 R24, P1, PT, R24, 0x4000, RZ ;  /* 0x0000400018187810 */ /* 0x000fc80007f3e0ff */
        /* <DEDUP_REMOVED lines=9> */
[----:B------:R-:W-:Y:S06]  /*0820*/  @!P0 BRA `(.L_x_129) ;  /* 0xfffffffc001c8947 */ /* 0x000fec000383ffff */
.L_x_125:
[----:B------:R-:W-:Y:S05]  /*0830*/  BSYNC.RECONVERGENT B0 ;  /* 0x0000000000007941 */ /* 0x000fea0003800200 */
.L_x_124:
[----:B------:R-:W0:Y:S01]  /*0840*/  S2R R2, SR_TID.X ;  /* 0x0000000000027919 */ /* 0x000e220000002100 */
[----:B------:R-:W-:Y:S01]  /*0850*/  BSSY.RECONVERGENT B0, `(.L_x_130) ;  /* 0x00000e4000007945 */ /* 0x000fe20003800200 */
[----:B0-----:R-:W-:-:S04]  /*0860*/  LEA R17, R25, R2, 0x2 ;  /* 0x0000000219117211 */ /* 0x001fc800078e10ff */
        /* <DEDUP_REMOVED lines=20> */
.L_x_134:
[----:B------:R-:W-:-:S04]  /*09b0*/  IMAD.WIDE R18, R17, 0x4, R10 ;  /* 0x0000000411127825 */ /* 0x000fc800078e020a */
[C---:B--2---:R-:W-:Y:S02]  /*09c0*/  IMAD.WIDE R14, R17.reuse, 0x4, R4 ;  /* 0x00000004110e7825 */ /* 0x044fe400078e0204 */
[----:B------:R-:W2:Y:S02]  /*09d0*/  LDG.E.CONSTANT R18, desc[UR6][R18.64] ;  /* 0x0000000612127981 */ /* 0x000ea4000c1e9900 */
[----:B------:R-:W-:Y:S02]  /*09e0*/  IMAD.WIDE R12, R17, 0x4, R8 ;  /* 0x00000004110c7825 */ /* 0x000fe400078e0208 */
[----:B------:R-:W2:Y:S04]  /*09f0*/  LDG.E.CONSTANT R15, desc[UR6][R14.64] ;  /* 0x000000060e0f7981 */ /* 0x000ea8000c1e9900 */
[----:B------:R-:W3:Y:S01]  /*0a00*/  LDG.E.CONSTANT R13, desc[UR6][R12.64] ;  /* 0x000000060c0d7981 */ /* 0x000ee2000c1e9900 */
[----:B------:R-:W-:-:S04]  /*0a10*/  IADD3 R7, PT, PT, R7, 0x1, RZ ;  /* 0x0000000107077810 */ /* 0x000fc80007ffe0ff */
[----:B------:R-:W-:Y:S02]  /*0a20*/  ISETP.NE.AND P0, PT, R7, RZ, PT ;  /* 0x000000ff0700720c */ /* 0x000fe40003f05270 */
[----:B------:R-:W-:Y:S01]  /*0a30*/  IADD3 R17, PT, PT, R17, 0x100, RZ ;  /* 0x0000010011117810 */ /* 0x000fe20007ffe0ff */
[C---:B--2---:R-:W-:Y:S01]  /*0a40*/  FFMA R22, R15.reuse, R18, R22 ;  /* 0x000000120f167223 */ /* 0x044fe20000000016 */
[----:B---3--:R-:W-:-:S09]  /*0a50*/  FFMA R20, R15, R13, R20 ;  /* 0x0000000d0f147223 */ /* 0x008fd20000000014 */
[----:B------:R-:W-:Y:S05]  /*0a60*/  @P0 BRA `(.L_x_134) ;  /* 0xfffffffc00d00947 */ /* 0x000fea000383ffff */
.L_x_133:
[----:B------:R-:W-:Y:S05]  /*0a70*/  BSYNC.RECONVERGENT B1 ;  /* 0x0000000000017941 */ /* 0x000fea0003800200 */
.L_x_132:
        /* <DEDUP_REMOVED lines=12> */
.L_x_137:
[----:B------:R-:W0:Y:S01]  /*0b40*/  LDC.64 R8, c[0x0][0x380] ;  /* 0x0000e000ff087b82 */ /* 0x000e220000000a00 */
[----:B------:R-:W-:-:S04]  /*0b50*/  IMAD.WIDE R26, R17, 0x4, R6 ;  /* 0x00000004111a7825 */ /* 0x000fc800078e0206 */
[C---:B------:R-:W-:Y:S01]  /*0b60*/  IMAD.WIDE R18, R17.reuse, 0x4, R4 ;  /* 0x0000000411127825 */ /* 0x040fe200078e0204 */
[----:B------:R-:W2:Y:S04]  /*0b70*/  LDG.E.CONSTANT R28, desc[UR6][R26.64] ;  /* 0x000000061a1c7981 */ /* 0x000ea8000c1e9900 */
[----:B------:R-:W3:Y:S04]  /*0b80*/  LDG.E.CONSTANT R11, desc[UR6][R18.64] ;  /* 0x00000006120b7981 */ /* 0x000ee8000c1e9900 */
[----:B------:R-:W4:Y:S04]  /*0b90*/  LDG.E.CONSTANT R12, desc[UR6][R26.64+0x400] ;  /* 0x000400061a0c7981 */ /* 0x000f28000c1e9900 */
[----:B------:R-:W5:Y:S04]  /*0ba0*/  LDG.E.CONSTANT R14, desc[UR6][R18.64+0x400] ;  /* 0x00040006120e7981 */ /* 0x000f68000c1e9900 */
[----:B------:R-:W5:Y:S01]  /*0bb0*/  LDG.E.CONSTANT R10, desc[UR6][R26.64+0x800] ;  /* 0x000800061a0a7981 */ /* 0x000f62000c1e9900 */
[----:B0-----:R-:W-:-:S03]  /*0bc0*/  IMAD.WIDE R24, R17, 0x4, R8 ;  /* 0x0000000411187825 */ /* 0x001fc600078e0208 */
[----:B------:R-:W5:Y:S04]  /*0bd0*/  LDG.E.CONSTANT R30, desc[UR6][R26.64+0xc00] ;  /* 0x000c00061a1e7981 */ /* 0x000f68000c1e9900 */
[----:B------:R-:W2:Y:S04]  /*0be0*/  LDG.E.CONSTANT R15, desc[UR6][R24.64] ;  /* 0x00000006180f7981 */ /* 0x000ea8000c1e9900 */
[----:B------:R-:W4:Y:S04]  /*0bf0*/  LDG.E.CONSTANT R13, desc[UR6][R24.64+0x400] ;  /* 0x00040006180d7981 */ /* 0x000f28000c1e9900 */
[----:B------:R-:W5:Y:S01]  /*0c00*/  LDG.E.CONSTANT R21, desc[UR6][R24.64+0xc00] ;  /* 0x000c000618157981 */ /* 0x000f62000c1e9900 */
[C---:B--2---:R-:W-:Y:S01]  /*0c10*/  FFMA R28, R15.reuse, R28, R22 ;  /* 0x0000001c0f1c7223 */ /* 0x044fe20000000016 */
[----:B---3--:R-:W-:-:S02]  /*0c20*/  FFMA R15, R15, R11, R20 ;  /* 0x0000000b0f0f7223 */ /* 0x008fc40000000014 */
[----:B------:R-:W2:Y:S04]  /*0c30*/  LDG.E.CONSTANT R22, desc[UR6][R18.64+0xc00] ;  /* 0x000c000612167981 */ /* 0x000ea8000c1e9900 */
[----:B------:R-:W3:Y:S04]  /*0c40*/  LDG.E.CONSTANT R11, desc[UR6][R24.64+0x800] ;  /* 0x00080006180b7981 */ /* 0x000ee8000c1e9900 */
[----:B------:R-:W2:Y:S01]  /*0c50*/  LDG.E.CONSTANT R20, desc[UR6][R18.64+0x800] ;  /* 0x0008000612147981 */ /* 0x000ea2000c1e9900 */
[----:B------:R-:W-:Y:S01]  /*0c60*/  IADD3 R23, PT, PT, R17, 0x400, RZ ;  /* 0x0000040011177810 */ /* 0x000fe20007ffe0ff */
[C---:B----4-:R-:W-:Y:S01]  /*0c70*/  FFMA R28, R13.reuse, R12, R28 ;  /* 0x0000000c0d1c7223 */ /* 0x050fe2000000001c */
[----:B-----5:R-:W-:-:S03]  /*0c80*/  FFMA R29, R13, R14, R15 ;  /* 0x0000000e0d1d7223 */ /* 0x020fc6000000000f */
[----:B------:R-:W-:-:S04]  /*0c90*/  IMAD.WIDE R14, R23, 0x4, R6 ;  /* 0x00000004170e7825 */ /* 0x000fc800078e0206 */
[----:B------:R-:W-:Y:S01]  /*0ca0*/  IMAD.WIDE R12, R23, 0x4, R8 ;  /* 0x00000004170c7825 */ /* 0x000fe200078e0208 */
[----:B------:R-:W4:Y:S04]  /*0cb0*/  LDG.E.CONSTANT R26, desc[UR6][R14.64+0x400] ;  /* 0x000400060e1a7981 */ /* 0x000f28000c1e9900 */
[----:B------:R-:W5:Y:S04]  /*0cc0*/  LDG.E.CONSTANT R25, desc[UR6][R12.64] ;  /* 0x000000060c197981 */ /* 0x000f68000c1e9900 */
[----:B------:R-:W4:Y:S04]  /*0cd0*/  LDG.E.CONSTANT R19, desc[UR6][R12.64+0x800] ;  /* 0x000800060c137981 */ /* 0x000f28000c1e9900 */
[----:B------:R-:W4:Y:S01]  /*0ce0*/  LDG.E.CONSTANT R18, desc[UR6][R14.64+0xc00] ;  /* 0x000c00060e127981 */ /* 0x000f22000c1e9900 */
[----:B---3--:R-:W-:-:S03]  /*0cf0*/  FFMA R32, R11, R10, R28 ;  /* 0x0000000a0b207223 */ /* 0x008fc6000000001c */
[----:B------:R-:W5:Y:S01]  /*0d00*/  LDG.E.CONSTANT R28, desc[UR6][R14.64] ;  /* 0x000000060e1c7981 */ /* 0x000f62000c1e9900 */
[----:B--2---:R-:W-:Y:S01]  /*0d10*/  FFMA R29, R11, R20, R29 ;  /* 0x000000140b1d7223 */ /* 0x004fe2000000001d */
[----:B------:R-:W-:Y:S02]  /*0d20*/  IMAD.WIDE R10, R23, 0x4, R4 ;  /* 0x00000004170a7825 */ /* 0x000fe400078e0204 */
[----:B------:R-:W4:Y:S04]  /*0d30*/  LDG.E.CONSTANT R23, desc[UR6][R12.64+0x400] ;  /* 0x000400060c177981 */ /* 0x000f28000c1e9900 */
[----:B------:R-:W2:Y:S01]  /*0d40*/  LDG.E.CONSTANT R27, desc[UR6][R10.64] ;  /* 0x000000060a1b7981 */ /* 0x000ea2000c1e9900 */
[----:B------:R-:W-:-:S03]  /*0d50*/  FFMA R20, R21, R22, R29 ;  /* 0x0000001615147223 */ /* 0x000fc6000000001d */
[----:B------:R-:W3:Y:S04]  /*0d60*/  LDG.E.CONSTANT R22, desc[UR6][R14.64+0x800] ;  /* 0x000800060e167981 */ /* 0x000ee8000c1e9900 */
[----:B------:R-:W3:Y:S04]  /*0d70*/  LDG.E.CONSTANT R34, desc[UR6][R10.64+0x400] ;  /* 0x000400060a227981 */ /* 0x000ee8000c1e9900 */
[----:B------:R-:W3:Y:S01]  /*0d80*/  LDG.E.CONSTANT R24, desc[UR6][R10.64+0x800] ;  /* 0x000800060a187981 */ /* 0x000ee2000c1e9900 */
[----:B------:R-:W-:-:S03]  /*0d90*/  FFMA R30, R21, R30, R32 ;  /* 0x0000001e151e7223 */ /* 0x000fc60000000020 */
[----:B------:R0:W3:Y:S04]  /*0da0*/  LDG.E.CONSTANT R21, desc[UR6][R12.64+0xc00] ;  /* 0x000c00060c157981 */ /* 0x0000e8000c1e9900 */
[----:B------:R-:W3:Y:S01]  /*0db0*/  LDG.E.CONSTANT R32, desc[UR6][R10.64+0xc00] ;  /* 0x000c00060a207981 */ /* 0x000ee2000c1e9900 */
[----:B-----5:R-:W-:-:S04]  /*0dc0*/  FFMA R28, R25, R28, R30 ;  /* 0x0000001c191c7223 */ /* 0x020fc8000000001e */
[----:B----4-:R-:W-:Y:S01]  /*0dd0*/  FFMA R26, R23, R26, R28 ;  /* 0x0000001a171a7223 */ /* 0x010fe2000000001c */
[----:B--2---:R-:W-:Y:S01]  /*0de0*/  FFMA R20, R25, R27, R20 ;  /* 0x0000001b19147223 */ /* 0x004fe20000000014 */
[----:B------:R-:W-:Y:S02]  /*0df0*/  IADD3 R25, PT, PT, R17, 0x800, RZ ;  /* 0x0000080011197810 */ /* 0x000fe40007ffe0ff */
[----:B---3--:R-:W-:-:S03]  /*0e00*/  FFMA R26, R19, R22, R26 ;  /* 0x00000016131a7223 */ /* 0x008fc6000000001a */
[----:B0-----:R-:W-:-:S04]  /*0e10*/  IMAD.WIDE R12, R25, 0x4, R4 ;  /* 0x00000004190c7825 */ /* 0x001fc800078e0204 */
[----:B------:R-:W-:Y:S01]  /*0e20*/  FFMA R20, R23, R34, R20 ;  /* 0x0000002217147223 */ /* 0x000fe20000000014 */
[----:B------:R-:W-:Y:S01]  /*0e30*/  IMAD.WIDE R22, R25, 0x4, R8 ;  /* 0x0000000419167825 */ /* 0x000fe200078e0208 */
[----:B------:R-:W2:Y:S03]  /*0e40*/  LDG.E.CONSTANT R31, desc[UR6][R12.64+0x800] ;  /* 0x000800060c1f7981 */ /* 0x000ea6000c1e9900 */
[----:B------:R-:W-:Y:S01]  /*0e50*/  FFMA R29, R19, R24, R20 ;  /* 0x00000018131d7223 */ /* 0x000fe20000000014 */
[----:B------:R-:W-:Y:S01]  /*0e60*/  IMAD.WIDE R14, R25, 0x4, R6 ;  /* 0x00000004190e7825 */ /* 0x000fe200078e0206 */
[----:B------:R-:W3:Y:S04]  /*0e70*/  LDG.E.CONSTANT R11, desc[UR6][R22.64] ;  /* 0x00000006160b7981 */ /* 0x000ee8000c1e9900 */
[----:B------:R-:W3:Y:S04]  /*0e80*/  LDG.E.CONSTANT R20, desc[UR6][R12.64] ;  /* 0x000000060c147981 */ /* 0x000ee8000c1e9900 */
[----:B------:R-:W4:Y:S01]  /*0e90*/  LDG.E.CONSTANT R10, desc[UR6][R14.64] ;  /* 0x000000060e0a7981 */ /* 0x000f22000c1e9900 */
[----:B------:R-:W-:-:S03]  /*0ea0*/  FFMA R18, R21, R18, R26 ;  /* 0x0000001215127223 */ /* 0x000fc6000000001a */
[----:B------:R-:W5:Y:S01]  /*0eb0*/  LDG.E.CONSTANT R19, desc[UR6][R14.64+0x400] ;  /* 0x000400060e137981 */ /* 0x000f62000c1e9900 */
[----:B------:R-:W-:-:S03]  /*0ec0*/  FFMA R29, R21, R32, R29 ;  /* 0x00000020151d7223 */ /* 0x000fc6000000001d */
[----:B------:R-:W5:Y:S04]  /*0ed0*/  LDG.E.CONSTANT R24, desc[UR6][R22.64+0x400] ;  /* 0x0004000616187981 */ /* 0x000f68000c1e9900 */
[----:B------:R-:W2:Y:S04]  /*0ee0*/  LDG.E.CONSTANT R21, desc[UR6][R12.64+0x400] ;  /* 0x000400060c157981 */ /* 0x000ea8000c1e9900 */
[----:B------:R-:W2:Y:S04]  /*0ef0*/  LDG.E.CONSTANT R25, desc[UR6][R14.64+0x800] ;  /* 0x000800060e197981 */ /* 0x000ea8000c1e9900 */
[----:B------:R-:W2:Y:S04]  /*0f00*/  LDG.E.CONSTANT R26, desc[UR6][R22.64+0x800] ;  /* 0x00080006161a7981 */ /* 0x000ea8000c1e9900 */
[----:B------:R0:W2:Y:S04]  /*0f10*/  LDG.E.CONSTANT R27, desc[UR6][R14.64+0xc00] ;  /* 0x000c00060e1b7981 */ /* 0x0000a8000c1e9900 */
[----:B------:R-:W2:Y:S04]  /*0f20*/  LDG.E.CONSTANT R28, desc[UR6][R22.64+0xc00] ;  /* 0x000c0006161c7981 */ /* 0x000ea8000c1e9900 */
[----:B------:R-:W2:Y:S01]  /*0f30*/  LDG.E.CONSTANT R33, desc[UR6][R12.64+0xc00] ;  /* 0x000c00060c217981 */ /* 0x000ea2000c1e9900 */
[----:B---3--:R-:W-:Y:S01]  /*0f40*/  FFMA R20, R11, R20, R29 ;  /* 0x000000140b147223 */ /* 0x008fe2000000001d */
[----:B------:R-:W-:Y:S01]  /*0f50*/  IADD3 R29, PT, PT, R17, 0xc00, RZ ;  /* 0x00000c00111d7810 */ /* 0x000fe20007ffe0ff */
[----:B----4-:R-:W-:-:S04]  /*0f60*/  FFMA R35, R11, R10, R18 ;  /* 0x0000000a0b237223 */ /* 0x010fc80000000012 */
[----:B------:R-:W-:-:S04]  /*0f70*/  IMAD.WIDE R10, R29, 0x4, R6 ;  /* 0x000000041d0a7825 */ /* 0x000fc800078e0206 */
[C---:B------:R-:W-:Y:S01]  /*0f80*/  IMAD.WIDE R8, R29.reuse, 0x4, R8 ;  /* 0x000000041d087825 */ /* 0x040fe200078e0208 */
[----:B------:R-:W3:Y:S03]  /*0f90*/  LDG.E.CONSTANT R18, desc[UR6][R10.64+0x800] ;  /* 0x000800060a127981 */ /* 0x000ee6000c1e9900 */
[C---:B-----5:R-:W-:Y:S01]  /*0fa0*/  FFMA R19, R24.reuse, R19, R35 ;  /* 0x0000001318137223 */ /* 0x060fe20000000023 */
[----:B0-----:R-:W-:Y:S01]  /*0fb0*/  IMAD.WIDE R14, R29, 0x4, R4 ;  /* 0x000000041d0e7825 */ /* 0x001fe200078e0204 */
[----:B------:R-:W4:Y:S03]  /*0fc0*/  LDG.E.CONSTANT R22, desc[UR6][R10.64+0xc00] ;  /* 0x000c00060a167981 */ /* 0x000f26000c1e9900 */
[----:B--2---:R-:W-:Y:S02]  /*0fd0*/  FFMA R24, R24, R21, R20 ;  /* 0x0000001518187223 */ /* 0x004fe40000000014 */
[----:B------:R-:W2:Y:S04]  /*0fe0*/  LDG.E.CONSTANT R20, desc[UR6][R10.64] ;  /* 0x000000060a147981 */ /* 0x000ea8000c1e9900 */
[----:B------:R-:W5:Y:S01]  /*0ff0*/  LDG.E.CONSTANT R23, desc[UR6][R14.64] ;  /* 0x000000060e177981 */ /* 0x000f62000c1e9900 */
[----:B------:R-:W-:-:S03]  /*1000*/  FFMA R19, R26, R25, R19 ;  /* 0x000000191a137223 */ /* 0x000fc60000000013 */
[----:B------:R-:W2:Y:S04]  /*1010*/  LDG.E.CONSTANT R25, desc[UR6][R8.64] ;  /* 0x0000000608197981 */ /* 0x000ea8000c1e9900 */
[----:B------:R-:W3:Y:S04]  /*1020*/  LDG.E.CONSTANT R21, desc[UR6][R10.64+0x400] ;  /* 0x000400060a157981 */ /* 0x000ee8000c1e9900 */
[----:B------:R-:W4:Y:S04]  /*1030*/  LDG.E.CONSTANT R13, desc[UR6][R14.64+0x400] ;  /* 0x000400060e0d7981 */ /* 0x000f28000c1e9900 */
[----:B------:R-:W4:Y:S04]  /*1040*/  LDG.E.CONSTANT R12, desc[UR6][R14.64+0x800] ;  /* 0x000800060e0c7981 */ /* 0x000f28000c1e9900 */
[----:B------:R-:W3:Y:S01]  /*1050*/  LDG.E.CONSTANT R10, desc[UR6][R8.64+0x400] ;  /* 0x00040006080a7981 */ /* 0x000ee2000c1e9900 */
[----:B------:R-:W-:-:S03]  /*1060*/  FFMA R31, R26, R31, R24 ;  /* 0x0000001f1a1f7223 */ /* 0x000fc60000000018 */
[----:B------:R-:W4:Y:S01]  /*1070*/  LDG.E.CONSTANT R11, desc[UR6][R8.64+0x800] ;  /* 0x00080006080b7981 */ /* 0x000f22000c1e9900 */
[----:B------:R-:W-:-:S03]  /*1080*/  FFMA R26, R28, R27, R19 ;  /* 0x0000001b1c1a7223 */ /* 0x000fc60000000013 */
[----:B------:R-:W4:Y:S04]  /*1090*/  LDG.E.CONSTANT R24, desc[UR6][R14.64+0xc00] ;  /* 0x000c00060e187981 */ /* 0x000f28000c1e9900 */
[----:B------:R-:W4:Y:S01]  /*10a0*/  LDG.E.CONSTANT R19, desc[UR6][R8.64+0xc00] ;  /* 0x000c000608137981 */ /* 0x000f22000c1e9900 */
[----:B------:R-:W-:Y:S01]  /*10b0*/  IADD3 R17, PT, PT, R17, 0x1000, RZ ;  /* 0x0000100011117810 */ /* 0x000fe20007ffe0ff */
[----:B------:R-:W-:-:S03]  /*10c0*/  FFMA R28, R28, R33, R31 ;  /* 0x000000211c1c7223 */ /* 0x000fc6000000001f */
[----:B------:R-:W-:Y:S01]  /*10d0*/  ISETP.GE.AND P1, PT, R17, R16, PT ;  /* 0x000000101100720c */ /* 0x000fe20003f26270 */
[C---:B--2---:R-:W-:Y:S01]  /*10e0*/  FFMA R27, R25.reuse, R20, R26 ;  /* 0x00000014191b7223 */ /* 0x044fe2000000001a */
[----:B-----5:R-:W-:-:S03]  /*10f0*/  FFMA R28, R25, R23, R28 ;  /* 0x00000017191c7223 */ /* 0x020fc6000000001c */
[C---:B---3--:R-:W-:Y:S01]  /*1100*/  FFMA R20, R10.reuse, R21, R27 ;  /* 0x000000150a147223 */ /* 0x048fe2000000001b */
[----:B----4-:R-:W-:-:S03]  /*1110*/  FFMA R13, R10, R13, R28 ;  /* 0x0000000d0a0d7223 */ /* 0x010fc6000000001c */
[C---:B------:R-:W-:Y:S01]  /*1120*/  FFMA R18, R11.reuse, R18, R20 ;  /* 0x000000120b127223 */ /* 0x040fe20000000014 */
[----:B------:R-:W-:-:S03]  /*1130*/  FFMA R13, R11, R12, R13 ;  /* 0x0000000c0b0d7223 */ /* 0x000fc6000000000d */
[C---:B------:R-:W-:Y:S01]  /*1140*/  FFMA R22, R19.reuse, R22, R18 ;  /* 0x0000001613167223 */ /* 0x040fe20000000012 */
[----:B------:R-:W-:Y:S01]  /*1150*/  FFMA R20, R19, R24, R13 ;  /* 0x0000001813147223 */ /* 0x000fe2000000000d */
[----:B------:R-:W-:Y:S06]  /*1160*/  @!P1 BRA `(.L_x_137) ;  /* 0xfffffff800749947 */ /* 0x000fec000383ffff */
.L_x_136:
[----:B------:R-:W-:Y:S05]  /*1170*/  BSYNC.RECONVERGENT B1 ;  /* 0x0000000000017941 */ /* 0x000fea0003800200 */
.L_x_135:
[----:B------:R-:W-:Y:S01]  /*1180*/  IADD3 R8, PT, PT, -R17, R3, RZ ;  /* 0x0000000311087210 */ /* 0x000fe20007ffe1ff */
[----:B------:R-:W-:Y:S03]  /*1190*/  BSSY.RECONVERGENT B1, `(.L_x_138) ;  /* 0x0000035000017945 */ /* 0x000fe60003800200 */
[----:B------:R-:W-:-:S13]  /*11a0*/  ISETP.GT.AND P1, PT, R8, 0x400, PT ;  /* 0x000004000800780c */ /* 0x000fda0003f24270 */
[----:B------:R-:W-:Y:S05]  /*11b0*/  @!P1 BRA `(.L_x_139) ;  /* 0x0000000000c89947 */ /* 0x000fea0003800000 */
[----:B------:R-:W0:Y:S01]  /*11c0*/  LDC.64 R8, c[0x0][0x380] ;  /* 0x0000e000ff087b82 */ /* 0x000e220000000a00 */
[----:B------:R-:W-:-:S05]  /*11d0*/  IMAD.WIDE R12, R17, 0x4, R6 ;  /* 0x00000004110c7825 */ /* 0x000fca00078e0206 */
[----:B------:R-:W2:Y:S01]  /*11e0*/  LDG.E.CONSTANT R29, desc[UR6][R12.64] ;  /* 0x000000060c1d7981 */ /* 0x000ea2000c1e9900 */
[----:B------:R-:W-:-:S03]  /*11f0*/  IMAD.WIDE R14, R17, 0x4, R4 ;  /* 0x00000004110e7825 */ /* 0x000fc600078e0204 */
[----:B------:R-:W3:Y:S04]  /*1200*/  LDG.E.CONSTANT R27, desc[UR6][R12.64+0x400] ;  /* 0x000400060c1b7981 */ /* 0x000ee8000c1e9900 */
[----:B------:R-:W4:Y:S04]  /*1210*/  LDG.E.CONSTANT R28, desc[UR6][R14.64] ;  /* 0x000000060e1c7981 */ /* 0x000f28000c1e9900 */
[----:B------:R-:W5:Y:S04]  /*1220*/  LDG.E.CONSTANT R25, desc[UR6][R14.64+0x400] ;  /* 0x000400060e197981 */ /* 0x000f68000c1e9900 */
[----:B------:R-:W5:Y:S01]  /*1230*/  LDG.E.CONSTANT R16, desc[UR6][R14.64+0x800] ;  /* 0x000800060e107981 */ /* 0x000f62000c1e9900 */
[C---:B0-----:R-:W-:Y:S01]  /*1240*/  IMAD.WIDE R10, R17.reuse, 0x4, R8 ;  /* 0x00000004110a7825 */ /* 0x041fe200078e0208 */
[----:B------:R-:W-:-:S02]  /*1250*/  IADD3 R23, PT, PT, R17, 0x400, RZ ;  /* 0x0000040011177810 */ /* 0x000fc40007ffe0ff */
[----:B------:R-:W5:Y:S04]  /*1260*/  LDG.E.CONSTANT R26, desc[UR6][R14.64+0xc00] ;  /* 0x000c00060e1a7981 */ /* 0x000f68000c1e9900 */
[----:B------:R-:W2:Y:S04]  /*1270*/  LDG.E.CONSTANT R19, desc[UR6][R10.64] ;  /* 0x000000060a137981 */ /* 0x000ea8000c1e9900 */
[----:B------:R-:W3:Y:S04]  /*1280*/  LDG.E.CONSTANT R24, desc[UR6][R10.64+0x400] ;  /* 0x000400060a187981 */ /* 0x000ee8000c1e9900 */
[----:B------:R-:W5:Y:S01]  /*1290*/  LDG.E.CONSTANT R21, desc[UR6][R10.64+0x800] ;  /* 0x000800060a157981 */ /* 0x000f62000c1e9900 */
[----:B------:R-:W-:-:S05]  /*12a0*/  IMAD.WIDE R8, R23, 0x4, R8 ;  /* 0x0000000417087825 */ /* 0x000fca00078e0208 */
[----:B------:R-:W5:Y:S04]  /*12b0*/  LDG.E.CONSTANT R14, desc[UR6][R8.64] ;  /* 0x00000006080e7981 */ /* 0x000f68000c1e9900 */
[----:B------:R-:W5:Y:S01]  /*12c0*/  LDG.E.CONSTANT R11, desc[UR6][R10.64+0xc00] ;  /* 0x000c00060a0b7981 */ /* 0x000f62000c1e9900 */
[----:B--2---:R-:W-:-:S03]  /*12d0*/  FFMA R29, R19, R29, R22 ;  /* 0x0000001d131d7223 */ /* 0x004fc60000000016 */
[----:B------:R-:W2:Y:S01]  /*12e0*/  LDG.E.CONSTANT R22, desc[UR6][R12.64+0x800] ;  /* 0x000800060c167981 */ /* 0x000ea2000c1e9900 */
[----:B----4-:R-:W-:Y:S01]  /*12f0*/  FFMA R28, R19, R28, R20 ;  /* 0x0000001c131c7223 */ /* 0x010fe20000000014 */
[C---:B---3--:R-:W-:Y:S01]  /*1300*/  FFMA R30, R24.reuse, R27, R29 ;  /* 0x0000001b181e7223 */ /* 0x048fe2000000001d */
[C---:B------:R-:W-:Y:S01]  /*1310*/  IMAD.WIDE R18, R23.reuse, 0x4, R6 ;  /* 0x0000000417127825 */ /* 0x040fe200078e0206 */
[----:B------:R-:W3:Y:S03]  /*1320*/  LDG.E.CONSTANT R20, desc[UR6][R12.64+0xc00] ;  /* 0x000c00060c147981 */ /* 0x000ee6000c1e9900 */
[----:B-----5:R-:W-:Y:S01]  /*1330*/  FFMA R29, R24, R25, R28 ;  /* 0x00000019181d7223 */ /* 0x020fe2000000001c */
[----:B------:R-:W-:Y:S01]  /*1340*/  IMAD.WIDE R24, R23, 0x4, R4 ;  /* 0x0000000417187825 */ /* 0x000fe200078e0204 */
[----:B------:R-:W4:Y:S04]  /*1350*/  LDG.E.CONSTANT R27, desc[UR6][R18.64] ;  /* 0x00000006121b7981 */ /* 0x000f28000c1e9900 */
[----:B------:R-:W5:Y:S04]  /*1360*/  LDG.E.CONSTANT R15, desc[UR6][R24.64] ;  /* 0x00000006180f7981 */ /* 0x000f68000c1e9900 */
[----:B------:R-:W5:Y:S04]  /*1370*/  LDG.E.CONSTANT R31, desc[UR6][R18.64+0x400] ;  /* 0x00040006121f7981 */ /* 0x000f68000c1e9900 */
[----:B------:R-:W5:Y:S04]  /*1380*/  LDG.E.CONSTANT R28, desc[UR6][R18.64+0x800] ;  /* 0x00080006121c7981 */ /* 0x000f68000c1e9900 */
[----:B------:R-:W5:Y:S04]  /*1390*/  LDG.E.CONSTANT R32, desc[UR6][R18.64+0xc00] ;  /* 0x000c000612207981 */ /* 0x000f68000c1e9900 */
[----:B------:R-:W5:Y:S01]  /*13a0*/  LDG.E.CONSTANT R13, desc[UR6][R24.64+0x400] ;  /* 0x00040006180d7981 */ /* 0x000f62000c1e9900 */
[----:B------:R-:W-:-:S03]  /*13b0*/  FFMA R29, R21, R16, R29 ;  /* 0x00000010151d7223 */ /* 0x000fc6000000001d */
[----:B------:R-:W5:Y:S04]  /*13c0*/  LDG.E.CONSTANT R12, desc[UR6][R24.64+0x800] ;  /* 0x00080006180c7981 */ /* 0x000f68000c1e9900 */
[----:B------:R-:W5:Y:S04]  /*13d0*/  LDG.E.CONSTANT R18, desc[UR6][R8.64+0x400] ;  /* 0x0004000608127981 */ /* 0x000f68000c1e9900 */
[----:B------:R-:W5:Y:S04]  /*13e0*/  LDG.E.CONSTANT R19, desc[UR6][R8.64+0x800] ;  /* 0x0008000608137981 */ /* 0x000f68000c1e9900 */
[----:B------:R-:W5:Y:S01]  /*13f0*/  LDG.E.CONSTANT R16, desc[UR6][R24.64+0xc00] ;  /* 0x000c000618107981 */ /* 0x000f62000c1e9900 */
[----:B--2---:R-:W-:-:S03]  /*1400*/  FFMA R22, R21, R22, R30 ;  /* 0x0000001615167223 */ /* 0x004fc6000000001e */
[----:B------:R-:W2:Y:S01]  /*1410*/  LDG.E.CONSTANT R21, desc[UR6][R8.64+0xc00] ;  /* 0x000c000608157981 */ /* 0x000ea2000c1e9900 */
[C---:B------:R-:W-:Y:S01]  /*1420*/  FFMA R26, R11.reuse, R26, R29 ;  /* 0x0000001a0b1a7223 */ /* 0x040fe2000000001d */
[----:B---3--:R-:W-:-:S04]  /*1430*/  FFMA R23, R11, R20, R22 ;  /* 0x000000140b177223 */ /* 0x008fc80000000016 */
[C---:B----4-:R-:W-:Y:S01]  /*1440*/  FFMA R23, R14.reuse, R27, R23 ;  /* 0x0000001b0e177223 */ /* 0x050fe20000000017 */
[----:B-----5:R-:W-:Y:S01]  /*1450*/  FFMA R26, R14, R15, R26 ;  /* 0x0000000f0e1a7223 */ /* 0x020fe2000000001a */
[----:B------:R-:W-:Y:S02]  /*1460*/  PLOP3.LUT P0, PT, PT, PT, PT, 0x8, 0x80 ;  /* 0x000000000080781c */ /* 0x000fe40003f0e170 */
[----:B------:R-:W-:Y:S01]  /*1470*/  IADD3 R17, PT, PT, R17, 0x800, RZ ;  /* 0x0000080011117810 */ /* 0x000fe20007ffe0ff */
[C---:B------:R-:W-:Y:S01]  /*1480*/  FFMA R10, R18.reuse, R31, R23 ;  /* 0x0000001f120a7223 */ /* 0x040fe20000000017 */
[----:B------:R-:W-:-:S03]  /*1490*/  FFMA R13, R18, R13, R26 ;  /* 0x0000000d120d7223 */ /* 0x000fc6000000001a */
[C---:B------:R-:W-:Y:S01]  /*14a0*/  FFMA R10, R19.reuse, R28, R10 ;  /* 0x0000001c130a7223 */ /* 0x040fe2000000000a */
[----:B------:R-:W-:-:S03]  /*14b0*/  FFMA R13, R19, R12, R13 ;  /* 0x0000000c130d7223 */ /* 0x000fc6000000000d */
[C---:B--2---:R-:W-:Y:S01]  /*14c0*/  FFMA R22, R21.reuse, R32, R10 ;  /* 0x0000002015167223 */ /* 0x044fe2000000000a */
[----:B------:R-:W-:-:S07]  /*14d0*/  FFMA R20, R21, R16, R13 ;  /* 0x0000001015147223 */ /* 0x000fce000000000d */
.L_x_139:
[----:B------:R-:W-:Y:S05]  /*14e0*/  BSYNC.RECONVERGENT B1 ;  /* 0x0000000000017941 */ /* 0x000fea0003800200 */
.L_x_138:
[----:B------:R-:W-:-:S13]  /*14f0*/  ISETP.LT.OR P0, PT, R17, R3, P0 ;  /* 0x000000031100720c */ /* 0x000fda0000701670 */
[----:B------:R-:W-:Y:S05]  /*1500*/  @!P0 BRA `(.L_x_131) ;  /* 0x0000000000608947 */ /* 0x000fea0003800000 */
        /* <DEDUP_REMOVED lines=12> */
[----:B------:R-:W5:Y:S04]  /*15d0*/  LDG.E.CONSTANT R15, desc[UR6][R8.64+0x800] ;  /* 0x00080006080f7981 */ /* 0x000f68000c1e9900 */
[----:B------:R-:W5:Y:S04]  /*15e0*/  LDG.E.CONSTANT R19, desc[UR6][R6.64+0xc00] ;  /* 0x000c000606137981 */ /* 0x000f68000c1e9900 */
[----:B------:R-:W5:Y:S04]  /*15f0*/  LDG.E.CONSTANT R17, desc[UR6][R8.64+0xc00] ;  /* 0x000c000608117981 */ /* 0x000f68000c1e9900 */
[----:B------:R-:W5:Y:S01]  /*1600*/  LDG.E.CONSTANT R24, desc[UR6][R4.64+0xc00] ;  /* 0x000c000604187981 */ /* 0x000f62000c1e9900 */
[C---:B--2---:R-:W-:Y:S01]  /*1610*/  FFMA R10, R3.reuse, R10, R22 ;  /* 0x0000000a030a7223 */ /* 0x044fe20000000016 */
[----:B---3--:R-:W-:-:S03]  /*1620*/  FFMA R11, R3, R11, R20 ;  /* 0x0000000b030b7223 */ /* 0x008fc60000000014 */
[C---:B----4-:R-:W-:Y:S01]  /*1630*/  FFMA R10, R13.reuse, R12, R10 ;  /* 0x0000000c0d0a7223 */ /* 0x050fe2000000000a */
[----:B-----5:R-:W-:-:S03]  /*1640*/  FFMA R11, R13, R14, R11 ;  /* 0x0000000e0d0b7223 */ /* 0x020fc6000000000b */
[C---:B------:R-:W-:Y:S01]  /*1650*/  FFMA R10, R15.reuse, R16, R10 ;  /* 0x000000100f0a7223 */ /* 0x040fe2000000000a */
[----:B------:R-:W-:-:S03]  /*1660*/  FFMA R11, R15, R18, R11 ;  /* 0x000000120f0b7223 */ /* 0x000fc6000000000b */
[C---:B------:R-:W-:Y:S01]  /*1670*/  FFMA R22, R17.reuse, R19, R10 ;  /* 0x0000001311167223 */ /* 0x040fe2000000000a */
[----:B------:R-:W-:-:S07]  /*1680*/  FFMA R20, R17, R24, R11 ;  /* 0x0000001811147223 */ /* 0x000fce000000000b */
.L_x_131:
[----:B------:R-:W-:Y:S05]  /*1690*/  BSYNC.RECONVERGENT B0 ;  /* 0x0000000000007941 */ /* 0x000fea0003800200 */
.L_x_130:
        /* <DEDUP_REMOVED lines=26> */
[----:B0-----:R-:W0:Y:S04]  /*1840*/  LDS R8, [UR4+0xc] ;  /* 0x00000c04ff087984 */ /* 0x001e280008000800 */
[----:B------:R-:W1:Y:S04]  /*1850*/  LDS.128 R4, [UR4+0x10] ;  /* 0x00001004ff047984 */ /* 0x000e680008000c00 */
[----:B------:R-:W2:Y:S01]  /*1860*/  LDS.64 R10, [UR4+0x20] ;  /* 0x00002004ff0a7984 */ /* 0x000ea20008000a00 */
[----:B0-----:R-:W-:-:S04]  /*1870*/  FADD R3, R3, R8 ;  /* 0x0000000803037221 */ /* 0x001fc80000000000 */
[----:B-1----:R-:W-:-:S04]  /*1880*/  FADD R4, R3, R4 ;  /* 0x0000000403047221 */ /* 0x002fc80000000000 */
[----:B------:R-:W-:-:S04]  /*1890*/  FADD R5, R4, R5 ;  /* 0x0000000504057221 */ /* 0x000fc80000000000 */
[----:B------:R-:W-:-:S04]  /*18a0*/  FADD R6, R5, R6 ;  /* 0x0000000605067221 */ /* 0x000fc80000000000 */
[----:B------:R-:W-:-:S04]  /*18b0*/  FADD R7, R6, R7 ;  /* 0x0000000706077221 */ /* 0x000fc80000000000 */
[----:B--2---:R-:W-:-:S04]  /*18c0*/  FADD R10, R7, R10 ;  /* 0x0000000a070a7221 */ /* 0x004fc80000000000 */
[----:B------:R-:W-:-:S07]  /*18d0*/  FADD R3, R10, R11 ;  /* 0x0000000b0a037221 */ /* 0x000fce0000000000 */
.L_x_141:
[----:B------:R-:W-:Y:S05]  /*18e0*/  BSYNC.RECONVERGENT B0 ;  /* 0x0000000000007941 */ /* 0x000fea0003800200 */
.L_x_140:
[----:B------:R-:W-:Y:S01]  /*18f0*/  BAR.SYNC.DEFER_BLOCKING 0x0 ;  /* 0x0000000000007b1d */ /* 0x000fe20000010000 */
[----:B------:R-:W-:Y:S02]  /*1900*/  @!P0 MOV R9, 0x400 ;  /* 0x0000040000098802 */ /* 0x000fe40000000f00 */
[----:B0-----:R-:W-:Y:S02]  /*1910*/  @!P0 SHF.R.U32.HI R8, RZ, 0x3, R2 ;  /* 0x00000003ff088819 */ /* 0x001fe40000011602 */
        /* <DEDUP_REMOVED lines=19> */
[----:B0-----:R-:W-:Y:S01]  /*1a50*/  HFMA2 R2, -RZ, RZ, 0.96630859375, -0.0022525787353515625 ;  /* 0x3bbb989dff027431 */ /* 0x001fe200000001ff */
        /* <DEDUP_REMOVED lines=10> */
[----:B------:R-:W0:Y:S02]  /*1b00*/  MUFU.EX2 R15, R12 ;  /* 0x0000000c000f7308 */ /* 0x000e240000000800 */
[----:B------:R-:W1:Y:S04]  /*1b10*/  LDS.64 R8, [UR4+0x38] ;  /* 0x00003804ff087984 */ /* 0x000e680008000a00 */
[----:B------:R-:W2:Y:S04]  /*1b20*/  LDS.128 R4, [UR4+0x40] ;  /* 0x00004004ff047984 */ /* 0x000ea80008000c00 */
[----:B------:R-:W3:Y:S01]  /*1b30*/  LDS R13, [UR4+0x50] ;  /* 0x00005004ff0d7984 */ /* 0x000ee20008000800 */
[----:B0-----:R-:W-:-:S04]  /*1b40*/  FFMA R10, R10, R15, 1 ;  /* 0x3f8000000a0a7423 */ /* 0x001fc8000000000f */
[----:B------:R-:W0:Y:S08]  /*1b50*/  MUFU.RCP R15, R10 ;  /* 0x0000000a000f7308 */ /* 0x000e300000001000 */
[----:B------:R-:W4:Y:S01]  /*1b60*/  FCHK P0, R3, R10 ;  /* 0x0000000a03007302 */ /* 0x000f220000000000 */
[----:B0-----:R-:W-:Y:S01]  /*1b70*/  FFMA R2, -R10, R15, 1 ;  /* 0x3f8000000a027423 */ /* 0x001fe2000000010f */
[----:B-1----:R-:W-:-:S03]  /*1b80*/  FADD R8, R11, R8 ;  /* 0x000000080b087221 */ /* 0x002fc60000000000 */
[----:B------:R-:W-:Y:S01]  /*1b90*/  FFMA R2, R15, R2, R15 ;  /* 0x000000020f027223 */ /* 0x000fe2000000000f */
[----:B------:R-:W-:-:S04]  /*1ba0*/  FADD R9, R8, R9 ;  /* 0x0000000908097221 */ /* 0x000fc80000000000 */
[----:B--2---:R-:W-:-:S04]  /*1bb0*/  FADD R4, R9, R4 ;  /* 0x0000000409047221 */ /* 0x004fc80000000000 */
        /* <DEDUP_REMOVED lines=9> */
[----:B------:R-:W-:Y:S05]  /*1c50*/  CALL.REL.NOINC `($__internal_4_$__cuda_sm3x_div_rn_noftz_f32_slowpath) ;  /* 0x00000000001c7944 */ /* 0x000fea0003c00000 */
[----:B------:R-:W-:-:S07]  /*1c60*/  MOV R5, R2 ;  /* 0x0000000200057202 */ /* 0x000fce0000000f00 */
.L_x_143:
[----:B------:R-:W-:Y:S05]  /*1c70*/  BSYNC.RECONVERGENT B0 ;  /* 0x0000000000007941 */ /* 0x000fea0003800200 */
.L_x_142:
[----:B------:R-:W0:Y:S01]  /*1c80*/  LDC.64 R2, c[0x0][0x398] ;  /* 0x0000e600ff027b82 */ /* 0x000e220000000a00 */
[----:B------:R-:W-:Y:S01]  /*1c90*/  FMUL R5, R4, R5 ;  /* 0x0000000504057220 */ /* 0x000fe20000400000 */
[----:B0-----:R-:W-:-:S05]  /*1ca0*/  IMAD.WIDE.U32 R2, R0, 0x4, R2 ;  /* 0x0000000400027825 */ /* 0x001fca00078e0002 */
[----:B------:R-:W-:Y:S01]  /*1cb0*/  STG.E desc[UR6][R2.64], R5 ;  /* 0x0000000502007986 */ /* 0x000fe2000c101906 */
[----:B------:R-:W-:Y:S05]  /*1cc0*/  EXIT ;  /* 0x000000000000794d */ /* 0x000fea0003800000 */
        .weak           $__internal_4_$__cuda_sm3x_div_rn_noftz_f32_slowpath
        .type           $__internal_4_$__cuda_sm3x_div_rn_noftz_f32_slowpath,@function
        .size           $__internal_4_$__cuda_sm3x_div_rn_noftz_f32_slowpath,(.L_x_189 - $__internal_4_$__cuda_sm3x_div_rn_noftz_f32_slowpath)
$__internal_4_$__cuda_sm3x_div_rn_noftz_f32_slowpath:
        /* <DEDUP_REMOVED lines=35> */
.L_x_145:
[----:B------:R-:W-:Y:S01]  /*1f00*/  LEA R7, R13, 0xc0800000, 0x17 ;  /* 0xc08000000d077811 */ /* 0x000fe200078eb8ff */
[----:B------:R-:W-:Y:S01]  /*1f10*/  BSSY.RECONVERGENT B2, `(.L_x_150) ;  /* 0x0000036000027945 */ /* 0x000fe20003800200 */
[----:B------:R-:W-:Y:S02]  /*1f20*/  IADD3 R8, PT, PT, R8, -0x7f, RZ ;  /* 0xffffff8108087810 */ /* 0x000fe40007ffe0ff */
[----:B------:R-:W-:-:S03]  /*1f30*/  IADD3 R7, PT, PT, -R7, R10, RZ ;  /* 0x0000000a07077210 */ /* 0x000fc60007ffe1ff */
[C---:B------:R-:W-:Y:S01]  /*1f40*/  IMAD R2, R8.reuse, -0x800000, R3 ;  /* 0xff80000008027824 */ /* 0x040fe200078e0203 */
[----:B------:R-:W0:Y:S01]  /*1f50*/  MUFU.RCP R9, R7 ;  /* 0x0000000700097308 */ /* 0x000e220000001000 */
[----:B------:R-:W-:Y:S01]  /*1f60*/  FADD.FTZ R11, -R7, -RZ ;  /* 0x800000ff070b7221 */ /* 0x000fe20000010100 */
        /* <DEDUP_REMOVED lines=23> */
[CCC-:B------:R-:W-:Y:S01]  /*20e0*/  FFMA.RM R8, R12.reuse, R10.reuse, R9.reuse ;  /* 0x0000000a0c087223 */ /* 0x1c0fe20000004009 */
[C---:B------:R-:W-:Y:S02]  /*20f0*/  ISETP.NE.AND P2, PT, R7.reuse, RZ, PT ;  /* 0x000000ff0700720c */ /* 0x040fe40003f45270 */
[----:B------:R-:W-:Y:S02]  /*2100*/  ISETP.NE.AND P1, PT, R7, RZ, PT ;  /* 0x000000ff0700720c */ /* 0x000fe40003f25270 */
[----:B------:R-:W-:Y:S01]  /*2110*/  LOP3.LUT R5, R3, 0x7fffff, RZ, 0xc0, !PT ;  /* 0x007fffff03057812 */ /* 0x000fe200078ec0ff */
[----:B------:R-:W-:Y:S01]  /*2120*/  FFMA.RP R3, R12, R10, R9 ;  /* 0x0000000a0c037223 */ /* 0x000fe20000008009 */
[----:B------:R-:W-:Y:S02]  /*2130*/  IADD3 R10, PT, PT, R7, 0x20, RZ ;  /* 0x00000020070a7810 */ /* 0x000fe40007ffe0ff */
        /* <DEDUP_REMOVED lines=15> */
.L_x_152:
[----:B------:R-:W-:-:S04]  /*2230*/  LOP3.LUT R2, R2, 0x80000000, RZ, 0xc0, !PT ;  /* 0x8000000002027812 */ /* 0x000fc800078ec0ff */
[----:B------:R-:W-:Y:S01]  /*2240*/  LOP3.LUT R2, R2, 0x7f800000, RZ, 0xfc, !PT ;  /* 0x7f80000002027812 */ /* 0x000fe200078efcff */
[----:B------:R-:W-:Y:S06]  /*2250*/  BRA `(.L_x_153) ;  /* 0x0000000000047947 */ /* 0x000fec0003800000 */
.L_x_151:
[----:B------:R-:W-:-:S07]  /*2260*/  LEA R2, R8, R2, 0x17 ;  /* 0x0000000208027211 */ /* 0x000fce00078eb8ff */
.L_x_153:
[----:B------:R-:W-:Y:S05]  /*2270*/  BSYNC.RECONVERGENT B2 ;  /* 0x0000000000027941 */ /* 0x000fea0003800200 */
.L_x_150:
[----:B------:R-:W-:Y:S05]  /*2280*/  BRA `(.L_x_154) ;  /* 0x0000000000207947 */ /* 0x000fea0003800000 */
.L_x_149:
[----:B------:R-:W-:-:S04]  /*2290*/  LOP3.LUT R2, R10, 0x80000000, R3, 0x48, !PT ;  /* 0x800000000a027812 */ /* 0x000fc800078e4803 */
[----:B------:R-:W-:Y:S01]  /*22a0*/  LOP3.LUT R2, R2, 0x7f800000, RZ, 0xfc, !PT ;  /* 0x7f80000002027812 */ /* 0x000fe200078efcff */
[----:B------:R-:W-:Y:S06]  /*22b0*/  BRA `(.L_x_154) ;  /* 0x0000000000147947 */ /* 0x000fec0003800000 */
.L_x_148:
[----:B------:R-:W-:Y:S01]  /*22c0*/  LOP3.LUT R2, R10, 0x80000000, R3, 0x48, !PT ;  /* 0x800000000a027812 */ /* 0x000fe200078e4803 */
[----:B------:R-:W-:Y:S06]  /*22d0*/  BRA `(.L_x_154) ;  /* 0x00000000000c7947 */ /* 0x000fec0003800000 */
.L_x_147:
[----:B------:R-:W0:Y:S01]  /*22e0*/  MUFU.RSQ R2, -QNAN ;  /* 0xffc0000000027908 */ /* 0x000e220000001400 */
[----:B------:R-:W-:Y:S05]  /*22f0*/  BRA `(.L_x_154) ;  /* 0x0000000000047947 */ /* 0x000fea0003800000 */
.L_x_146:
[----:B------:R-:W-:-:S07]  /*2300*/  FADD.FTZ R2, R3, R2 ;  /* 0x0000000203027221 */ /* 0x000fce0000010000 */
.L_x_154:
[----:B------:R-:W-:Y:S05]  /*2310*/  BSYNC.RECONVERGENT B1 ;  /* 0x0000000000017941 */ /* 0x000fea0003800200 */
.L_x_144:
[----:B------:R-:W-:-:S04]  /*2320*/  HFMA2 R7, -RZ, RZ, 0, 0 ;  /* 0x00000000ff077431 */ /* 0x000fc800000001ff */
[----:B0-----:R-:W-:Y:S05]  /*2330*/  RET.REL.NODEC R6 `(_Z29opt_fused_gate_up_swiglu_fp32ILi256EEvPKfS1_S1_Pfii) ;  /* 0xffffffdc06307950 */ /* 0x001fea0003c3ffff */
.L_x_155:
        /* <DEDUP_REMOVED lines=12> */
.L_x_189:


//--------------------- .text._Z30orig_fused_gate_up_swiglu_fp32ILi256EEvPKfS1_S1_Pfii --------------------------
	.section	.text._Z30orig_fused_gate_up_swiglu_fp32ILi256EEvPKfS1_S1_Pfii,"ax",@progbits
	.align	128
        .global         _Z30orig_fused_gate_up_swiglu_fp32ILi256EEvPKfS1_S1_Pfii
        .type           _Z30orig_fused_gate_up_swiglu_fp32ILi256EEvPKfS1_S1_Pfii,@function
        .size           _Z30orig_fused_gate_up_swiglu_fp32ILi256EEvPKfS1_S1_Pfii,(.L_x_190 - _Z30orig_fused_gate_up_swiglu_fp32ILi256EEvPKfS1_S1_Pfii)
        .other          _Z30orig_fused_gate_up_swiglu_fp32ILi256EEvPKfS1_S1_Pfii,@"STO_CUDA_ENTRY STV_DEFAULT"
_Z30orig_fused_gate_up_swiglu_fp32ILi256EEvPKfS1_S1_Pfii:
.text._Z30orig_fused_gate_up_swiglu_fp32ILi256EEvPKfS1_S1_Pfii:
        /* <DEDUP_REMOVED lines=16> */
[-C--:B------:R-:W-:Y:S01]  /*0100*/  LOP3.LUT R4, RZ, R2.reuse, RZ, 0x33, !PT ;  /* 0x00000002ff047212 */ /* 0x080fe200078e33ff */
[----:B------:R-:W-:Y:S01]  /*0110*/  BSSY.RECONVERGENT B1, `(.L_x_158) ;  /* 0x000002e000017945 */ /* 0x000fe20003800200 */
[----:B------:R-:W-:Y:S02]  /*0120*/  CS2R R20, SRZ ;  /* 0x0000000000147805 */ /* 0x000fe4000001ff00 */
[----:B------:R-:W-:Y:S02]  /*0130*/  MOV R24, R2 ;  /* 0x0000000200187202 */ /* 0x000fe40000000f00 */
[----:B------:R-:W-:-:S04]  /*0140*/  IADD3 R8, PT, PT, R25, R4, RZ ;  /* 0x0000000419087210 */ /* 0x000fc80007ffe0ff */
[C---:B------:R-:W-:Y:S02]  /*0150*/  LOP3.LUT R4, R8.reuse, 0x300, RZ, 0xc0, !PT ;  /* 0x0000030008047812 */ /* 0x040fe400078ec0ff */
[----:B------:R-:W-:Y:S02]  /*0160*/  ISETP.GE.U32.AND P0, PT, R8, 0x300, PT ;  /* 0x000003000800780c */ /* 0x000fe40003f06070 */
[----:B------:R-:W-:-:S13]  /*0170*/  ISETP.NE.AND P1, PT, R4, 0x300, PT ;  /* 0x000003000400780c */ /* 0x000fda0003f25270 */
        /* <DEDUP_REMOVED lines=16> */
.L_x_160:
[----:B------:R0:W2:Y:S04]  /*0280*/  LDG.E.128.CONSTANT R4, desc[UR6][R22.64] ;  /* 0x0000000616047981 */ /* 0x0000a8000c1e9d00 */
[----:B------:R1:W2:Y:S04]  /*0290*/  LDG.E.128.CONSTANT R8, desc[UR6][R18.64] ;  /* 0x0000000612087981 */ /* 0x0002a8000c1e9d00 */
[----:B------:R3:W4:Y:S01]  /*02a0*/  LDG.E.128.CONSTANT R12, desc[UR6][R16.64] ;  /* 0x00000006100c7981 */ /* 0x000722000c1e9d00 */
[----:B------:R-:W-:Y:S02]  /*02b0*/  IADD3 R27, PT, PT, R27, 0x1, RZ ;  /* 0x000000011b1b7810 */ /* 0x000fe40007ffe0ff */
[----:B0-----:R-:W-:-:S02]  /*02c0*/  IADD3 R22, P4, PT, R22, 0x1000, RZ ;  /* 0x0000100016167810 */ /* 0x001fc40007f9e0ff */
[----:B------:R-:W-:Y:S02]  /*02d0*/  ISETP.NE.AND P1, PT, R27, RZ, PT ;  /* 0x000000ff1b00720c */ /* 0x000fe40003f25270 */
[----:B-1----:R-:W-:Y:S02]  /*02e0*/  IADD3 R18, P3, PT, R18, 0x1000, RZ ;  /* 0x0000100012127810 */ /* 0x002fe40007f7e0ff */
[----:B------:R-:W-:Y:S02]  /*02f0*/  IADD3 R24, PT, PT, R24, 0x100, RZ ;  /* 0x0000010018187810 */ /* 0x000fe40007ffe0ff */
[----:B---3--:R-:W-:Y:S02]  /*0300*/  IADD3 R16, P2, PT, R16, 0x1000, RZ ;  /* 0x0000100010107810 */ /* 0x008fe40007f5e0ff */
[----:B------:R-:W-:Y:S02]  /*0310*/  IADD3.X R19, PT, PT, RZ, R19, RZ, P3, !PT ;  /* 0x00000013ff137210 */ /* 0x000fe40001ffe4ff */
[----:B------:R-:W-:-:S02]  /*0320*/  IADD3.X R17, PT, PT, RZ, R17, RZ, P2, !PT ;  /* 0x00000011ff117210 */ /* 0x000fc400017fe4ff */
[----:B------:R-:W-:Y:S01]  /*0330*/  IADD3.X R23, PT, PT, RZ, R23, RZ, P4, !PT ;  /* 0x00000017ff177210 */ /* 0x000fe200027fe4ff */
[C---:B--2---:R-:W-:Y:S01]  /*0340*/  FMUL R9, R5.reuse, R9 ;  /* 0x0000000905097220 */ /* 0x044fe20000400000 */
[----:B----4-:R-:W-:-:S03]  /*0350*/  FMUL R13, R5, R13 ;  /* 0x0000000d050d7220 */ /* 0x010fc60000400000 */
[C---:B------:R-:W-:Y:S01]  /*0360*/  FFMA R9, R4.reuse, R8, R9 ;  /* 0x0000000804097223 */ /* 0x040fe20000000009 */
[----:B------:R-:W-:-:S03]  /*0370*/  FFMA R13, R4, R12, R13 ;  /* 0x0000000c040d7223 */ /* 0x000fc6000000000d */
[C---:B------:R-:W-:Y:S01]  /*0380*/  FFMA R10, R6.reuse, R10, R9 ;  /* 0x0000000a060a7223 */ /* 0x040fe20000000009 */
[----:B------:R-:W-:-:S03]  /*0390*/  FFMA R14, R6, R14, R13 ;  /* 0x0000000e060e7223 */ /* 0x000fc6000000000d */
[C---:B------:R-:W-:Y:S01]  /*03a0*/  FFMA R10, R7.reuse, R11, R10 ;  /* 0x0000000b070a7223 */ /* 0x040fe2000000000a */
[----:B------:R-:W-:-:S03]  /*03b0*/  FFMA R15, R7, R15, R14 ;  /* 0x0000000f070f7223 */ /* 0x000fc6000000000e */
[----:B------:R-:W-:Y:S01]  /*03c0*/  FADD R21, R10, R21 ;  /* 0x000000150a157221 */ /* 0x000fe20000000000 */
[----:B------:R-:W-:Y:S01]  /*03d0*/  FADD R20, R15, R20 ;  /* 0x000000140f147221 */ /* 0x000fe20000000000 */
[----:B------:R-:W-:Y:S06]  /*03e0*/  @P1 BRA `(.L_x_160) ;  /* 0xfffffffc00a41947 */ /* 0x000fec000383ffff */
.L_x_159:
[----:B------:R-:W-:Y:S05]  /*03f0*/  BSYNC.RECONVERGENT B1 ;  /* 0x0000000000017941 */ /* 0x000fea0003800200 */
.L_x_158:
[----:B------:R-:W-:Y:S05]  /*0400*/  @!P0 BRA `(.L_x_157) ;  /* 0x0000000400248947 */ /* 0x000fea0003800000 */
[----:B------:R-:W-:Y:S01]  /*0410*/  HFMA2 R6, -RZ, RZ, 0, 0.0078125 ;  /* 0x00002000ff067431 */ /* 0x000fe200000001ff */
[----:B------:R-:W0:Y:S01]  /*0420*/  LDCU.128 UR8, c[0x0][0x380] ;  /* 0x00007000ff0877ac */ /* 0x000e220008000c00 */
[----:B------:R-:W-:Y:S01]  /*0430*/  MOV R7, 0x0 ;  /* 0x0000000000077802 */ /* 0x000fe20000000f00 */
[----:B------:R-:W1:Y:S02]  /*0440*/  LDCU.64 UR4, c[0x0][0x390] ;  /* 0x00007200ff0477ac */ /* 0x000e640008000a00 */
[----:B------:R-:W-:-:S04]  /*0450*/  IMAD.WIDE.U32 R6, R24, 0x10, R6 ;  /* 0x0000001018067825 */ /* 0x000fc800078e0006 */
[----:B------:R-:W-:Y:S01]  /*0460*/  IMAD.WIDE R4, R26, 0x4, R6 ;  /* 0x000000041a047825 */ /* 0x000fe200078e0206 */
[----:B0-----:R-:W-:Y:S02]  /*0470*/  IADD3 R32, P0, PT, R6, UR8, RZ ;  /* 0x0000000806207c10 */ /* 0x001fe4000ff1e0ff */
[C---:B------:R-:W-:Y:S02]  /*0480*/  IADD3 R30, P1, PT, R4.reuse, UR10, RZ ;  /* 0x0000000a041e7c10 */ /* 0x040fe4000ff3e0ff */
[----:B-1----:R-:W-:Y:S02]  /*0490*/  IADD3 R28, P2, PT, R4, UR4, RZ ;  /* 0x00000004041c7c10 */ /* 0x002fe4000ff5e0ff */
[----:B------:R-:W-:Y:S02]  /*04a0*/  IADD3.X R33, PT, PT, R7, UR9, RZ, P0, !PT ;  /* 0x0000000907217c10 */ /* 0x000fe400087fe4ff */
[C---:B------:R-:W-:Y:S02]  /*04b0*/  IADD3.X R31, PT, PT, R5.reuse, UR11, RZ, P1, !PT ;  /* 0x0000000b051f7c10 */ /* 0x040fe40008ffe4ff */
[----:B------:R-:W-:-:S07]  /*04c0*/  IADD3.X R29, PT, PT, R5, UR5, RZ, P2, !PT ;  /* 0x00000005051d7c10 */ /* 0x000fce00097fe4ff */
.L_x_161:
[----:B------:R-:W2:Y:S04]  /*04d0*/  LDG.E.128.CONSTANT R8, desc[UR6][R32.64+-0x2000] ;  /* 0xffe0000620087981 */ /* 0x000ea8000c1e9d00 */
[----:B------:R-:W2:Y:S04]  /*04e0*/  LDG.E.128.CONSTANT R16, desc[UR6][R30.64+-0x2000] ;  /* 0xffe000061e107981 */ /* 0x000ea8000c1e9d00 */
[----:B------:R-:W3:Y:S04]  /*04f0*/  LDG.E.128.CONSTANT R4, desc[UR6][R28.64+-0x2000] ;  /* 0xffe000061c047981 */ /* 0x000ee8000c1e9d00 */
[----:B------:R-:W4:Y:S01]  /*0500*/  LDG.E.128.CONSTANT R12, desc[UR6][R32.64+-0x1000] ;  /* 0xfff00006200c7981 */ /* 0x000f22000c1e9d00 */
[C---:B--2---:R-:W-:Y:S01]  /*0510*/  FMUL R17, R9.reuse, R17 ;  /* 0x0000001109117220 */ /* 0x044fe20000400000 */
[----:B---3--:R-:W-:-:S03]  /*0520*/  FMUL R5, R9, R5 ;  /* 0x0000000509057220 */ /* 0x008fc60000400000 */
[C---:B------:R-:W-:Y:S01]  /*0530*/  FFMA R17, R8.reuse, R16, R17 ;  /* 0x0000001008117223 */ /* 0x040fe20000000011 */
[----:B------:R-:W-:-:S03]  /*0540*/  FFMA R5, R8, R4, R5 ;  /* 0x0000000408057223 */ /* 0x000fc60000000005 */
[C---:B------:R-:W-:Y:S01]  /*0550*/  FFMA R8, R10.reuse, R18, R17 ;  /* 0x000000120a087223 */ /* 0x040fe20000000011 */
[----:B------:R-:W-:-:S03]  /*0560*/  FFMA R6, R10, R6, R5 ;  /* 0x000000060a067223 */ /* 0x000fc60000000005 */
[C---:B------:R-:W-:Y:S02]  /*0570*/  FFMA R8, R11.reuse, R19, R8 ;  /* 0x000000130b087223 */ /* 0x040fe40000000008 */
[----:B------:R-:W4:Y:S01]  /*0580*/  LDG.E.128.CONSTANT R16, desc[UR6][R30.64+-0x1000] ;  /* 0xfff000061e107981 */ /* 0x000f22000c1e9d00 */
[----:B------:R-:W-:-:S03]  /*0590*/  FFMA R11, R11, R7, R6 ;  /* 0x000000070b0b7223 */ /* 0x000fc60000000006 */
[----:B------:R-:W2:Y:S01]  /*05a0*/  LDG.E.128.CONSTANT R4, desc[UR6][R28.64+-0x1000] ;  /* 0xfff000061c047981 */ /* 0x000ea2000c1e9d00 */
[C---:B----4-:R-:W-:Y:S01]  /*05b0*/  FMUL R17, R13.reuse, R17 ;  /* 0x000000110d117220 */ /* 0x050fe20000400000 */
[----:B--2---:R-:W-:-:S03]  /*05c0*/  FMUL R5, R13, R5 ;  /* 0x000000050d057220 */ /* 0x004fc60000400000 */
[C---:B------:R-:W-:Y:S01]  /*05d0*/  FFMA R17, R12.reuse, R16, R17 ;  /* 0x000000100c117223 */ /* 0x040fe20000000011 */
[----:B------:R-:W-:-:S03]  /*05e0*/  FFMA R5, R12, R4, R5 ;  /* 0x000000040c057223 */ /* 0x000fc60000000005 */
[C---:B------:R-:W-:Y:S01]  /*05f0*/  FFMA R18, R14.reuse, R18, R17 ;  /* 0x000000120e127223 */ /* 0x040fe20000000011 */
[----:B------:R-:W-:-:S03]  /*0600*/  FFMA R6, R14, R6, R5 ;  /* 0x000000060e067223 */ /* 0x000fc60000000005 */
[C---:B------:R-:W-:Y:S01]  /*0610*/  FFMA R19, R15.reuse, R19, R18 ;  /* 0x000000130f137223 */ /* 0x040fe20000000012 */
[----:B------:R-:W-:Y:S02]  /*0620*/  FFMA R16, R15, R7, R6 ;  /* 0x000000070f107223 */ /* 0x000fe40000000006 */
[----:B------:R-:W2:Y:S04]  /*0630*/  LDG.E.128.CONSTANT R4, desc[UR6][R32.64] ;  /* 0x0000000620047981 */ /* 0x000ea8000c1e9d00 */
[----:B------:R-:W2:Y:S01]  /*0640*/  LDG.E.128.CONSTANT R12, desc[UR6][R30.64] ;  /* 0x000000061e0c7981 */ /* 0x000ea2000c1e9d00 */
[----:B------:R-:W-:Y:S01]  /*0650*/  FADD R18, R8, R21 ;  /* 0x0000001508127221 */ /* 0x000fe20000000000 */
[----:B------:R-:W-:Y:S02]  /*0660*/  FADD R17, R11, R20 ;  /* 0x000000140b117221 */ /* 0x000fe40000000000 */
[----:B------:R-:W3:Y:S04]  /*0670*/  LDG.E.128.CONSTANT R8, desc[UR6][R28.64] ;  /* 0x000000061c087981 */ /* 0x000ee8000c1e9d00 */
[----:B------:R-:W4:Y:S01]  /*0680*/  LDG.E.128.CONSTANT R20, desc[UR6][R28.64+0x1000] ;  /* 0x001000061c147981 */ /* 0x000f22000c1e9d00 */
[----:B--2---:R-:W-:-:S04]  /*0690*/  FMUL R13, R5, R13 ;  /* 0x0000000d050d7220 */ /* 0x004fc80000400000 */
[----:B------:R-:W-:Y:S01]  /*06a0*/  FFMA R13, R4, R12, R13 ;  /* 0x0000000c040d7223 */ /* 0x000fe2000000000d */
[----:B---3--:R-:W-:-:S03]  /*06b0*/  FMUL R9, R5, R9 ;  /* 0x0000000905097220 */ /* 0x008fc60000400000 */
[----:B------:R-:W-:Y:S01]  /*06c0*/  FFMA R14, R6, R14, R13 ;  /* 0x0000000e060e7223 */ /* 0x000fe2000000000d */
[----:B------:R-:W-:Y:S01]  /*06d0*/  FFMA R9, R4, R8, R9 ;  /* 0x0000000804097223 */ /* 0x000fe20000000009 */
[----:B------:R-:W-:Y:S01]  /*06e0*/  FADD R5, R18, R19 ;  /* 0x0000001312057221 */ /* 0x000fe20000000000 */
[----:B------:R-:W-:Y:S01]  /*06f0*/  FADD R4, R17, R16 ;  /* 0x0000001011047221 */ /* 0x000fe20000000000 */
[----:B------:R-:W-:Y:S01]  /*0700*/  FFMA R8, R7, R15, R14 ;  /* 0x0000000f07087223 */ /* 0x000fe2000000000e */
[----:B------:R-:W2:Y:S04]  /*0710*/  LDG.E.128.CONSTANT R16, desc[UR6][R30.64+0x1000] ;  /* 0x001000061e107981 */ /* 0x000ea8000c1e9d00 */
[----:B------:R0:W2:Y:S01]  /*0720*/  LDG.E.128.CONSTANT R12, desc[UR6][R32.64+0x1000] ;  /* 0x00100006200c7981 */ /* 0x0000a2000c1e9d00 */
[----:B------:R-:W-:Y:S01]  /*0730*/  FFMA R10, R6, R10, R9 ;  /* 0x0000000a060a7223 */ /* 0x000fe20000000009 */
[----:B------:R-:W-:-:S03]  /*0740*/  IADD3 R24, PT, PT, R24, 0x400, RZ ;  /* 0x0000040018187810 */ /* 0x000fc60007ffe0ff */
[----:B------:R-:W-:Y:S01]  /*0750*/  FFMA R11, R7, R11, R10 ;  /* 0x0000000b070b7223 */ /* 0x000fe2000000000a */
[----:B0-----:R-:W-:-:S04]  /*0760*/  IADD3 R32, P0, PT, R32, 0x4000, RZ ;  /* 0x0000400020207810 */ /* 0x001fc80007f1e0ff */
[----:B------:R-:W-:Y:S02]  /*0770*/  IADD3.X R33, PT, PT, RZ, R33, RZ, P0, !PT ;  /* 0x00000021ff217210 */ /* 0x000fe400007fe4ff */
[----:B------:R-:W-:Y:S01]  /*0780*/  ISETP.GE.AND P0, PT, R24, R25, PT ;  /* 0x000000191800720c */ /* 0x000fe20003f06270 */
[----:B------:R-:W-:Y:S01]  /*0790*/  FADD R5, R5, R8 ;  /* 0x0000000805057221 */ /* 0x000fe20000000000 */
[----:B------:R-:W-:Y:S01]  /*07a0*/  FADD R4, R4, R11 ;  /* 0x0000000b04047221 */ /* 0x000fe20000000000 */
[----:B------:R-:W-:Y:S02]  /*07b0*/  IADD3 R30, P1, PT, R30, 0x4000, RZ ;  /* 0x000040001e1e7810 */ /* 0x000fe40007f3e0ff */
[----:B------:R-:W-:Y:S02]  /*07c0*/  IADD3 R28, P2, PT, R28, 0x4000, RZ ;  /* 0x000040001c1c7810 */ /* 0x000fe40007f5e0ff */
[----:B------:R-:W-:Y:S02]  /*07d0*/  IADD3.X R31, PT, PT, RZ, R31, RZ, P1, !PT ;  /* 0x0000001fff1f7210 */ /* 0x000fe40000ffe4ff */
        /* <DEDUP_REMOVED lines=11> */
[----:B------:R-:W-:Y:S06]  /*0890*/  @!P0 BRA `(.L_x_161) ;  /* 0xfffffffc000c8947 */ /* 0x000fec000383ffff */
.L_x_157:
[----:B------:R-:W-:Y:S05]  /*08a0*/  BSYNC.RECONVERGENT B0 ;  /* 0x0000000000007941 */ /* 0x000fea0003800200 */
.L_x_156:
        /* <DEDUP_REMOVED lines=12> */
[----:B------:R-:W0:Y:S01]  /*0970*/  LDC.64 R6, c[0x0][0x390] ;  /* 0x0000e400ff067b82 */ /* 0x000e220000000a00 */
[----:B------:R-:W-:-:S04]  /*0980*/  LOP3.LUT R0, R14, 0x1fffff8, RZ, 0xc0, !PT ;  /* 0x01fffff80e007812 */ /* 0x000fc800078ec0ff */
[----:B------:R-:W-:-:S03]  /*0990*/  IADD3 R0, PT, PT, -R0, RZ, RZ ;  /* 0x000000ff00007210 */ /* 0x000fc60007ffe1ff */
[----:B------:R-:W1:Y:S01]  /*09a0*/  LDC.64 R4, c[0x0][0x388] ;  /* 0x0000e200ff047b82 */ /* 0x000e620000000a00 */
[----:B0-----:R-:W-:-:S04]  /*09b0*/  IMAD.WIDE R6, R26, 0x4, R6 ;  /* 0x000000041a067825 */ /* 0x001fc800078e0206 */
[----:B-1----:R-:W-:-:S07]  /*09c0*/  IMAD.WIDE R4, R26, 0x4, R4 ;  /* 0x000000041a047825 */ /* 0x002fce00078e0204 */
.L_x_166:
[----:B------:R-:W0:Y:S01]  /*09d0*/  LDC.64 R8, c[0x0][0x380] ;  /* 0x0000e000ff087b82 */ /* 0x000e220000000a00 */
[----:B------:R-:W-:-:S05]  /*09e0*/  IMAD.WIDE R10, R15, 0x4, R4 ;  /* 0x000000040f0a7825 */ /* 0x000fca00078e0204 */
[----:B------:R-:W2:Y:S04]  /*09f0*/  LDG.E.CONSTANT R12, desc[UR6][R10.64] ;  /* 0x000000060a0c7981 */ /* 0x000ea8000c1e9900 */
[----:B------:R-:W3:Y:S04]  /*0a00*/  LDG.E.CONSTANT R13, desc[UR6][R10.64+0x400] ;  /* 0x000400060a0d7981 */ /* 0x000ee8000c1e9900 */
[----:B------:R-:W4:Y:S04]  /*0a10*/  LDG.E.CONSTANT R27, desc[UR6][R10.64+0x800] ;  /* 0x000800060a1b7981 */ /* 0x000f28000c1e9900 */
[----:B------:R-:W5:Y:S04]  /*0a20*/  LDG.E.CONSTANT R24, desc[UR6][R10.64+0xc00] ;  /* 0x000c00060a187981 */ /* 0x000f68000c1e9900 */
[----:B------:R-:W5:Y:S01]  /*0a30*/  LDG.E.CONSTANT R29, desc[UR6][R10.64+0x1c00] ;  /* 0x001c00060a1d7981 */ /* 0x000f62000c1e9900 */
[----:B0-----:R-:W-:-:S05]  /*0a40*/  IMAD.WIDE R8, R15, 0x4, R8 ;  /* 0x000000040f087825 */ /* 0x001fca00078e0208 */
[----:B------:R-:W2:Y:S04]  /*0a50*/  LDG.E.CONSTANT R18, desc[UR6][R8.64] ;  /* 0x0000000608127981 */ /* 0x000ea8000c1e9900 */
[----:B------:R-:W3:Y:S04]  /*0a60*/  LDG.E.CONSTANT R16, desc[UR6][R8.64+0x400] ;  /* 0x0004000608107981 */ /* 0x000ee8000c1e9900 */
[----:B------:R-:W4:Y:S04]  /*0a70*/  LDG.E.CONSTANT R17, desc[UR6][R8.64+0x800] ;  /* 0x0008000608117981 */ /* 0x000f28000c1e9900 */
[----:B------:R-:W5:Y:S04]  /*0a80*/  LDG.E.CONSTANT R19, desc[UR6][R8.64+0xc00] ;  /* 0x000c000608137981 */ /* 0x000f68000c1e9900 */
[----:B------:R-:W5:Y:S01]  /*0a90*/  LDG.E.CONSTANT R23, desc[UR6][R8.64+0x1000] ;  /* 0x0010000608177981 */ /* 0x000f62000c1e9900 */
[----:B--2---:R-:W-:-:S03]  /*0aa0*/  FFMA R21, R18, R12, R21 ;  /* 0x0000000c12157223 */ /* 0x004fc60000000015 */
[----:B------:R-:W2:Y:S01]  /*0ab0*/  LDG.E.CONSTANT R12, desc[UR6][R10.64+0x1000] ;  /* 0x001000060a0c7981 */ /* 0x000ea2000c1e9900 */
[----:B---3--:R-:W-:-:S03]  /*0ac0*/  FFMA R22, R16, R13, R21 ;  /* 0x0000000d10167223 */ /* 0x008fc60000000015 */
[----:B------:R-:W3:Y:S01]  /*0ad0*/  LDG.E.CONSTANT R21, desc[UR6][R8.64+0x1800] ;  /* 0x0018000608157981 */ /* 0x000ee2000c1e9900 */
[----:B----4-:R-:W-:-:S03]  /*0ae0*/  FFMA R28, R17, R27, R22 ;  /* 0x0000001b111c7223 */ /* 0x010fc60000000016 */
[----:B------:R-:W4:Y:S04]  /*0af0*/  LDG.E.CONSTANT R27, desc[UR6][R10.64+0x1400] ;  /* 0x001400060a1b7981 */ /* 0x000f28000c1e9900 */
[----:B------:R-:W4:Y:S01]  /*0b00*/  LDG.E.CONSTANT R22, desc[UR6][R8.64+0x1400] ;  /* 0x0014000608167981 */ /* 0x000f22000c1e9900 */
[----:B-----5:R-:W-:-:S03]  /*0b10*/  FFMA R30, R19, R24, R28 ;  /* 0x00000018131e7223 */ /* 0x020fc6000000001c */
[----:B------:R0:W5:Y:S04]  /*0b20*/  LDG.E.CONSTANT R24, desc[UR6][R8.64+0x1c00] ;  /* 0x001c000608187981 */ /* 0x000168000c1e9900 */
[----:B------:R1:W3:Y:S01]  /*0b30*/  LDG.E.CONSTANT R28, desc[UR6][R10.64+0x1800] ;  /* 0x001800060a1c7981 */ /* 0x0002e2000c1e9900 */
[----:B--2---:R-:W-:Y:S01]  /*0b40*/  FFMA R31, R23, R12, R30 ;  /* 0x0000000c171f7223 */ /* 0x004fe2000000001e */
[----:B------:R-:W-:-:S05]  /*0b50*/  IMAD.WIDE R12, R15, 0x4, R6 ;  /* 0x000000040f0c7825 */ /* 0x000fca00078e0206 */
[----:B------:R-:W0:Y:S04]  /*0b60*/  LDG.E.CONSTANT R8, desc[UR6][R12.64+0xc00] ;  /* 0x000c00060c087981 */ /* 0x000e28000c1e9900 */
[----:B------:R-:W1:Y:S01]  /*0b70*/  LDG.E.CONSTANT R11, desc[UR6][R12.64+0x1000] ;  /* 0x001000060c0b7981 */ /* 0x000e62000c1e9900 */
[----:B----4-:R-:W-:-:S03]  /*0b80*/  FFMA R30, R22, R27, R31 ;  /* 0x0000001b161e7223 */ /* 0x010fc6000000001f */
[----:B------:R-:W2:Y:S04]  /*0b90*/  LDG.E.CONSTANT R27, desc[UR6][R12.64] ;  /* 0x000000060c1b7981 */ /* 0x000ea8000c1e9900 */
[----:B------:R-:W4:Y:S04]  /*0ba0*/  LDG.E.CONSTANT R10, desc[UR6][R12.64+0x1800] ;  /* 0x001800060c0a7981 */ /* 0x000f28000c1e9900 */
[----:B------:R-:W5:Y:S01]  /*0bb0*/  LDG.E.CONSTANT R9, desc[UR6][R12.64+0x1c00] ;  /* 0x001c00060c097981 */ /* 0x000f62000c1e9900 */
[----:B--2---:R-:W-:-:S03]  /*0bc0*/  FFMA R27, R18, R27, R20 ;  /* 0x0000001b121b7223 */ /* 0x004fc60000000014 */
[----:B------:R-:W2:Y:S04]  /*0bd0*/  LDG.E.CONSTANT R18, desc[UR6][R12.64+0x400] ;  /* 0x000400060c127981 */ /* 0x000ea8000c1e9900 */
[----:B------:R-:W3:Y:S01]  /*0be0*/  LDG.E.CONSTANT R20, desc[UR6][R12.64+0x800] ;  /* 0x000800060c147981 */ /* 0x000ee2000c1e9900 */
[----:B------:R-:W-:Y:S01]  /*0bf0*/  IADD3 R0, PT, PT, R0, 0x8, RZ ;  /* 0x0000000800007810 */ /* 0x000fe20007ffe0ff */
[----:B--2---:R-:W-:Y:S02]  /*0c00*/  FFMA R18, R16, R18, R27 ;  /* 0x0000001210127223 */ /* 0x004fe4000000001b */
[----:B------:R-:W2:Y:S02]  /*0c10*/  LDG.E.CONSTANT R16, desc[UR6][R12.64+0x1400] ;  /* 0x001400060c107981 */ /* 0x000ea4000c1e9900 */
[----:B---3--:R-:W-:Y:S01]  /*0c20*/  FFMA R18, R17, R20, R18 ;  /* 0x0000001411127223 */ /* 0x008fe20000000012 */
[----:B------:R-:W-:-:S03]  /*0c30*/  ISETP.NE.AND P0, PT, R0, RZ, PT ;  /* 0x000000ff0000720c */ /* 0x000fc60003f05270 */
[----:B0-----:R-:W-:-:S04]  /*0c40*/  FFMA R8, R19, R8, R18 ;  /* 0x0000000813087223 */ /* 0x001fc80000000012 */
[----:B-1----:R-:W-:Y:S01]  /*0c50*/  FFMA R11, R23, R11, R8 ;  /* 0x0000000b170b7223 */ /* 0x002fe20000000008 */
[----:B------:R-:W-:Y:S01]  /*0c60*/  FFMA R17, R21, R28, R30 ;  /* 0x0000001c15117223 */ /* 0x000fe2000000001e */
[----:B------:R-:W-:Y:S02]  /*0c70*/  IADD3 R15, PT, PT, R15, 0x800, RZ ;  /* 0x000008000f0f7810 */ /* 0x000fe40007ffe0ff */
[----:B--2---:R-:W-:-:S04]  /*0c80*/  FFMA R11, R22, R16, R11 ;  /* 0x00000010160b7223 */ /* 0x004fc8000000000b */
[----:B----4-:R-:W-:Y:S01]  /*0c90*/  FFMA R10, R21, R10, R11 ;  /* 0x0000000a150a7223 */ /* 0x010fe2000000000b */
[----:B-----5:R-:W-:-:S03]  /*0ca0*/  FFMA R21, R24, R29, R17 ;  /* 0x0000001d18157223 */ /* 0x020fc60000000011 */
[----:B------:R-:W-:Y:S01]  /*0cb0*/  FFMA R20, R24, R9, R10 ;  /* 0x0000000918147223 */ /* 0x000fe2000000000a */
[----:B------:R-:W-:Y:S06]  /*0cc0*/  @P0 BRA `(.L_x_166) ;  /* 0xfffffffc00400947 */ /* 0x000fec000383ffff */
.L_x_165:
[----:B------:R-:W-:Y:S05]  /*0cd0*/  BSYNC.RECONVERGENT B1 ;  /* 0x0000000000017941 */ /* 0x000fea0003800200 */
.L_x_164:
        /* <DEDUP_REMOVED lines=26> */
[----:B------:R-:W-:Y:S01]  /*0e80*/  IADD3 R15, PT, PT, R15, 0x400, RZ ;  /* 0x000004000f0f7810 */ /* 0x000fe20007ffe0ff */
        /* <DEDUP_REMOVED lines=8> */
.L_x_168:
[----:B------:R-:W-:Y:S05]  /*0f10*/  BSYNC.RECONVERGENT B1 ;  /* 0x0000000000017941 */ /* 0x000fea0003800200 */
.L_x_167:
[----:B------:R-:W-:Y:S05]  /*0f20*/  @!P1 BRA `(.L_x_163) ;  /* 0x0000000000689947 */ /* 0x000fea0003800000 */
[----:B------:R-:W-:Y:S02]  /*0f30*/  ISETP.NE.AND P1, PT, R14, 0x1, PT ;  /* 0x000000010e00780c */ /* 0x000fe40003f25270 */
[----:B------:R-:W-:-:S11]  /*0f40*/  LOP3.LUT P0, RZ, R25, 0x100, RZ, 0xc0, !PT ;  /* 0x0000010019ff7812 */ /* 0x000fd6000780c0ff */
[----:B------:R-:W0:Y:S01]  /*0f50*/  @P1 LDC.64 R6, c[0x0][0x380] ;  /* 0x0000e000ff061b82 */ /* 0x000e220000000a00 */
[----:B------:R-:W-:-:S05]  /*0f60*/  @P1 IMAD.WIDE R18, R15, 0x4, R4 ;  /* 0x000000040f121825 */ /* 0x000fca00078e0204 */
[----:B------:R-:W2:Y:S02]  /*0f70*/  @P1 LDG.E.CONSTANT R0, desc[UR6][R18.64] ;  /* 0x0000000612001981 */ /* 0x000ea4000c1e9900 */
[----:B------:R-:W1:Y:S02]  /*0f80*/  @!P0 LDC.64 R8, c[0x0][0x380] ;  /* 0x0000e000ff088b82 */ /* 0x000e640000000a00 */
[----:B------:R-:W3:Y:S01]  /*0f90*/  @P1 LDG.E.CONSTANT R10, desc[UR6][R18.64+0x400] ;  /* 0x00040006120a1981 */ /* 0x000ee2000c1e9900 */
[----:B0-----:R-:W-:-:S04]  /*0fa0*/  @P1 IMAD.WIDE R16, R15, 0x4, R6 ;  /* 0x000000040f101825 */ /* 0x001fc800078e0206 */
[C---:B------:R-:W-:Y:S01]  /*0fb0*/  @P1 IMAD.WIDE R6, R15.reuse, 0x4, R26 ;  /* 0x000000040f061825 */ /* 0x040fe200078e021a */
[----:B------:R-:W-:Y:S01]  /*0fc0*/  @P1 IADD3 R15, PT, PT, R15, 0x200, RZ ;  /* 0x000002000f0f1810 */ /* 0x000fe20007ffe0ff */
[----:B------:R-:W2:Y:S04]  /*0fd0*/  @P1 LDG.E.CONSTANT R12, desc[UR6][R16.64] ;  /* 0x00000006100c1981 */ /* 0x000ea8000c1e9900 */
[----:B------:R-:W4:Y:S01]  /*0fe0*/  @P1 LDG.E.CONSTANT R13, desc[UR6][R6.64] ;  /* 0x00000006060d1981 */ /* 0x000f22000c1e9900 */
[----:B------:R-:W-:-:S03]  /*0ff0*/  @!P0 IMAD.WIDE R4, R15, 0x4, R4 ;  /* 0x000000040f048825 */ /* 0x000fc600078e0204 */
[----:B------:R-:W3:Y:S01]  /*1000*/  @P1 LDG.E.CONSTANT R11, desc[UR6][R16.64+0x400] ;  /* 0x00040006100b1981 */ /* 0x000ee2000c1e9900 */
[----:B-1----:R-:W-:-:S03]  /*1010*/  @!P0 IMAD.WIDE R8, R15, 0x4, R8 ;  /* 0x000000040f088825 */ /* 0x002fc600078e0208 */
[----:B------:R-:W5:Y:S01]  /*1020*/  @!P0 LDG.E.CONSTANT R4, desc[UR6][R4.64] ;  /* 0x0000000604048981 */ /* 0x000f62000c1e9900 */
[----:B------:R-:W-:-:S03]  /*1030*/  @!P0 IMAD.WIDE R26, R15, 0x4, R26 ;  /* 0x000000040f1a8825 */ /* 0x000fc600078e021a */
[----:B------:R-:W5:Y:S04]  /*1040*/  @P1 LDG.E.CONSTANT R15, desc[UR6][R6.64+0x400] ;  /* 0x00040006060f1981 */ /* 0x000f68000c1e9900 */
[----:B------:R-:W5:Y:S04]  /*1050*/  @!P0 LDG.E.CONSTANT R8, desc[UR6][R8.64] ;  /* 0x0000000608088981 */ /* 0x000f68000c1e9900 */
[----:B------:R-:W5:Y:S01]  /*1060*/  @!P0 LDG.E.CONSTANT R27, desc[UR6][R26.64] ;  /* 0x000000061a1b8981 */ /* 0x000f62000c1e9900 */
[C---:B--2---:R-:W-:Y:S01]  /*1070*/  @P1 FFMA R0, R12.reuse, R0, R21 ;  /* 0x000000000c001223 */ /* 0x044fe20000000015 */
[----:B----4-:R-:W-:-:S03]  /*1080*/  @P1 FFMA R12, R12, R13, R20 ;  /* 0x0000000d0c0c1223 */ /* 0x010fc60000000014 */
[C---:B---3--:R-:W-:Y:S01]  /*1090*/  @P1 FFMA R21, R11.reuse, R10, R0 ;  /* 0x0000000a0b151223 */ /* 0x048fe20000000000 */
[----:B-----5:R-:W-:-:S03]  /*10a0*/  @P1 FFMA R20, R11, R15, R12 ;  /* 0x0000000f0b141223 */ /* 0x020fc6000000000c */
[C---:B------:R-:W-:Y:S01]  /*10b0*/  @!P0 FFMA R21, R8.reuse, R4, R21 ;  /* 0x0000000408158223 */ /* 0x040fe20000000015 */
[----:B------:R-:W-:-:S07]  /*10c0*/  @!P0 FFMA R20, R8, R27, R20 ;  /* 0x0000001b08148223 */ /* 0x000fce0000000014 */
.L_x_163:
[----:B------:R-:W-:Y:S05]  /*10d0*/  BSYNC.RECONVERGENT B0 ;  /* 0x0000000000007941 */ /* 0x000fea0003800200 */
.L_x_162:
        /* <DEDUP_REMOVED lines=36> */
.L_x_170:
[----:B------:R-:W-:Y:S05]  /*1320*/  BSYNC.RECONVERGENT B0 ;  /* 0x0000000000007941 */ /* 0x000fea0003800200 */
.L_x_169:
[----:B------:R-:W-:Y:S01]  /*1330*/  BAR.SYNC.DEFER_BLOCKING 0x0 ;  /* 0x0000000000007b1d */ /* 0x000fe20000010000 */
[----:B------:R-:W-:Y:S02]  /*1340*/  @!P0 MOV R8, 0x400 ;  /* 0x0000040000088802 */ /* 0x000fe40000000f00 */
[----:B------:R-:W-:Y:S02]  /*1350*/  @!P0 SHF.R.U32.HI R6, RZ, 0x3, R2 ;  /* 0x00000003ff068819 */ /* 0x000fe40000011602 */
[----:B------:R-:W-:Y:S01]  /*1360*/  @!P0 IADD3 R2, PT, PT, R8, 0x2c, RZ ;  /* 0x0000002c08028810 */ /* 0x000fe20007ffe0ff */
[----:B------:R-:W1:Y:S01]  /*1370*/  SHFL.DOWN P2, R5, R20, 0x1, 0x1f ;  /* 0x08201f0014057f89 */ /* 0x000e620000040000 */
[----:B------:R-:W2:Y:S01]  /*1380*/  @!P0 S2R R11, SR_CgaCtaId ;  /* 0x00000000000b8919 */ /* 0x000ea20000008800 */
[----:B-1----:R-:W-:-:S05]  /*1390*/  @P2 FADD R5, R5, R20 ;  /* 0x0000001405052221 */ /* 0x002fca0000000000 */
[----:B0-----:R-:W0:Y:S01]  /*13a0*/  SHFL.DOWN P2, R0, R5, 0x2, 0x1f ;  /* 0x08401f0005007f89 */ /* 0x001e220000040000 */
[----:B--2---:R-:W-:Y:S01]  /*13b0*/  @!P0 LEA R2, R11, R2, 0x18 ;  /* 0x000000020b028211 */ /* 0x004fe200078ec0ff */
        /* <DEDUP_REMOVED lines=19> */
[----:B0-----:R-:W-:-:S04]  /*14f0*/  FADD R2, R0, -12583039 ;  /* 0xcb40007f00027421 */ /* 0x001fc80000000000 */
        /* <DEDUP_REMOVED lines=26> */
[----:B------:R-:W-:Y:S05]  /*16a0*/  CALL.REL.NOINC `($__internal_5_$__cuda_sm3x_div_rn_noftz_f32_slowpath) ;  /* 0x00000000001c7944 */ /* 0x000fea0003c00000 */
[----:B------:R-:W-:-:S07]  /*16b0*/  MOV R5, R0 ;  /* 0x0000000000057202 */ /* 0x000fce0000000f00 */
.L_x_172:
[----:B------:R-:W-:Y:S05]  /*16c0*/  BSYNC.RECONVERGENT B0 ;  /* 0x0000000000007941 */ /* 0x000fea0003800200 */
.L_x_171:
[----:B------:R-:W0:Y:S01]  /*16d0*/  LDC.64 R6, c[0x0][0x398] ;  /* 0x0000e600ff067b82 */ /* 0x000e220000000a00 */
[----:B------:R-:W-:Y:S01]  /*16e0*/  FMUL R5, R4, R5 ;  /* 0x0000000504057220 */ /* 0x000fe20000400000 */
[----:B0-----:R-:W-:-:S05]  /*16f0*/  IMAD.WIDE.U32 R2, R3, 0x4, R6 ;  /* 0x0000000403027825 */ /* 0x001fca00078e0006 */
[----:B------:R-:W-:Y:S01]  /*1700*/  STG.E desc[UR6][R2.64], R5 ;  /* 0x0000000502007986 */ /* 0x000fe2000c101906 */
[----:B------:R-:W-:Y:S05]  /*1710*/  EXIT ;  /* 0x000000000000794d */ /* 0x000fea0003800000 */
        .weak           $__internal_5_$__cuda_sm3x_div_rn_noftz_f32_slowpath
        .type           $__internal_5_$__cuda_sm3x_div_rn_noftz_f32_slowpath,@function
        .size           $__internal_5_$__cuda_sm3x_div_rn_noftz_f32_slowpath,(.L_x_190 - $__internal_5_$__cuda_sm3x_div_rn_noftz_f32_slowpath)
$__internal_5_$__cuda_sm3x_div_rn_noftz_f32_slowpath:
        /* <DEDUP_REMOVED lines=35> */
.L_x_174:
        /* <DEDUP_REMOVED lines=51> */
.L_x_181:
[----:B------:R-:W-:-:S04]  /*1c80*/  LOP3.LUT R0, R0, 0x80000000, RZ, 0xc0, !PT ;  /* 0x8000000000007812 */ /* 0x000fc800078ec0ff */
[----:B------:R-:W-:Y:S01]  /*1c90*/  LOP3.LUT R0, R0, 0x7f800000, RZ, 0xfc, !PT ;  /* 0x7f80000000007812 */ /* 0x000fe200078efcff */
[----:B------:R-:W-:Y:S06]  /*1ca0*/  BRA `(.L_x_182) ;  /* 0x0000000000047947 */ /* 0x000fec0003800000 */
.L_x_180:
[----:B------:R-:W-:-:S07]  /*1cb0*/  LEA R0, R7, R0, 0x17 ;  /* 0x0000000007007211 */ /* 0x000fce00078eb8ff */
.L_x_182:
[----:B------:R-:W-:Y:S05]  /*1cc0*/  BSYNC.RECONVERGENT B2 ;  /* 0x0000000000027941 */ /* 0x000fea0003800200 */
.L_x_179:
[----:B------:R-:W-:Y:S05]  /*1cd0*/  BRA `(.L_x_183) ;  /* 0x0000000000207947 */ /* 0x000fea0003800000 */
.L_x_178:
[----:B------:R-:W-:-:S04]  /*1ce0*/  LOP3.LUT R0, R2, 0x80000000, R5, 0x48, !PT ;  /* 0x8000000002007812 */ /* 0x000fc800078e4805 */
[----:B------:R-:W-:Y:S01]  /*1cf0*/  LOP3.LUT R0, R0, 0x7f800000, RZ, 0xfc, !PT ;  /* 0x7f80000000007812 */ /* 0x000fe200078efcff */
[----:B------:R-:W-:Y:S06]  /*1d00*/  BRA `(.L_x_183) ;  /* 0x0000000000147947 */ /* 0x000fec0003800000 */
.L_x_177:
[----:B------:R-:W-:Y:S01]  /*1d10*/  LOP3.LUT R0, R2, 0x80000000, R5, 0x48, !PT ;  /* 0x8000000002007812 */ /* 0x000fe200078e4805 */
[----:B------:R-:W-:Y:S06]  /*1d20*/  BRA `(.L_x_183) ;  /* 0x00000000000c7947 */ /* 0x000fec0003800000 */
.L_x_176:
[----:B------:R-:W0:Y:S01]  /*1d30*/  MUFU.RSQ R0, -QNAN ;  /* 0xffc0000000007908 */ /* 0x000e220000001400 */
[----:B------:R-:W-:Y:S05]  /*1d40*/  BRA `(.L_x_183) ;  /* 0x0000000000047947 */ /* 0x000fea0003800000 */
.L_x_175:
[----:B------:R-:W-:-:S07]  /*1d50*/  FADD.FTZ R0, R5, R0 ;  /* 0x0000000005007221 */ /* 0x000fce0000010000 */
.L_x_183:
[----:B------:R-:W-:Y:S05]  /*1d60*/  BSYNC.RECONVERGENT B1 ;  /* 0x0000000000017941 */ /* 0x000fea0003800200 */
.L_x_173:
[----:B------:R-:W-:-:S04]  /*1d70*/  HFMA2 R7, -RZ, RZ, 0, 0 ;  /* 0x00000000ff077431 */ /* 0x000fc800000001ff */
[----:B0-----:R-:W-:Y:S05]  /*1d80*/  RET.REL.NODEC R6 `(_Z30orig_fused_gate_up_swiglu_fp32ILi256EEvPKfS1_S1_Pfii) ;  /* 0xffffffe0069c7950 */ /* 0x001fea0003c3ffff */
.L_x_184:
        /* <DEDUP_REMOVED lines=15> */
.L_x_190:


//--------------------- .nv.shared.reserved.0     --------------------------
	.section	.nv.shared.reserved.0,"aw",@nobits
	.weak		__nv_reservedSMEM_offset_0_alias
	.size		__nv_reservedSMEM_offset_0_alias, 0, 64
	.other		__nv_reservedSMEM_offset_0_alias,@"STO_CUDA_RESERVED_SHARED STV_DEFAULT"
__nv_reservedSMEM_offset_0_alias:
	.zero		0
	.zero		64


//--------------------- .nv.global                --------------------------
	.section	.nv.global,"aw",@nobits
.nv.global:
	.type		_ZN34_INTERNAL_7806c851_4_k_cu_f762d8284cuda3std3__48in_placeE,@object
	.size		_ZN34_INTERNAL_7806c851_4_k_cu_f762d8284cuda3std3__48in_placeE,(_ZN34_INTERNAL_7806c851_4_k_cu_f762d8284cuda3std6ranges3__45__cpo8distanceE - _ZN34_INTERNAL_7806c851_4_k_cu_f762d8284cuda3std3__48in_placeE)
_ZN34_INTERNAL_7806c851_4_k_cu_f762d8284cuda3std3__48in_placeE:
	.zero		1
	.type		_ZN34_INTERNAL_7806c851_4_k_cu_f762d8284cuda3std6ranges3__45__cpo8distanceE,@object
	.size		_ZN34_INTERNAL_7806c851_4_k_cu_f762d8284cuda3std6ranges3__45__cpo8distanceE,(_ZN34_INTERNAL_7806c851_4_k_cu_f762d8284cuda3std3__45__cpo6cbeginE - _ZN34_INTERNAL_7806c851_4_k_cu_f762d8284cuda3std6ranges3__45__cpo8distanceE)
_ZN34_INTERNAL_7806c851_4_k_cu_f762d8284cuda3std6ranges3__45__cpo8distanceE:
	.zero		1
	.type		_ZN34_INTERNAL_7806c851_4_k_cu_f762d8284cuda3std3__45__cpo6cbeginE,@object
	.size		_ZN34_INTERNAL_7806c851_4_k_cu_f762d8284cuda3std3__45__cpo6cbeginE,(_ZN34_INTERNAL_7806c851_4_k_cu_f762d8284cuda3std6ranges3__45__cpo7advanceE - _ZN34_INTERNAL_7806c851_4_k_cu_f762d8284cuda3std3__45__cpo6cbeginE)
_ZN34_INTERNAL_7806c851_4_k_cu_f762d8284cuda3std3__45__cpo6cbeginE:
	.zero		1
	.type		_ZN34_INTERNAL_7806c851_4_k_cu_f762d8284cuda3std6ranges3__45__cpo7advanceE,@object
	.size		_ZN34_INTERNAL_7806c851_4_k_cu_f762d8284cuda3std6ranges3__45__cpo7advanceE,(_ZN34_INTERNAL_7806c851_4_k_cu_f762d8284cuda3std3__45__cpo7crbeginE - _ZN34_INTERNAL_7806c851_4_k_cu_f762d8284cuda3std6ranges3__45__cpo7advanceE)
_ZN34_INTERNAL_7806c851_4_k_cu_f762d8284cuda3std6ranges3__45__cpo7advanceE:
	.zero		1
	.type		_ZN34_INTERNAL_7806c851_4_k_cu_f762d8284cuda3std3__45__cpo7crbeginE,@object
	.size		_ZN34_INTERNAL_7806c851_4_k_cu_f762d8284cuda3std3__45__cpo7crbeginE,(_ZN34_INTERNAL_7806c851_4_k_cu_f762d8284cuda3std6ranges3__45__cpo4dataE - _ZN34_INTERNAL_7806c851_4_k_cu_f762d8284cuda3std3__45__cpo7crbeginE)
_ZN34_INTERNAL_7806c851_4_k_cu_f762d8284cuda3std3__45__cpo7crbeginE:
	.zero		1
	.type		_ZN34_INTERNAL_7806c851_4_k_cu_f762d8284cuda3std6ranges3__45__cpo4dataE,@object
	.size		_ZN34_INTERNAL_7806c851_4_k_cu_f762d8284cuda3std6ranges3__45__cpo4dataE,(_ZN34_INTERNAL_7806c851_4_k_cu_f762d8284cuda3std6ranges3__45__cpo5beginE - _ZN34_INTERNAL_7806c851_4_k_cu_f762d8284cuda3std6ranges3__45__cpo4dataE)
_ZN34_INTERNAL_7806c851_4_k_cu_f762d8284cuda3std6ranges3__45__cpo4dataE:
	.zero		1
	.type		_ZN34_INTERNAL_7806c851_4_k_cu_f762d8284cuda3std6ranges3__45__cpo5beginE,@object
	.size		_ZN34_INTERNAL_7806c851_4_k_cu_f762d8284cuda3std6ranges3__45__cpo5beginE,(_ZN34_INTERNAL_7806c851_4_k_cu_f762d8284cuda3std3__436_GLOBAL__N__7806c851_4_k_cu_f762d8286ignoreE - _ZN34_INTERNAL_7806c851_4_k_cu_f762d8284cuda3std6ranges3__45__cpo5beginE)
_ZN34_INTERNAL_7806c851_4_k_cu_f762d8284cuda3std6ranges3__45__cpo5beginE:
	.zero		1
	.type		_ZN34_INTERNAL_7806c851_4_k_cu_f762d8284cuda3std3__436_GLOBAL__N__7806c851_4_k_cu_f762d8286ignoreE,@object
	.size		_ZN34_INTERNAL_7806c851_4_k_cu_f762d8284cuda3std3__436_GLOBAL__N__7806c851_4_k_cu_f762d8286ignoreE,(_ZN34_INTERNAL_7806c851_4_k_cu_f762d8284cuda3std6ranges3__45__cpo4sizeE - _ZN34_INTERNAL_7806c851_4_k_cu_f762d8284cuda3std3__436_GLOBAL__N__7806c851_4_k_cu_f762d8286ignoreE)
_ZN34_INTERNAL_7806c851_4_k_cu_f762d8284cuda3std3__436_GLOBAL__N__7806c851_4_k_cu_f762d8286ignoreE:
	.zero		1
	.type		_ZN34_INTERNAL_7806c851_4_k_cu_f762d8284cuda3std6ranges3__45__cpo4sizeE,@object
	.size		_ZN34_INTERNAL_7806c851_4_k_cu_f762d8284cuda3std6ranges3__45__cpo4sizeE,(_ZN34_INTERNAL_7806c851_4_k_cu_f762d8284cuda3std3__45__cpo5beginE - _ZN34_INTERNAL_7806c851_4_k_cu_f762d8284cuda3std6ranges3__45__cpo4sizeE)
_ZN34_INTERNAL_7806c851_4_k_cu_f762d8284cuda3std6ranges3__45__cpo4sizeE:
	.zero		1
	.type		_ZN34_INTERNAL_7806c851_4_k_cu_f762d8284cuda3std3__45__cpo5beginE,@object
	.size		_ZN34_INTERNAL_7806c851_4_k_cu_f762d8284cuda3std3__45__cpo5beginE,(_ZN34_INTERNAL_7806c851_4_k_cu_f762d8284cuda3std6ranges3__45__cpo6cbeginE - _ZN34_INTERNAL_7806c851_4_k_cu_f762d8284cuda3std3__45__cpo5beginE)
_ZN34_INTERNAL_7806c851_4_k_cu_f762d8284cuda3std3__45__cpo5beginE:
	.zero		1
	.type		_ZN34_INTERNAL_7806c851_4_k_cu_f762d8284cuda3std6ranges3__45__cpo6cbeginE,@object
	.size		_ZN34_INTERNAL_7806c851_4_k_cu_f762d8284cuda3std6ranges3__45__cpo6cbeginE,(_ZN34_INTERNAL_7806c851_4_k_cu_f762d8284cuda3std3__45__cpo6rbeginE - _ZN34_INTERNAL_7806c851_4_k_cu_f762d8284cuda3std6ranges3__45__cpo6cbeginE)
_ZN34_INTERNAL_7806c851_4_k_cu_f762d8284cuda3std6ranges3__45__cpo6cbeginE:
	.zero		1
	.type		_ZN34_INTERNAL_7806c851_4_k_cu_f762d8284cuda3std3__45__cpo6rbeginE,@object
	.size		_ZN34_INTERNAL_7806c851_4_k_cu_f762d8284cuda3std3__45__cpo6rbeginE,(_ZN34_INTERNAL_7806c851_4_k_cu_f762d8284cuda3std6ranges3__45__cpo4nextE - _ZN34_INTERNAL_7806c851_4_k_cu_f762d8284cuda3std3__45__cpo6rbeginE)
_ZN34_INTERNAL_7806c851_4_k_cu_f762d8284cuda3std3__45__cpo6rbeginE:
	.zero		1
	.type		_ZN34_INTERNAL_7806c851_4_k_cu_f762d8284cuda3std6ranges3__45__cpo4nextE,@object
	.size		_ZN34_INTERNAL_7806c851_4_k_cu_f762d8284cuda3std6ranges3__45__cpo4nextE,(_ZN34_INTERNAL_7806c851_4_k_cu_f762d8284cuda3std6ranges3__45__cpo4swapE - _ZN34_INTERNAL_7806c851_4_k_cu_f762d8284cuda3std6ranges3__45__cpo4nextE)
_ZN34_INTERNAL_7806c851_4_k_cu_f762d8284cuda3std6ranges3__45__cpo4nextE:
	.zero		1
	.type		_ZN34_INTERNAL_7806c851_4_k_cu_f762d8284cuda3std6ranges3__45__cpo4swapE,@object
	.size		_ZN34_INTERNAL_7806c851_4_k_cu_f762d8284cuda3std6ranges3__45__cpo4swapE,(_ZN34_INTERNAL_7806c851_4_k_cu_f762d8284cuda3std3__420unreachable_sentinelE - _ZN34_INTERNAL_7806c851_4_k_cu_f762d8284cuda3std6ranges3__45__cpo4swapE)
_ZN34_INTERNAL_7806c851_4_k_cu_f762d8284cuda3std6ranges3__45__cpo4swapE:
	.zero		1
	.type		_ZN34_INTERNAL_7806c851_4_k_cu_f762d8284cuda3std3__420unreachable_sentinelE,@object
	.size		_ZN34_INTERNAL_7806c851_4_k_cu_f762d8284cuda3std3__420unreachable_sentinelE,(_ZN34_INTERNAL_7806c851_4_k_cu_f762d8286thrust24THRUST_300001_SM_1000_NS6system6detail10sequential3seqE - _ZN34_INTERNAL_7806c851_4_k_cu_f762d8284cuda3std3__420unreachable_sentinelE)
_ZN34_INTERNAL_7806c851_4_k_cu_f762d8284cuda3std3__420unreachable_sentinelE:
	.zero		1
	.type		_ZN34_INTERNAL_7806c851_4_k_cu_f762d8286thrust24THRUST_300001_SM_1000_NS6system6detail10sequential3seqE,@object
	.size		_ZN34_INTERNAL_7806c851_4_k_cu_f762d8286thrust24THRUST_300001_SM_1000_NS6system6detail10sequential3seqE,(_ZN34_INTERNAL_7806c851_4_k_cu_f762d8284cuda3std3__45__cpo4cendE - _ZN34_INTERNAL_7806c851_4_k_cu_f762d8286thrust24THRUST_300001_SM_1000_NS6system6detail10sequential3seqE)
_ZN34_INTERNAL_7806c851_4_k_cu_f762d8286thrust24THRUST_300001_SM_1000_NS6system6detail10sequential3seqE:
	.zero		1
	.type		_ZN34_INTERNAL_7806c851_4_k_cu_f762d8284cuda3std3__45__cpo4cendE,@object
	.size		_ZN34_INTERNAL_7806c851_4_k_cu_f762d8284cuda3std3__45__cpo4cendE,(_ZN34_INTERNAL_7806c851_4_k_cu_f762d8284cuda3std6ranges3__45__cpo9iter_swapE - _ZN34_INTERNAL_7806c851_4_k_cu_f762d8284cuda3std3__45__cpo4cendE)
_ZN34_INTERNAL_7806c851_4_k_cu_f762d8284cuda3std3__45__cpo4cendE:
	.zero		1
	.type		_ZN34_INTERNAL_7806c851_4_k_cu_f762d8284cuda3std6ranges3__45__cpo9iter_swapE,@object
	.size		_ZN34_INTERNAL_7806c851_4_k_cu_f762d8284cuda3std6ranges3__45__cpo9iter_swapE,(_ZN34_INTERNAL_7806c851_4_k_cu_f762d8284cuda3std3__45__cpo5crendE - _ZN34_INTERNAL_7806c851_4_k_cu_f762d8284cuda3std6ranges3__45__cpo9iter_swapE)
_ZN34_INTERNAL_7806c851_4_k_cu_f762d8284cuda3std6ranges3__45__cpo9iter_swapE:
	.zero		1
	.type		_ZN34_INTERNAL_7806c851_4_k_cu_f762d8284cuda3std3__45__cpo5crendE,@object
	.size		_ZN34_INTERNAL_7806c851_4_k_cu_f762d8284cuda3std3__45__cpo5crendE,(_ZN34_INTERNAL_7806c851_4_k_cu_f762d8284cuda3std6ranges3__45__cpo5cdataE - _ZN34_INTERNAL_7806c851_4_k_cu_f762d8284cuda3std3__45__cpo5crendE)
_ZN34_INTERNAL_7806c851_4_k_cu_f762d8284cuda3std3__45__cpo5crendE:
	.zero		1
	.type		_ZN34_INTERNAL_7806c851_4_k_cu_f762d8284cuda3std6ranges3__45__cpo5cdataE,@object
	.size		_ZN34_INTERNAL_7806c851_4_k_cu_f762d8284cuda3std6ranges3__45__cpo5cdataE,(_ZN34_INTERNAL_7806c851_4_k_cu_f762d8284cuda3std6ranges3__45__cpo3endE - _ZN34_INTERNAL_7806c851_4_k_cu_f762d8284cuda3std6ranges3__45__cpo5cdataE)
_ZN34_INTERNAL_7806c851_4_k_cu_f762d8284cuda3std6ranges3__45__cpo5cdataE:
	.zero		1
	.type		_ZN34_INTERNAL_7806c851_4_k_cu_f762d8284cuda3std6ranges3__45__cpo3endE,@object
	.size		_ZN34_INTERNAL_7806c851_4_k_cu_f762d8284cuda3std6ranges3__45__cpo3endE,(_ZN34_INTERNAL_7806c851_4_k_cu_f762d8284cuda3std3__419piecewise_constructE - _ZN34_INTERNAL_7806c851_4_k_cu_f762d8284cuda3std6ranges3__45__cpo3endE)
_ZN34_INTERNAL_7806c851_4_k_cu_f762d8284cuda3std6ranges3__45__cpo3endE:
	.zero		1
	.type		_ZN34_INTERNAL_7806c851_4_k_cu_f762d8284cuda3std3__419piecewise_constructE,@object
	.size		_ZN34_INTERNAL_7806c851_4_k_cu_f762d8284cuda3std3__419piecewise_constructE,(_ZN34_INTERNAL_7806c851_4_k_cu_f762d8284cuda3std6ranges3__45__cpo5ssizeE - _ZN34_INTERNAL_7806c851_4_k_cu_f762d8284cuda3std3__419piecewise_constructE)
_ZN34_INTERNAL_7806c851_4_k_cu_f762d8284cuda3std3__419piecewise_constructE:
	.zero		1
	.type		_ZN34_INTERNAL_7806c851_4_k_cu_f762d8284cuda3std6ranges3__45__cpo5ssizeE,@object
	.size		_ZN34_INTERNAL_7806c851_4_k_cu_f762d8284cuda3std6ranges3__45__cpo5ssizeE,(_ZN34_INTERNAL_7806c851_4_k_cu_f762d8284cuda3std3__45__cpo3endE - _ZN34_INTERNAL_7806c851_4_k_cu_f762d8284cuda3std6ranges3__45__cpo5ssizeE)
_ZN34_INTERNAL_7806c851_4_k_cu_f762d8284cuda3std6ranges3__45__cpo5ssizeE:
	.zero		1
	.type		_ZN34_INTERNAL_7806c851_4_k_cu_f762d8284cuda3std3__45__cpo3endE,@object
	.size		_ZN34_INTERNAL_7806c851_4_k_cu_f762d8284cuda3std3__45__cpo3endE,(_ZN34_INTERNAL_7806c851_4_k_cu_f762d8284cuda3std6ranges3__45__cpo4cendE - _ZN34_INTERNAL_7806c851_4_k_cu_f762d8284cuda3std3__45__cpo3endE)
_ZN34_INTERNAL_7806c851_4_k_cu_f762d8284cuda3std3__45__cpo3endE:
	.zero		1
	.type		_ZN34_INTERNAL_7806c851_4_k_cu_f762d8284cuda3std6ranges3__45__cpo4cendE,@object
	.size		_ZN34_INTERNAL_7806c851_4_k_cu_f762d8284cuda3std6ranges3__45__cpo4cendE,(_ZN34_INTERNAL_7806c851_4_k_cu_f762d8284cuda3std3__45__cpo4rendE - _ZN34_INTERNAL_7806c851_4_k_cu_f762d8284cuda3std6ranges3__45__cpo4cendE)
_ZN34_INTERNAL_7806c851_4_k_cu_f762d8284cuda3std6ranges3__45__cpo4cendE:
	.zero		1
	.type		_ZN34_INTERNAL_7806c851_4_k_cu_f762d8284cuda3std3__45__cpo4rendE,@object
	.size		_ZN34_INTERNAL_7806c851_4_k_cu_f762d8284cuda3std3__45__cpo4rendE,(_ZN34_INTERNAL_7806c851_4_k_cu_f762d8284cuda3std6ranges3__45__cpo4prevE - _ZN34_INTERNAL_7806c851_4_k_cu_f762d8284cuda3std3__45__cpo4rendE)
_ZN34_INTERNAL_7806c851_4_k_cu_f762d8284cuda3std3__45__cpo4rendE:
	.zero		1
	.type		_ZN34_INTERNAL_7806c851_4_k_cu_f762d8284cuda3std6ranges3__45__cpo4prevE,@object
	.size		_ZN34_INTERNAL_7806c851_4_k_cu_f762d8284cuda3std6ranges3__45__cpo4prevE,(_ZN34_INTERNAL_7806c851_4_k_cu_f762d8284cuda3std6ranges3__45__cpo9iter_moveE - _ZN34_INTERNAL_7806c851_4_k_cu_f762d8284cuda3std6ranges3__45__cpo4prevE)
_ZN34_INTERNAL_7806c851_4_k_cu_f762d8284cuda3std6ranges3__45__cpo4prevE:
	.zero		1
	.type		_ZN34_INTERNAL_7806c851_4_k_cu_f762d8284cuda3std6ranges3__45__cpo9iter_moveE,@object
	.size		_ZN34_INTERNAL_7806c851_4_k_cu_f762d8284cuda3std6ranges3__45__cpo9iter_moveE,(.L_13 - _ZN34_INTERNAL_7806c851_4_k_cu_f762d8284cuda3std6ranges3__45__cpo9iter_moveE)
_ZN34_INTERNAL_7806c851_4_k_cu_f762d8284cuda3std6ranges3__45__cpo9iter_moveE:
	.zero		1
.L_13:


//--------------------- .nv.shared._Z30opt_fused_gate_up_swiglu_mixedILi256EEvPKfPK6__halfS4_Pfii --------------------------
	.section	.nv.shared._Z30opt_fused_gate_up_swiglu_mixedILi256EEvPKfPK6__halfS4_Pfii,"aw",@nobits
	.sectionflags	@""
	.align	4
.nv.shared._Z30opt_fused_gate_up_swiglu_mixedILi256EEvPKfPK6__halfS4_Pfii:
	.zero		1112


//--------------------- .nv.shared._Z31orig_fused_gate_up_swiglu_mixedILi256EEvPKfPK6__halfS4_Pfii --------------------------
	.section	.nv.shared._Z31orig_fused_gate_up_swiglu_mixedILi256EEvPKfPK6__halfS4_Pfii,"aw",@nobits
	.sectionflags	@""
	.align	4
.nv.shared._Z31orig_fused_gate_up_swiglu_mixedILi256EEvPKfPK6__halfS4_Pfii:
	.zero		1112


//--------------------- .nv.shared._Z29opt_fused_gate_up_swiglu_fp32ILi256EEvPKfS1_S1_Pfii --------------------------
	.section	.nv.shared._Z29opt_fused_gate_up_swiglu_fp32ILi256EEvPKfS1_S1_Pfii,"aw",@nobits
	.sectionflags	@""
	.align	4
.nv.shared._Z29opt_fused_gate_up_swiglu_fp32ILi256EEvPKfS1_S1_Pfii:
	.zero		1112


//--------------------- .nv.shared._Z30orig_fused_gate_up_swiglu_fp32ILi256EEvPKfS1_S1_Pfii --------------------------
	.section	.nv.shared._Z30orig_fused_gate_up_swiglu_fp32ILi256EEvPKfS1_S1_Pfii,"aw",@nobits
	.sectionflags	@""
	.align	4
.nv.shared._Z30orig_fused_gate_up_swiglu_fp32ILi256EEvPKfS1_S1_Pfii:
	.zero		1112


//--------------------- .nv.constant0._Z32opt_fused_gate_up_swiglu_fp16_v2ILi32ELi8EEvPK6__halfS2_S2_PS0_ii --------------------------
	.section	.nv.constant0._Z32opt_fused_gate_up_swiglu_fp16_v2ILi32ELi8EEvPK6__halfS2_S2_PS0_ii,"a",@progbits
	.sectionflags	@""
	.align	4
.nv.constant0._Z32opt_fused_gate_up_swiglu_fp16_v2ILi32ELi8EEvPK6__halfS2_S2_PS0_ii:
	.zero		936


//--------------------- .nv.constant0._Z33orig_fused_gate_up_swiglu_fp16_v2ILi32ELi8EEvPK6__halfS2_S2_PS0_ii --------------------------
	.section	.nv.constant0._Z33orig_fused_gate_up_swiglu_fp16_v2ILi32ELi8EEvPK6__halfS2_S2_PS0_ii,"a",@progbits
	.sectionflags	@""
	.align	4
.nv.constant0._Z33orig_fused_gate_up_swiglu_fp16_v2ILi32ELi8EEvPK6__halfS2_S2_PS0_ii:
	.zero		936


//--------------------- .nv.constant0._Z30opt_fused_gate_up_swiglu_mixedILi256EEvPKfPK6__halfS4_Pfii --------------------------
	.section	.nv.constant0._Z30opt_fused_gate_up_swiglu_mixedILi256EEvPKfPK6__halfS4_Pfii,"a",@progbits
	.sectionflags	@""
	.align	4
.nv.constant0._Z30opt_fused_gate_up_swiglu_mixedILi256EEvPKfPK6__halfS4_Pfii:
	.zero		936


//--------------------- .nv.constant0._Z31orig_fused_gate_up_swiglu_mixedILi256EEvPKfPK6__halfS4_Pfii --------------------------
	.section	.nv.constant0._Z31orig_fused_gate_up_swiglu_mixedILi256EEvPKfPK6__halfS4_Pfii,"a",@progbits
	.sectionflags	@""
	.align	4
.nv.constant0._Z31orig_fused_gate_up_swiglu_mixedILi256EEvPKfPK6__halfS4_Pfii:
	.zero		936


//--------------------- .nv.constant0._Z29opt_fused_gate_up_swiglu_fp32ILi256EEvPKfS1_S1_Pfii --------------------------
	.section	.nv.constant0._Z29opt_fused_gate_up_swiglu_fp32ILi256EEvPKfS1_S1_Pfii,"a",@progbits
	.sectionflags	@""
	.align	4
.nv.constant0._Z29opt_fused_gate_up_swiglu_fp32ILi256EEvPKfS1_S1_Pfii:
	.zero		936


//--------------------- .nv.constant0._Z30orig_fused_gate_up_swiglu_fp32ILi256EEvPKfS1_S1_Pfii --------------------------
	.section	.nv.constant0._Z30orig_fused_gate_up_swiglu_fp32ILi256EEvPKfS1_S1_Pfii,"a",@progbits
	.sectionflags	@""
	.align	4
.nv.constant0._Z30orig_fused_gate_up_swiglu_fp32ILi256EEvPKfS1_S1_Pfii:
	.zero		936


//--------------------- SYMBOLS --------------------------

	.type		.nv.reservedSmem.offset0,@object
	.size		.nv.reservedSmem.offset0,0x4
	.type		.nv.reservedSmem.cap,@object
	.size		.nv.reservedSmem.cap,0x4
